	.target	sm_100a

	.elftype	@"ET_EXEC"


//--------------------- .note.nv.tkinfo           --------------------------
	.section	.note.nv.tkinfo,"",@"SHT_NOTE"
	.sectionflags	@"SHF_NOTE_NV_TKINFO"
	.tkinfo
        /*0018*/ 	.word	0x00000002
        /*0030*/ 	.string	""
        /*0030*/ 	.string	"ptxas"
        /*0030*/ 	.string	"Cuda compilation tools, release 13.0, V13.0.88"
        /*0030*/ 	.string	"Build cuda_13.0.r13.0/compiler.36424714_0"
        /*0030*/ 	.string	"-arch sm_100a -m 64 "



//--------------------- .note.nv.cuinfo           --------------------------
	.section	.note.nv.cuinfo,"",@"SHT_NOTE"
	.sectionflags	@"SHF_NOTE_NV_CUINFO"
        /*0018*/ 	.short	0x0002
        /*001a*/ 	.short	0x0064
        /*001c*/ 	.short	0x0082
	.zero		2


//--------------------- .nv.info                  --------------------------
	.section	.nv.info,"",@"SHT_CUDA_INFO"
	.align	4


	//----- nvinfo : EIATTR_REGCOUNT
	.align		4
        /*0000*/ 	.byte	0x04, 0x2f
        /*0002*/ 	.short	(.L_19 - .L_18)
	.align		4
.L_18:
        /*0004*/ 	.word	index@(_ZN7cutlass13device_kernelINS_4conv6kernel13ConvUniversalINS1_16ConvProblemShapeILNS1_8OperatorE0ELi3EEENS1_10collective14CollectiveConvINS1_47MainloopSm100TmaUmmaWarpSpecializedImplicitGemmILS5_0ELi4ELi3ELi1ELi2EN4cute5tupleIJNSA_1CILi1EEESD_SD_EEEEENSB_IJNSC_ILi64EEENSC_ILi128EEENSB_IJSG_EEEEEENS_10tfloat32_tESK_NSA_8TiledMMAINSA_8MMA_AtomIJNSA_17SM100_MMA_TF32_SSISK_SK_fLi64ELi128ELNSA_4UMMA5MajorE0ELSP_0ELNSO_7ScaleInE0ELSQ_0EEEEEENSA_6LayoutISE_NSB_IJNSC_ILi0EEESU_SU_EEEEENSB_IJNSA_10UnderscoreESX_SX_EEEEENS7_6detail27Sm100ImplicitGemmTileTraitsINSA_20SM90_TMA_LOAD_IM2COLENSA_14ComposedLayoutINSA_7SwizzleILi3ELi4ELi3EEENSA_18smem_ptr_flag_bitsILi32EEENST_INSB_IJNSC_ILi8EEENSC_ILi32EEEEEENSB_IJS19_SD_EEEEEEEvEENS11_INSA_13SM90_TMA_LOADES1D_vEEEENS_8epilogue10collective18CollectiveEpilogueINS1I_23Sm100TmaWarpSpecializedILi4ELi2ELi16ELb1ELb0EEEJSJ_NSB_IJNST_ISG_SD_EENST_IS19_SD_EEEEESK_NSB_IJNSB_IJllllEEESD_SU_EEESK_S1R_NS1I_6fusion15FusionCallbacksIS1M_NS1S_17LinearCombinationISK_fSK_fLNS_15FloatRoundStyleE2EEESJ_S1P_JEEENSA_5SM1004TMEM4LOAD26SM100_TMEM_LOAD_16dp128b8xES12_S1D_NSA_17SM75_U32x4_LDSM_NENSA_21SM90_TMA_STORE_IM2COLES1D_NSA_17SM90_U32x4_STSM_NENSA_39AutoVectorizingCopyWithAssumedAlignmentILi128EEEEEEvvEEEEvNT_6ParamsE)
        /*0008*/ 	.word	0x0000005e


	//----- nvinfo : EIATTR_FRAME_SIZE
	.align		4
.L_19:
        /*000c*/ 	.byte	0x04, 0x11
        /*000e*/ 	.short	(.L_21 - .L_20)
	.align		4
.L_20:
        /*0010*/ 	.word	index@($__internal_2_$__cuda_sm10x_tcgen05_guardrail_trap_unallocated_columns_being_dealloced)
        /*0014*/ 	.word	0x00000008


	//----- nvinfo : EIATTR_FRAME_SIZE
	.align		4
.L_21:
        /*0018*/ 	.byte	0x04, 0x11
        /*001a*/ 	.short	(.L_23 - .L_22)
	.align		4
.L_22:
        /*001c*/ 	.word	index@($__internal_1_$__cuda_sm10x_tcgen05_guardrail_trap_phase_invalid_during_alloc)
        /*0020*/ 	.word	0x00000008


	//----- nvinfo : EIATTR_FRAME_SIZE
	.align		4
.L_23:
        /*0024*/ 	.byte	0x04, 0x11
        /*0026*/ 	.short	(.L_25 - .L_24)
	.align		4
.L_24:
        /*0028*/ 	.word	index@($__internal_0_$__cuda_sm10x_tcgen05_guardrail_trap_col_being_dealloced_not_returned_by_alloc)
        /*002c*/ 	.word	0x00000008


	//----- nvinfo : EIATTR_FRAME_SIZE
	.align		4
.L_25:
        /*0030*/ 	.byte	0x04, 0x11
        /*0032*/ 	.short	(.L_27 - .L_26)
	.align		4
.L_26:
        /*0034*/ 	.word	index@(_ZN7cutlass13device_kernelINS_4conv6kernel13ConvUniversalINS1_16ConvProblemShapeILNS1_8OperatorE0ELi3EEENS1_10collective14CollectiveConvINS1_47MainloopSm100TmaUmmaWarpSpecializedImplicitGemmILS5_0ELi4ELi3ELi1ELi2EN4cute5tupleIJNSA_1CILi1EEESD_SD_EEEEENSB_IJNSC_ILi64EEENSC_ILi128EEENSB_IJSG_EEEEEENS_10tfloat32_tESK_NSA_8TiledMMAINSA_8MMA_AtomIJNSA_17SM100_MMA_TF32_SSISK_SK_fLi64ELi128ELNSA_4UMMA5MajorE0ELSP_0ELNSO_7ScaleInE0ELSQ_0EEEEEENSA_6LayoutISE_NSB_IJNSC_ILi0EEESU_SU_EEEEENSB_IJNSA_10UnderscoreESX_SX_EEEEENS7_6detail27Sm100ImplicitGemmTileTraitsINSA_20SM90_TMA_LOAD_IM2COLENSA_14ComposedLayoutINSA_7SwizzleILi3ELi4ELi3EEENSA_18smem_ptr_flag_bitsILi32EEENST_INSB_IJNSC_ILi8EEENSC_ILi32EEEEEENSB_IJS19_SD_EEEEEEEvEENS11_INSA_13SM90_TMA_LOADES1D_vEEEENS_8epilogue10collective18CollectiveEpilogueINS1I_23Sm100TmaWarpSpecializedILi4ELi2ELi16ELb1ELb0EEEJSJ_NSB_IJNST_ISG_SD_EENST_IS19_SD_EEEEESK_NSB_IJNSB_IJllllEEESD_SU_EEESK_S1R_NS1I_6fusion15FusionCallbacksIS1M_NS1S_17LinearCombinationISK_fSK_fLNS_15FloatRoundStyleE2EEESJ_S1P_JEEENSA_5SM1004TMEM4LOAD26SM100_TMEM_LOAD_16dp128b8xES12_S1D_NSA_17SM75_U32x4_LDSM_NENSA_21SM90_TMA_STORE_IM2COLES1D_NSA_17SM90_U32x4_STSM_NENSA_39AutoVectorizingCopyWithAssumedAlignmentILi128EEEEEEvvEEEEvNT_6ParamsE)
        /*0038*/ 	.word	0x00000008


	//----- nvinfo : EIATTR_MIN_STACK_SIZE
	.align		4
.L_27:
        /*003c*/ 	.byte	0x04, 0x12
        /*003e*/ 	.short	(.L_29 - .L_28)
	.align		4
.L_28:
        /*0040*/ 	.word	index@(_ZN7cutlass13device_kernelINS_4conv6kernel13ConvUniversalINS1_16ConvProblemShapeILNS1_8OperatorE0ELi3EEENS1_10collective14CollectiveConvINS1_47MainloopSm100TmaUmmaWarpSpecializedImplicitGemmILS5_0ELi4ELi3ELi1ELi2EN4cute5tupleIJNSA_1CILi1EEESD_SD_EEEEENSB_IJNSC_ILi64EEENSC_ILi128EEENSB_IJSG_EEEEEENS_10tfloat32_tESK_NSA_8TiledMMAINSA_8MMA_AtomIJNSA_17SM100_MMA_TF32_SSISK_SK_fLi64ELi128ELNSA_4UMMA5MajorE0ELSP_0ELNSO_7ScaleInE0ELSQ_0EEEEEENSA_6LayoutISE_NSB_IJNSC_ILi0EEESU_SU_EEEEENSB_IJNSA_10UnderscoreESX_SX_EEEEENS7_6detail27Sm100ImplicitGemmTileTraitsINSA_20SM90_TMA_LOAD_IM2COLENSA_14ComposedLayoutINSA_7SwizzleILi3ELi4ELi3EEENSA_18smem_ptr_flag_bitsILi32EEENST_INSB_IJNSC_ILi8EEENSC_ILi32EEEEEENSB_IJS19_SD_EEEEEEEvEENS11_INSA_13SM90_TMA_LOADES1D_vEEEENS_8epilogue10collective18CollectiveEpilogueINS1I_23Sm100TmaWarpSpecializedILi4ELi2ELi16ELb1ELb0EEEJSJ_NSB_IJNST_ISG_SD_EENST_IS19_SD_EEEEESK_NSB_IJNSB_IJllllEEESD_SU_EEESK_S1R_NS1I_6fusion15FusionCallbacksIS1M_NS1S_17LinearCombinationISK_fSK_fLNS_15FloatRoundStyleE2EEESJ_S1P_JEEENSA_5SM1004TMEM4LOAD26SM100_TMEM_LOAD_16dp128b8xES12_S1D_NSA_17SM75_U32x4_LDSM_NENSA_21SM90_TMA_STORE_IM2COLES1D_NSA_17SM90_U32x4_STSM_NENSA_39AutoVectorizingCopyWithAssumedAlignmentILi128EEEEEEvvEEEEvNT_6ParamsE)
        /*0044*/ 	.word	0x00000008
.L_29:


//--------------------- .nv.compat                --------------------------
	.section	.nv.compat,"",@"SHT_CUDA_COMPAT_INFO"
	.align	4
        /*0000*/ 	.byte	0x02, 0x09, 0x01, 0x00, 0x02, 0x02, 0x02, 0x00, 0x02, 0x05, 0x05, 0x00, 0x03, 0x07, 0x01, 0x01
        /*0010*/ 	.byte	0x02, 0x03, 0x01, 0x00, 0x02, 0x06, 0x01, 0x00, 0x04, 0x0b, 0x08, 0x00, 0x09, 0x00, 0x00, 0x00
        /*0020*/ 	.byte	0x00, 0x00, 0x00, 0x00


//--------------------- .nv.info._ZN7cutlass13device_kernelINS_4conv6kernel13ConvUniversalINS1_16ConvProblemShapeILNS1_8OperatorE0ELi3EEENS1_10collective14CollectiveConvINS1_47MainloopSm100TmaUmmaWarpSpecializedImplicitGemmILS5_0ELi4ELi3ELi1ELi2EN4cute5tupleIJNSA_1CILi1EEESD_SD_EEEEENSB_IJNSC_ILi64EEENSC_ILi128EEENSB_IJSG_EEEEEENS_10tfloat32_tESK_NSA_8TiledMMAINSA_8MMA_AtomIJNSA_17SM100_MMA_TF32_SSISK_SK_fLi64ELi128ELNSA_4UMMA5MajorE0ELSP_0ELNSO_7ScaleInE0ELSQ_0EEEEEENSA_6LayoutISE_NSB_IJNSC_ILi0EEESU_SU_EEEEENSB_IJNSA_10UnderscoreESX_SX_EEEEENS7_6detail27Sm100ImplicitGemmTileTraitsINSA_20SM90_TMA_LOAD_IM2COLENSA_14ComposedLayoutINSA_7SwizzleILi3ELi4ELi3EEENSA_18smem_ptr_flag_bitsILi32EEENST_INSB_IJNSC_ILi8EEENSC_ILi32EEEEEENSB_IJS19_SD_EEEEEEEvEENS11_INSA_13SM90_TMA_LOADES1D_vEEEENS_8epilogue10collective18CollectiveEpilogueINS1I_23Sm100TmaWarpSpecializedILi4ELi2ELi16ELb1ELb0EEEJSJ_NSB_IJNST_ISG_SD_EENST_IS19_SD_EEEEESK_NSB_IJNSB_IJllllEEESD_SU_EEESK_S1R_NS1I_6fusion15FusionCallbacksIS1M_NS1S_17LinearCombinationISK_fSK_fLNS_15FloatRoundStyleE2EEESJ_S1P_JEEENSA_5SM1004TMEM4LOAD26SM100_TMEM_LOAD_16dp128b8xES12_S1D_NSA_17SM75_U32x4_LDSM_NENSA_21SM90_TMA_STORE_IM2COLES1D_NSA_17SM90_U32x4_STSM_NENSA_39AutoVectorizingCopyWithAssumedAlignmentILi128EEEEEEvvEEEEvNT_6ParamsE --------------------------
	.section	.nv.info._ZN7cutlass13device_kernelINS_4conv6kernel13ConvUniversalINS1_16ConvProblemShapeILNS1_8OperatorE0ELi3EEENS1_10collective14CollectiveConvINS1_47MainloopSm100TmaUmmaWarpSpecializedImplicitGemmILS5_0ELi4ELi3ELi1ELi2EN4cute5tupleIJNSA_1CILi1EEESD_SD_EEEEENSB_IJNSC_ILi64EEENSC_ILi128EEENSB_IJSG_EEEEEENS_10tfloat32_tESK_NSA_8TiledMMAINSA_8MMA_AtomIJNSA_17SM100_MMA_TF32_SSISK_SK_fLi64ELi128ELNSA_4UMMA5MajorE0ELSP_0ELNSO_7ScaleInE0ELSQ_0EEEEEENSA_6LayoutISE_NSB_IJNSC_ILi0EEESU_SU_EEEEENSB_IJNSA_10UnderscoreESX_SX_EEEEENS7_6detail27Sm100ImplicitGemmTileTraitsINSA_20SM90_TMA_LOAD_IM2COLENSA_14ComposedLayoutINSA_7SwizzleILi3ELi4ELi3EEENSA_18smem_ptr_flag_bitsILi32EEENST_INSB_IJNSC_ILi8EEENSC_ILi32EEEEEENSB_IJS19_SD_EEEEEEEvEENS11_INSA_13SM90_TMA_LOADES1D_vEEEENS_8epilogue10collective18CollectiveEpilogueINS1I_23Sm100TmaWarpSpecializedILi4ELi2ELi16ELb1ELb0EEEJSJ_NSB_IJNST_ISG_SD_EENST_IS19_SD_EEEEESK_NSB_IJNSB_IJllllEEESD_SU_EEESK_S1R_NS1I_6fusion15FusionCallbacksIS1M_NS1S_17LinearCombinationISK_fSK_fLNS_15FloatRoundStyleE2EEESJ_S1P_JEEENSA_5SM1004TMEM4LOAD26SM100_TMEM_LOAD_16dp128b8xES12_S1D_NSA_17SM75_U32x4_LDSM_NENSA_21SM90_TMA_STORE_IM2COLES1D_NSA_17SM90_U32x4_STSM_NENSA_39AutoVectorizingCopyWithAssumedAlignmentILi128EEEEEEvvEEEEvNT_6ParamsE,"",@"SHT_CUDA_INFO"
	.sectionflags	@""
	.align	4


	//----- nvinfo : EIATTR_CUDA_API_VERSION
	.align		4
        /*0000*/ 	.byte	0x04, 0x37
        /*0002*/ 	.short	(.L_31 - .L_30)
.L_30:
        /*0004*/ 	.word	0x00000082


	//----- nvinfo : EIATTR_KPARAM_INFO
	.align		4
.L_31:
        /*0008*/ 	.byte	0x04, 0x17
        /*000a*/ 	.short	(.L_33 - .L_32)
.L_32:
        /*000c*/ 	.word	0x00000000
        /*0010*/ 	.short	0x0000
        /*0012*/ 	.short	0x0000
        /*0014*/ 	.byte	0x00, 0xf0, 0x01, 0x24


	//----- nvinfo : EIATTR_AT_ENTRY_FRAGMENTS
	.align		4
.L_33:
        /*0018*/ 	.byte	0x04, 0x4f
        /*001a*/ 	.short	(.L_35 - .L_34)


	//   ....[0]....
.L_34:
        /*001c*/ 	.word	0x00000006


	//----- nvinfo : EIATTR_RESERVED_SMEM_USED
	.align		4
.L_35:
        /*0020*/ 	.byte	0x01, 0x41
	.zero		2


	//----- nvinfo : EIATTR_SPARSE_MMA_MASK
	.align		4
        /*0024*/ 	.byte	0x03, 0x50
        /*0026*/ 	.short	0x0000


	//----- nvinfo : EIATTR_TCGEN05_1CTA_USED
	.align		4
        /*0028*/ 	.byte	0x01, 0x51
	.zero		2


	//----- nvinfo : EIATTR_MAXREG_COUNT
	.align		4
        /*002c*/ 	.byte	0x03, 0x1b
        /*002e*/ 	.short	0x00ff


	//----- nvinfo : EIATTR_NUM_BARRIERS
	.align		4
        /*0030*/ 	.byte	0x02, 0x4c
        /*0032*/ 	.byte	0x07
	.zero		1


	//----- nvinfo : EIATTR_EXTERNS
	.align		4
        /*0034*/ 	.byte	0x04, 0x0f
        /*0036*/ 	.short	(.L_37 - .L_36)


	//   ....[0]....
	.align		4
.L_36:
        /*0038*/ 	.word	index@(__assertfail)


	//----- nvinfo : EIATTR_MERCURY_ISA_VERSION
	.align		4
.L_37:
        /*003c*/ 	.byte	0x03, 0x5f
        /*003e*/ 	.short	0x0101


	//----- nvinfo : EIATTR_INT_WARP_WIDE_INSTR_OFFSETS
	.align		4
        /*0040*/ 	.byte	0x04, 0x31
        /*0042*/ 	.short	(.L_39 - .L_38)


	//   ....[0]....
.L_38:
        /*0044*/ 	.word	0x00007db0


	//   ....[1]....
        /*0048*/ 	.word	0x00007dd0


	//   ....[2]....
        /*004c*/ 	.word	0x00007e00


	//   ....[3]....
        /*0050*/ 	.word	0x00008b60


	//   ....[4]....
        /*0054*/ 	.word	0x00008bd0


	//   ....[5]....
        /*0058*/ 	.word	0x00008ce0


	//   ....[6]....
        /*005c*/ 	.word	0x00008d60


	//   ....[7]....
        /*0060*/ 	.word	0x00008e60


	//   ....[8]....
        /*0064*/ 	.word	0x00008ee0


	//   ....[9]....
        /*0068*/ 	.word	0x00009000


	//   ....[10]....
        /*006c*/ 	.word	0x00009110


	//----- nvinfo : EIATTR_COOP_GROUP_MASK_REGIDS
	.align		4
.L_39:
        /*0070*/ 	.byte	0x04, 0x29
        /*0072*/ 	.short	(.L_41 - .L_40)


	//   ....[0]....
.L_40:
        /*0074*/ 	.word	0xffffffff


	//   ....[1]....
        /*0078*/ 	.word	0xffffffff


	//   ....[2]....
        /*007c*/ 	.word	0xffffffff


	//   ....[3]....
        /*0080*/ 	.word	0xffffffff


	//   ....[4]....
        /*0084*/ 	.word	0xffffffff


	//   ....[5]....
        /*0088*/ 	.word	0xffffffff


	//   ....[6]....
        /*008c*/ 	.word	0xffffffff


	//   ....[7]....
        /*0090*/ 	.word	0xffffffff


	//   ....[8]....
        /*0094*/ 	.word	0xffffffff


	//   ....[9]....
        /*0098*/ 	.word	0xffffffff


	//   ....[10]....
        /*009c*/ 	.word	0xffffffff


	//   ....[11]....
        /*00a0*/ 	.word	0xffffffff


	//----- nvinfo : EIATTR_COOP_GROUP_INSTR_OFFSETS
	.align		4
.L_41:
        /*00a4*/ 	.byte	0x04, 0x28
        /*00a6*/ 	.short	(.L_43 - .L_42)


	//   ....[0]....
.L_42:
        /*00a8*/ 	.word	0x00000090


	//   ....[1]....
        /*00ac*/ 	.word	0x000004f0


	//   ....[2]....
        /*00b0*/ 	.word	0x00000660


	//   ....[3]....
        /*00b4*/ 	.word	0x00000800


	//   ....[4]....
        /*00b8*/ 	.word	0x00000900


	//   ....[5]....
        /*00bc*/ 	.word	0x00000a50


	//   ....[6]....
        /*00c0*/ 	.word	0x00006280


	//   ....[7]....
        /*00c4*/ 	.word	0x00006f00


	//   ....[8]....
        /*00c8*/ 	.word	0x00007110


	//   ....[9]....
        /*00cc*/ 	.word	0x00007140


	//   ....[10]....
        /*00d0*/ 	.word	0x00007c90


	//   ....[11]....
        /*00d4*/ 	.word	0x00007ed0


	//----- nvinfo : EIATTR_VRC_CTA_INIT_COUNT
	.align		4
.L_43:
        /*00d8*/ 	.byte	0x02, 0x4a
        /*00da*/ 	.byte	0x80
	.zero		1


	//----- nvinfo : EIATTR_SYSCALL_OFFSETS
	.align		4
        /*00dc*/ 	.byte	0x04, 0x46
        /*00de*/ 	.short	(.L_45 - .L_44)


	//   ....[0]....
.L_44:
        /*00e0*/ 	.word	0x00009d50


	//   ....[1]....
        /*00e4*/ 	.word	0x00009e40


	//   ....[2]....
        /*00e8*/ 	.word	0x0000a830


	//   ....[3]....
        /*00ec*/ 	.word	0x0000b230


	//   ....[4]....
        /*00f0*/ 	.word	0x0000bbc0


	//   ....[5]....
        /*00f4*/ 	.word	0x0000c530


	//----- nvinfo : EIATTR_MBARRIER_INSTR_OFFSETS
	.align		4
.L_45:
        /*00f8*/ 	.byte	0x04, 0x39
        /*00fa*/ 	.short	(.L_47 - .L_46)


	//   ....[0]....
.L_46:
        /*00fc*/ 	.word	0x000005d0
        /*0100*/ 	.word	0x000000ff
        /*0104*/ 	.word	0x00000000
        /*0108*/ 	.short	0x0100
        /*010a*/ 	.byte	0x04
	.zero		1


	//   ....[1]....
        /*010c*/ 	.word	0x000005e0
        /*0110*/ 	.word	0x000000ff
        /*0114*/ 	.word	0x00000020
        /*0118*/ 	.short	0x0100
        /*011a*/ 	.byte	0x04
	.zero		1


	//   ....[2]....
        /*011c*/ 	.word	0x000005f0
        /*0120*/ 	.word	0x000000ff
        /*0124*/ 	.word	0x00000008
        /*0128*/ 	.short	0x0100
        /*012a*/ 	.byte	0x04
	.zero		1


	//   ....[3]....
        /*012c*/ 	.word	0x00000600
        /*0130*/ 	.word	0x000000ff
        /*0134*/ 	.word	0x00000028
        /*0138*/ 	.short	0x0100
        /*013a*/ 	.byte	0x04
	.zero		1


	//   ....[4]....
        /*013c*/ 	.word	0x00000610
        /*0140*/ 	.word	0x000000ff
        /*0144*/ 	.word	0x00000010
        /*0148*/ 	.short	0x0100
        /*014a*/ 	.byte	0x04
	.zero		1


	//   ....[5]....
        /*014c*/ 	.word	0x00000620
        /*0150*/ 	.word	0x000000ff
        /*0154*/ 	.word	0x00000030
        /*0158*/ 	.short	0x0100
        /*015a*/ 	.byte	0x04
	.zero		1


	//   ....[6]....
        /*015c*/ 	.word	0x00000630
        /*0160*/ 	.word	0x000000ff
        /*0164*/ 	.word	0x00000018
        /*0168*/ 	.short	0x0100
        /*016a*/ 	.byte	0x04
	.zero		1


	//   ....[7]....
        /*016c*/ 	.word	0x00000640
        /*0170*/ 	.word	0x000000ff
        /*0174*/ 	.word	0x00000038
        /*0178*/ 	.short	0x0100
        /*017a*/ 	.byte	0x04
	.zero		1


	//   ....[8]....
        /*017c*/ 	.word	0x00000770
        /*0180*/ 	.word	0x000000ff
        /*0184*/ 	.word	0x00000040
        /*0188*/ 	.short	0x0100
        /*018a*/ 	.byte	0x04
	.zero		1


	//   ....[9]....
        /*018c*/ 	.word	0x00000780
        /*0190*/ 	.word	0x000000ff
        /*0194*/ 	.word	0x00000060
        /*0198*/ 	.short	0x0100
        /*019a*/ 	.byte	0x04
	.zero		1


	//   ....[10]....
        /*019c*/ 	.word	0x00000790
        /*01a0*/ 	.word	0x000000ff
        /*01a4*/ 	.word	0x00000048
        /*01a8*/ 	.short	0x0100
        /*01aa*/ 	.byte	0x04
	.zero		1


	//   ....[11]....
        /*01ac*/ 	.word	0x000007a0
        /*01b0*/ 	.word	0x000000ff
        /*01b4*/ 	.word	0x00000068
        /*01b8*/ 	.short	0x0100
        /*01ba*/ 	.byte	0x04
	.zero		1


	//   ....[12]....
        /*01bc*/ 	.word	0x000007b0
        /*01c0*/ 	.word	0x000000ff
        /*01c4*/ 	.word	0x00000050
        /*01c8*/ 	.short	0x0100
        /*01ca*/ 	.byte	0x04
	.zero		1


	//   ....[13]....
        /*01cc*/ 	.word	0x000007c0
        /*01d0*/ 	.word	0x000000ff
        /*01d4*/ 	.word	0x00000070
        /*01d8*/ 	.short	0x0100
        /*01da*/ 	.byte	0x04
	.zero		1


	//   ....[14]....
        /*01dc*/ 	.word	0x000007d0
        /*01e0*/ 	.word	0x000000ff
        /*01e4*/ 	.word	0x00000058
        /*01e8*/ 	.short	0x0100
        /*01ea*/ 	.byte	0x04
	.zero		1


	//   ....[15]....
        /*01ec*/ 	.word	0x000007e0
        /*01f0*/ 	.word	0x000000ff
        /*01f4*/ 	.word	0x00000078
        /*01f8*/ 	.short	0x0100
        /*01fa*/ 	.byte	0x04
	.zero		1


	//   ....[16]....
        /*01fc*/ 	.word	0x000008d0
        /*0200*/ 	.word	0x000000ff
        /*0204*/ 	.word	0x00000080
        /*0208*/ 	.short	0x0100
        /*020a*/ 	.byte	0x06
	.zero		1


	//   ....[17]....
        /*020c*/ 	.word	0x000008e0
        /*0210*/ 	.word	0x000000ff
        /*0214*/ 	.word	0x00000088
        /*0218*/ 	.short	0x0100
        /*021a*/ 	.byte	0x06
	.zero		1


	//   ....[18]....
        /*021c*/ 	.word	0x00000a20
        /*0220*/ 	.word	0x000000ff
        /*0224*/ 	.word	0x00000090
        /*0228*/ 	.short	0x0100
        /*022a*/ 	.byte	0x06
	.zero		1


	//   ....[19]....
        /*022c*/ 	.word	0x00000a30
        /*0230*/ 	.word	0x000000ff
        /*0234*/ 	.word	0x00000098
        /*0238*/ 	.short	0x0100
        /*023a*/ 	.byte	0x06
	.zero		1


	//   ....[20]....
        /*023c*/ 	.word	0x00000b80
        /*0240*/ 	.word	0x000000ff
        /*0244*/ 	.word	0x000000a0
        /*0248*/ 	.short	0x0100
        /*024a*/ 	.byte	0x04
	.zero		1


	//   ....[21]....
        /*024c*/ 	.word	0x00000b90
        /*0250*/ 	.word	0x000000ff
        /*0254*/ 	.word	0x000000b0
        /*0258*/ 	.short	0x0100
        /*025a*/ 	.byte	0x04
	.zero		1


	//   ....[22]....
        /*025c*/ 	.word	0x00000ba0
        /*0260*/ 	.word	0x000000ff
        /*0264*/ 	.word	0x000000a8
        /*0268*/ 	.short	0x0100
        /*026a*/ 	.byte	0x04
	.zero		1


	//   ....[23]....
        /*026c*/ 	.word	0x00000bb0
        /*0270*/ 	.word	0x000000ff
        /*0274*/ 	.word	0x000000b8
        /*0278*/ 	.short	0x0100
        /*027a*/ 	.byte	0x04
	.zero		1


	//   ....[24]....
        /*027c*/ 	.word	0x00001570
        /*0280*/ 	.word	0x000000ff
        /*0284*/ 	.word	0x00000020
        /*0288*/ 	.short	0x010a
        /*028a*/ 	.byte	0x04
	.zero		1


	//   ....[25]....
        /*028c*/ 	.word	0x000025f0
        /*0290*/ 	.word	0x000000ff
        /*0294*/ 	.word	0x00000020
        /*0298*/ 	.short	0x010a
        /*029a*/ 	.byte	0x04
	.zero		1


	//   ....[26]....
        /*029c*/ 	.word	0x000029e0
        /*02a0*/ 	.word	0x000000ff
        /*02a4*/ 	.word	0x00000020
        /*02a8*/ 	.short	0x010a
        /*02aa*/ 	.byte	0x08
	.zero		1


	//   ....[27]....
        /*02ac*/ 	.word	0x00003b70
        /*02b0*/ 	.word	0x000000ff
        /*02b4*/ 	.word	0x00000088
        /*02b8*/ 	.short	0x0101
        /*02ba*/ 	.byte	0x27
	.zero		1


	//   ....[28]....
        /*02bc*/ 	.word	0x00003ba0
        /*02c0*/ 	.word	0x000000ff
        /*02c4*/ 	.word	0x00000020
        /*02c8*/ 	.short	0x010a
        /*02ca*/ 	.byte	0x04
	.zero		1


	//   ....[29]....
        /*02cc*/ 	.word	0x00004b70
        /*02d0*/ 	.word	0x000000ff
        /*02d4*/ 	.word	0x00000020
        /*02d8*/ 	.short	0x010a
        /*02da*/ 	.byte	0x04
	.zero		1


	//   ....[30]....
        /*02dc*/ 	.word	0x00004f50
        /*02e0*/ 	.word	0x000000ff
        /*02e4*/ 	.word	0x00000020
        /*02e8*/ 	.short	0x010a
        /*02ea*/ 	.byte	0x08
	.zero		1


	//   ....[31]....
        /*02ec*/ 	.word	0x00006290
        /*02f0*/ 	.word	0x000000ff
        /*02f4*/ 	.word	0x00000090
        /*02f8*/ 	.short	0x010a
        /*02fa*/ 	.byte	0x27
	.zero		1


	//   ....[32]....
        /*02fc*/ 	.word	0x00006350
        /*0300*/ 	.word	0x000000ff
        /*0304*/ 	.word	0x00000000
        /*0308*/ 	.short	0x0101
        /*030a*/ 	.byte	0x04
	.zero		1


	//   ....[33]....
        /*030c*/ 	.word	0x00006970
        /*0310*/ 	.word	0x000000ff
        /*0314*/ 	.word	0x00000000
        /*0318*/ 	.short	0x010a
        /*031a*/ 	.byte	0x04
	.zero		1


	//   ....[34]....
        /*031c*/ 	.word	0x00006a10
        /*0320*/ 	.word	0x000000ff
        /*0324*/ 	.word	0x00000000
        /*0328*/ 	.short	0x010a
        /*032a*/ 	.byte	0x05
	.zero		1


	//   ....[35]....
        /*032c*/ 	.word	0x00006ab0
        /*0330*/ 	.word	0x000000ff
        /*0334*/ 	.word	0x00000000
        /*0338*/ 	.short	0x010a
        /*033a*/ 	.byte	0x05
	.zero		1


	//   ....[36]....
        /*033c*/ 	.word	0x00006b60
        /*0340*/ 	.word	0x00000000
        /*0344*/ 	.word	0x00000000
        /*0348*/ 	.short	0x010a
        /*034a*/ 	.byte	0xff
	.zero		1


	//   ....[37]....
        /*034c*/ 	.word	0x00006cb0
        /*0350*/ 	.word	0x000000ff
        /*0354*/ 	.word	0x00000098
        /*0358*/ 	.short	0x010a
        /*035a*/ 	.byte	0x04
	.zero		1


	//   ....[38]....
        /*035c*/ 	.word	0x00006d50
        /*0360*/ 	.word	0x000000ff
        /*0364*/ 	.word	0x00000090
        /*0368*/ 	.short	0x010a
        /*036a*/ 	.byte	0x04
	.zero		1


	//   ....[39]....
        /*036c*/ 	.word	0x00006df0
        /*0370*/ 	.word	0x000000ff
        /*0374*/ 	.word	0x00000000
        /*0378*/ 	.short	0x0101
        /*037a*/ 	.byte	0x05
	.zero		1


	//   ....[40]....
        /*037c*/ 	.word	0x00006e30
        /*0380*/ 	.word	0x000000ff
        /*0384*/ 	.word	0x00000098
        /*0388*/ 	.short	0x0106
        /*038a*/ 	.byte	0x04
	.zero		1


	//   ....[41]....
        /*038c*/ 	.word	0x00006e70
        /*0390*/ 	.word	0x00000000
        /*0394*/ 	.word	0x00000098
        /*0398*/ 	.short	0x010a
        /*039a*/ 	.byte	0xff
	.zero		1


	//   ....[42]....
        /*039c*/ 	.word	0x00007460
        /*03a0*/ 	.word	0x000000ff
        /*03a4*/ 	.word	0x00000090
        /*03a8*/ 	.short	0x010a
        /*03aa*/ 	.byte	0x17
	.zero		1


	//   ....[43]....
        /*03ac*/ 	.word	0x00007510
        /*03b0*/ 	.word	0x000000ff
        /*03b4*/ 	.word	0x00000000
        /*03b8*/ 	.short	0x0101
        /*03ba*/ 	.byte	0x2c
	.zero		1


	//   ....[44]....
        /*03bc*/ 	.word	0x00007520
        /*03c0*/ 	.word	0x000000ff
        /*03c4*/ 	.word	0x000000b0
        /*03c8*/ 	.short	0x010a
        /*03ca*/ 	.byte	0x1b
	.zero		1


	//   ....[45]....
        /*03cc*/ 	.word	0x000075c0
        /*03d0*/ 	.word	0x000000ff
        /*03d4*/ 	.word	0x00000000
        /*03d8*/ 	.short	0x010a
        /*03da*/ 	.byte	0x04
	.zero		1


	//   ....[46]....
        /*03dc*/ 	.word	0x00007610
        /*03e0*/ 	.word	0x000000ff
        /*03e4*/ 	.word	0x00000000
        /*03e8*/ 	.short	0x010a
        /*03ea*/ 	.byte	0x15
	.zero		1


	//   ....[47]....
        /*03ec*/ 	.word	0x00007750
        /*03f0*/ 	.word	0x000000ff
        /*03f4*/ 	.word	0x00000000
        /*03f8*/ 	.short	0x010a
        /*03fa*/ 	.byte	0x05
	.zero		1


	//   ....[48]....
        /*03fc*/ 	.word	0x00007be0
        /*0400*/ 	.word	0x000000ff
        /*0404*/ 	.word	0x00000000
        /*0408*/ 	.short	0x010a
        /*040a*/ 	.byte	0x04
	.zero		1


	//   ....[49]....
        /*040c*/ 	.word	0x00007c70
        /*0410*/ 	.word	0x000000ff
        /*0414*/ 	.word	0x00000000
        /*0418*/ 	.short	0x010a
        /*041a*/ 	.byte	0x04
	.zero		1


	//   ....[50]....
        /*041c*/ 	.word	0x00008240
        /*0420*/ 	.word	0x000000ff
        /*0424*/ 	.word	0x00000090
        /*0428*/ 	.short	0x010a
        /*042a*/ 	.byte	0x14
	.zero		1


	//   ....[51]....
        /*042c*/ 	.word	0x000082d0
        /*0430*/ 	.word	0x000000ff
        /*0434*/ 	.word	0x00000000
        /*0438*/ 	.short	0x0101
        /*043a*/ 	.byte	0x2d
	.zero		1


	//   ....[52]....
        /*043c*/ 	.word	0x00008800
        /*0440*/ 	.word	0x000000ff
        /*0444*/ 	.word	0x00000088
        /*0448*/ 	.short	0x010a
        /*044a*/ 	.byte	0x14
	.zero		1


	//   ....[53]....
        /*044c*/ 	.word	0x000089a0
        /*0450*/ 	.word	0x000000ff
        /*0454*/ 	.word	0x00000060
        /*0458*/ 	.short	0x010a
        /*045a*/ 	.byte	0x14
	.zero		1


	//   ....[54]....
        /*045c*/ 	.word	0x00008c70
        /*0460*/ 	.word	0x000000ff
        /*0464*/ 	.word	0x00000040
        /*0468*/ 	.short	0x010b
        /*046a*/ 	.byte	0x14
	.zero		1


	//   ....[55]....
        /*046c*/ 	.word	0x00008c80
        /*0470*/ 	.word	0x000000ff
        /*0474*/ 	.word	0x00000000
        /*0478*/ 	.short	0x0101
        /*047a*/ 	.byte	0x31
	.zero		1


	//   ....[56]....
        /*047c*/ 	.word	0x00008ca0
        /*0480*/ 	.word	0x000000ff
        /*0484*/ 	.word	0x00000068
        /*0488*/ 	.short	0x010a
        /*048a*/ 	.byte	0x14
	.zero		1


	//   ....[57]....
        /*048c*/ 	.word	0x00008df0
        /*0490*/ 	.word	0x000000ff
        /*0494*/ 	.word	0x00000048
        /*0498*/ 	.short	0x010b
        /*049a*/ 	.byte	0x14
	.zero		1


	//   ....[58]....
        /*049c*/ 	.word	0x00008e00
        /*04a0*/ 	.word	0x000000ff
        /*04a4*/ 	.word	0x00000000
        /*04a8*/ 	.short	0x0101
        /*04aa*/ 	.byte	0x30
	.zero		1


	//   ....[59]....
        /*04ac*/ 	.word	0x00008e20
        /*04b0*/ 	.word	0x000000ff
        /*04b4*/ 	.word	0x00000070
        /*04b8*/ 	.short	0x010a
        /*04ba*/ 	.byte	0x14
	.zero		1


	//   ....[60]....
        /*04bc*/ 	.word	0x00008f70
        /*04c0*/ 	.word	0x000000ff
        /*04c4*/ 	.word	0x00000050
        /*04c8*/ 	.short	0x010b
        /*04ca*/ 	.byte	0x14
	.zero		1


	//   ....[61]....
        /*04cc*/ 	.word	0x00008f80
        /*04d0*/ 	.word	0x000000ff
        /*04d4*/ 	.word	0x00000000
        /*04d8*/ 	.short	0x0101
        /*04da*/ 	.byte	0x2f
	.zero		1


	//   ....[62]....
        /*04dc*/ 	.word	0x00008fa0
        /*04e0*/ 	.word	0x000000ff
        /*04e4*/ 	.word	0x00000078
        /*04e8*/ 	.short	0x010a
        /*04ea*/ 	.byte	0x14
	.zero		1


	//   ....[63]....
        /*04ec*/ 	.word	0x00009180
        /*04f0*/ 	.word	0x000000ff
        /*04f4*/ 	.word	0x00000058
        /*04f8*/ 	.short	0x010b
        /*04fa*/ 	.byte	0x14
	.zero		1


	//   ....[64]....
        /*04fc*/ 	.word	0x00009190
        /*0500*/ 	.word	0x000000ff
        /*0504*/ 	.word	0x00000000
        /*0508*/ 	.short	0x0101
        /*050a*/ 	.byte	0x2e
	.zero		1


	//   ....[65]....
        /*050c*/ 	.word	0x000091c0
        /*0510*/ 	.word	0x000000ff
        /*0514*/ 	.word	0x00000060
        /*0518*/ 	.short	0x010a
        /*051a*/ 	.byte	0x14
	.zero		1


	//   ....[66]....
        /*051c*/ 	.word	0x000091e0
        /*0520*/ 	.word	0x000000ff
        /*0524*/ 	.word	0x00000068
        /*0528*/ 	.short	0x010a
        /*052a*/ 	.byte	0x14
	.zero		1


	//   ....[67]....
        /*052c*/ 	.word	0x00009200
        /*0530*/ 	.word	0x000000ff
        /*0534*/ 	.word	0x00000070
        /*0538*/ 	.short	0x010a
        /*053a*/ 	.byte	0x14
	.zero		1


	//   ....[68]....
        /*053c*/ 	.word	0x00009240
        /*0540*/ 	.word	0x00000000
        /*0544*/ 	.word	0x00000078
        /*0548*/ 	.short	0x010a
        /*054a*/ 	.byte	0xff
	.zero		1


	//   ....[69]....
        /*054c*/ 	.word	0x00009600
        /*0550*/ 	.word	0x000000ff
        /*0554*/ 	.word	0x00000090
        /*0558*/ 	.short	0x010a
        /*055a*/ 	.byte	0x30
	.zero		1


	//   ....[70]....
        /*055c*/ 	.word	0x000096d0
        /*0560*/ 	.word	0x000000ff
        /*0564*/ 	.word	0x00000000
        /*0568*/ 	.short	0x0101
        /*056a*/ 	.byte	0x04
	.zero		1


	//   ....[71]....
        /*056c*/ 	.word	0x0000a330
        /*0570*/ 	.word	0x000000ff
        /*0574*/ 	.word	0x00000040
        /*0578*/ 	.short	0x010a
        /*057a*/ 	.byte	0x30
	.zero		1


	//   ....[72]....
        /*057c*/ 	.word	0x0000a3e0
        /*0580*/ 	.word	0x00000054
        /*0584*/ 	.word	0x000000a0
        /*0588*/ 	.short	0x010a
        /*058a*/ 	.byte	0xff
	.zero		1


	//   ....[73]....
        /*058c*/ 	.word	0x0000a630
        /*0590*/ 	.word	0x000000ff
        /*0594*/ 	.word	0x00000040
        /*0598*/ 	.short	0x010a
        /*059a*/ 	.byte	0x30
	.zero		1


	//   ....[74]....
        /*059c*/ 	.word	0x0000a710
        /*05a0*/ 	.word	0x00000054
        /*05a4*/ 	.word	0x000000a0
        /*05a8*/ 	.short	0x010a
        /*05aa*/ 	.byte	0xff
	.zero		1


	//   ....[75]....
        /*05ac*/ 	.word	0x0000af60
        /*05b0*/ 	.word	0x00000000
        /*05b4*/ 	.word	0x00000000
        /*05b8*/ 	.short	0x0101
        /*05ba*/ 	.byte	0xff
	.zero		1


	//   ....[76]....
        /*05bc*/ 	.word	0x0000af70
        /*05c0*/ 	.word	0x00000002
        /*05c4*/ 	.word	0x00000040
        /*05c8*/ 	.short	0x010a
        /*05ca*/ 	.byte	0xff
	.zero		1


	//   ....[77]....
        /*05cc*/ 	.word	0x0000b030
        /*05d0*/ 	.word	0x00000002
        /*05d4*/ 	.word	0x00000040
        /*05d8*/ 	.short	0x010a
        /*05da*/ 	.byte	0xff
	.zero		1


	//   ....[78]....
        /*05dc*/ 	.word	0x0000b8f0
        /*05e0*/ 	.word	0x00000002
        /*05e4*/ 	.word	0x00000000
        /*05e8*/ 	.short	0x0101
        /*05ea*/ 	.byte	0xff
	.zero		1


	//   ....[79]....
        /*05ec*/ 	.word	0x0000b910
        /*05f0*/ 	.word	0x00000000
        /*05f4*/ 	.word	0x00000040
        /*05f8*/ 	.short	0x010a
        /*05fa*/ 	.byte	0xff
	.zero		1


	//   ....[80]....
        /*05fc*/ 	.word	0x0000b9c0
        /*0600*/ 	.word	0x00000000
        /*0604*/ 	.word	0x00000040
        /*0608*/ 	.short	0x010a
        /*060a*/ 	.byte	0xff
	.zero		1


	//   ....[81]....
        /*060c*/ 	.word	0x0000c270
        /*0610*/ 	.word	0x00000010
        /*0614*/ 	.word	0x00000000
        /*0618*/ 	.short	0x0101
        /*061a*/ 	.byte	0xff
	.zero		1


	//   ....[82]....
        /*061c*/ 	.word	0x0000c290
        /*0620*/ 	.word	0x00000002
        /*0624*/ 	.word	0x00000040
        /*0628*/ 	.short	0x010a
        /*062a*/ 	.byte	0xff
	.zero		1


	//   ....[83]....
        /*062c*/ 	.word	0x0000c340
        /*0630*/ 	.word	0x00000002
        /*0634*/ 	.word	0x00000040
        /*0638*/ 	.short	0x010a
        /*063a*/ 	.byte	0xff
	.zero		1


	//   ....[84]....
        /*063c*/ 	.word	0x0000c910
        /*0640*/ 	.word	0x000000ff
        /*0644*/ 	.word	0x00000000
        /*0648*/ 	.short	0x0101
        /*064a*/ 	.byte	0x04
	.zero		1


	//   ....[85]....
        /*064c*/ 	.word	0x0000cc50
        /*0650*/ 	.word	0x00000000
        /*0654*/ 	.word	0x00000000
        /*0658*/ 	.short	0x0101
        /*065a*/ 	.byte	0xff
	.zero		1


	//   ....[86]....
        /*065c*/ 	.word	0x0000cec0
        /*0660*/ 	.word	0x000000ff
        /*0664*/ 	.word	0x00000000
        /*0668*/ 	.short	0x0101
        /*066a*/ 	.byte	0x04
	.zero		1


	//   ....[87]....
        /*066c*/ 	.word	0x0000cf10
        /*0670*/ 	.word	0x00000034
        /*0674*/ 	.word	0x00000020
        /*0678*/ 	.short	0x010a
        /*067a*/ 	.byte	0xff
	.zero		1


	//   ....[88]....
        /*067c*/ 	.word	0x0000cf90
        /*0680*/ 	.word	0x0000002c
        /*0684*/ 	.word	0x00000020
        /*0688*/ 	.short	0x010a
        /*068a*/ 	.byte	0xff
	.zero		1


	//   ....[89]....
        /*068c*/ 	.word	0x0000cff0
        /*0690*/ 	.word	0x00000000
        /*0694*/ 	.word	0x00000090
        /*0698*/ 	.short	0x010a
        /*069a*/ 	.byte	0xff
	.zero		1


	//   ....[90]....
        /*069c*/ 	.word	0x0000d050
        /*06a0*/ 	.word	0x00000000
        /*06a4*/ 	.word	0x00000000
        /*06a8*/ 	.short	0x010a
        /*06aa*/ 	.byte	0xff
	.zero		1


	//   ....[91]....
        /*06ac*/ 	.word	0x0000d0b0
        /*06b0*/ 	.word	0x00000000
        /*06b4*/ 	.word	0x00000000
        /*06b8*/ 	.short	0x010a
        /*06ba*/ 	.byte	0xff
	.zero		1


	//   ....[92]....
        /*06bc*/ 	.word	0x0000d110
        /*06c0*/ 	.word	0x00000000
        /*06c4*/ 	.word	0x00000000
        /*06c8*/ 	.short	0x010a
        /*06ca*/ 	.byte	0xff
	.zero		1


	//   ....[93]....
        /*06cc*/ 	.word	0x0000d170
        /*06d0*/ 	.word	0x00000004
        /*06d4*/ 	.word	0x00000098
        /*06d8*/ 	.short	0x010a
        /*06da*/ 	.byte	0xff
	.zero		1


	//   ....[94]....
        /*06dc*/ 	.word	0x0000d1d0
        /*06e0*/ 	.word	0x00000004
        /*06e4*/ 	.word	0x00000090
        /*06e8*/ 	.short	0x010a
        /*06ea*/ 	.byte	0xff
	.zero		1


	//   ....[95]....
        /*06ec*/ 	.word	0x0000d230
        /*06f0*/ 	.word	0x00000000
        /*06f4*/ 	.word	0x00000090
        /*06f8*/ 	.short	0x010a
        /*06fa*/ 	.byte	0xff
	.zero		1


	//   ....[96]....
        /*06fc*/ 	.word	0x0000d290
        /*0700*/ 	.word	0x00000000
        /*0704*/ 	.word	0x000000b0
        /*0708*/ 	.short	0x010a
        /*070a*/ 	.byte	0xff
	.zero		1


	//   ....[97]....
        /*070c*/ 	.word	0x0000d2f0
        /*0710*/ 	.word	0x00000000
        /*0714*/ 	.word	0x00000000
        /*0718*/ 	.short	0x010a
        /*071a*/ 	.byte	0xff
	.zero		1


	//   ....[98]....
        /*071c*/ 	.word	0x0000d350
        /*0720*/ 	.word	0x00000000
        /*0724*/ 	.word	0x00000000
        /*0728*/ 	.short	0x010a
        /*072a*/ 	.byte	0xff
	.zero		1


	//   ....[99]....
        /*072c*/ 	.word	0x0000d3b0
        /*0730*/ 	.word	0x00000000
        /*0734*/ 	.word	0x00000000
        /*0738*/ 	.short	0x010a
        /*073a*/ 	.byte	0xff
	.zero		1


	//   ....[100]....
        /*073c*/ 	.word	0x0000d410
        /*0740*/ 	.word	0x00000000
        /*0744*/ 	.word	0x00000090
        /*0748*/ 	.short	0x010a
        /*074a*/ 	.byte	0xff
	.zero		1


	//   ....[101]....
        /*074c*/ 	.word	0x0000d470
        /*0750*/ 	.word	0x00000000
        /*0754*/ 	.word	0x00000088
        /*0758*/ 	.short	0x010a
        /*075a*/ 	.byte	0xff
	.zero		1


	//   ....[102]....
        /*075c*/ 	.word	0x0000d4d0
        /*0760*/ 	.word	0x00000002
        /*0764*/ 	.word	0x00000060
        /*0768*/ 	.short	0x010a
        /*076a*/ 	.byte	0xff
	.zero		1


	//   ....[103]....
        /*076c*/ 	.word	0x0000d530
        /*0770*/ 	.word	0x00000002
        /*0774*/ 	.word	0x00000068
        /*0778*/ 	.short	0x010a
        /*077a*/ 	.byte	0xff
	.zero		1


	//   ....[104]....
        /*077c*/ 	.word	0x0000d590
        /*0780*/ 	.word	0x00000002
        /*0784*/ 	.word	0x00000070
        /*0788*/ 	.short	0x010a
        /*078a*/ 	.byte	0xff
	.zero		1


	//   ....[105]....
        /*078c*/ 	.word	0x0000d5f0
        /*0790*/ 	.word	0x00000000
        /*0794*/ 	.word	0x00000078
        /*0798*/ 	.short	0x010a
        /*079a*/ 	.byte	0xff
	.zero		1


	//   ....[106]....
        /*079c*/ 	.word	0x0000d650
        /*07a0*/ 	.word	0x00000000
        /*07a4*/ 	.word	0x00000060
        /*07a8*/ 	.short	0x010a
        /*07aa*/ 	.byte	0xff
	.zero		1


	//   ....[107]....
        /*07ac*/ 	.word	0x0000d6b0
        /*07b0*/ 	.word	0x00000000
        /*07b4*/ 	.word	0x00000068
        /*07b8*/ 	.short	0x010a
        /*07ba*/ 	.byte	0xff
	.zero		1


	//   ....[108]....
        /*07bc*/ 	.word	0x0000d710
        /*07c0*/ 	.word	0x00000000
        /*07c4*/ 	.word	0x00000070
        /*07c8*/ 	.short	0x010a
        /*07ca*/ 	.byte	0xff
	.zero		1


	//   ....[109]....
        /*07cc*/ 	.word	0x0000d770
        /*07d0*/ 	.word	0x00000000
        /*07d4*/ 	.word	0x00000090
        /*07d8*/ 	.short	0x010a
        /*07da*/ 	.byte	0xff
	.zero		1


	//   ....[110]....
        /*07dc*/ 	.word	0x0000d7d0
        /*07e0*/ 	.word	0x00000002
        /*07e4*/ 	.word	0x00000040
        /*07e8*/ 	.short	0x010a
        /*07ea*/ 	.byte	0xff
	.zero		1


	//   ....[111]....
        /*07ec*/ 	.word	0x0000d820
        /*07f0*/ 	.word	0x00000054
        /*07f4*/ 	.word	0x000000a0
        /*07f8*/ 	.short	0x010a
        /*07fa*/ 	.byte	0xff
	.zero		1


	//   ....[112]....
        /*07fc*/ 	.word	0x0000d870
        /*0800*/ 	.word	0x00000002
        /*0804*/ 	.word	0x00000040
        /*0808*/ 	.short	0x010a
        /*080a*/ 	.byte	0xff
	.zero		1


	//   ....[113]....
        /*080c*/ 	.word	0x0000d8c0
        /*0810*/ 	.word	0x00000000
        /*0814*/ 	.word	0x00000040
        /*0818*/ 	.short	0x010a
        /*081a*/ 	.byte	0xff
	.zero		1


	//   ....[114]....
        /*081c*/ 	.word	0x0000d910
        /*0820*/ 	.word	0x00000002
        /*0824*/ 	.word	0x00000040
        /*0828*/ 	.short	0x010a
        /*082a*/ 	.byte	0xff
	.zero		1


	//----- nvinfo : EIATTR_NUM_MBARRIERS
	.align		4
.L_47:
        /*082c*/ 	.byte	0x03, 0x38
        /*082e*/ 	.short	0x0018


	//----- nvinfo : EIATTR_EXIT_INSTR_OFFSETS
	.align		4
        /*0830*/ 	.byte	0x04, 0x1c
        /*0832*/ 	.short	(.L_49 - .L_48)


	//   ....[0]....
.L_48:
        /*0834*/ 	.word	0x00006b90


	//   ....[1]....
        /*0838*/ 	.word	0x00006e40


	//   ....[2]....
        /*083c*/ 	.word	0x00006ea0


	//   ....[3]....
        /*0840*/ 	.word	0x00007ee0


	//   ....[4]....
        /*0844*/ 	.word	0x00009270


	//   ....[5]....
        /*0848*/ 	.word	0x000092b0


	//   ....[6]....
        /*084c*/ 	.word	0x0000cda0


	//   ....[7]....
        /*0850*/ 	.word	0x0000ce20


	//   ....[8]....
        /*0854*/ 	.word	0x0000ce50


	//   ....[9]....
        /*0858*/ 	.word	0x0000ced0


	//----- nvinfo : EIATTR_MAX_THREADS
	.align		4
.L_49:
        /*085c*/ 	.byte	0x04, 0x05
        /*085e*/ 	.short	(.L_51 - .L_50)
.L_50:
        /*0860*/ 	.word	0x00000100
        /*0864*/ 	.word	0x00000001
        /*0868*/ 	.word	0x00000001


	//----- nvinfo : EIATTR_CRS_STACK_SIZE
	.align		4
.L_51:
        /*086c*/ 	.byte	0x04, 0x1e
        /*086e*/ 	.short	(.L_53 - .L_52)
.L_52:
        /*0870*/ 	.word	0x00000000


	//----- nvinfo : EIATTR_CBANK_PARAM_SIZE
	.align		4
.L_53:
        /*0874*/ 	.byte	0x03, 0x19
        /*0876*/ 	.short	0x0900


	//----- nvinfo : EIATTR_PARAM_CBANK
	.align		4
        /*0878*/ 	.byte	0x04, 0x0a
        /*087a*/ 	.short	(.L_55 - .L_54)
	.align		4
.L_54:
        /*087c*/ 	.word	index@(.nv.constant0._ZN7cutlass13device_kernelINS_4conv6kernel13ConvUniversalINS1_16ConvProblemShapeILNS1_8OperatorE0ELi3EEENS1_10collective14CollectiveConvINS1_47MainloopSm100TmaUmmaWarpSpecializedImplicitGemmILS5_0ELi4ELi3ELi1ELi2EN4cute5tupleIJNSA_1CILi1EEESD_SD_EEEEENSB_IJNSC_ILi64EEENSC_ILi128EEENSB_IJSG_EEEEEENS_10tfloat32_tESK_NSA_8TiledMMAINSA_8MMA_AtomIJNSA_17SM100_MMA_TF32_SSISK_SK_fLi64ELi128ELNSA_4UMMA5MajorE0ELSP_0ELNSO_7ScaleInE0ELSQ_0EEEEEENSA_6LayoutISE_NSB_IJNSC_ILi0EEESU_SU_EEEEENSB_IJNSA_10UnderscoreESX_SX_EEEEENS7_6detail27Sm100ImplicitGemmTileTraitsINSA_20SM90_TMA_LOAD_IM2COLENSA_14ComposedLayoutINSA_7SwizzleILi3ELi4ELi3EEENSA_18smem_ptr_flag_bitsILi32EEENST_INSB_IJNSC_ILi8EEENSC_ILi32EEEEEENSB_IJS19_SD_EEEEEEEvEENS11_INSA_13SM90_TMA_LOADES1D_vEEEENS_8epilogue10collective18CollectiveEpilogueINS1I_23Sm100TmaWarpSpecializedILi4ELi2ELi16ELb1ELb0EEEJSJ_NSB_IJNST_ISG_SD_EENST_IS19_SD_EEEEESK_NSB_IJNSB_IJllllEEESD_SU_EEESK_S1R_NS1I_6fusion15FusionCallbacksIS1M_NS1S_17LinearCombinationISK_fSK_fLNS_15FloatRoundStyleE2EEESJ_S1P_JEEENSA_5SM1004TMEM4LOAD26SM100_TMEM_LOAD_16dp128b8xES12_S1D_NSA_17SM75_U32x4_LDSM_NENSA_21SM90_TMA_STORE_IM2COLES1D_NSA_17SM90_U32x4_STSM_NENSA_39AutoVectorizingCopyWithAssumedAlignmentILi128EEEEEEvvEEEEvNT_6ParamsE)
        /*0880*/ 	.short	0x0380
        /*0882*/ 	.short	0x0900


	//----- nvinfo : EIATTR_SW_WAR
	.align		4
.L_55:
        /*0884*/ 	.byte	0x04, 0x36
        /*0886*/ 	.short	(.L_57 - .L_56)
.L_56:
        /*0888*/ 	.word	0x00000008
.L_57:


//--------------------- .nv.callgraph             --------------------------
	.section	.nv.callgraph,"",@"SHT_CUDA_CALLGRAPH"
	.align	4
	.sectionentsize	8
	.align		4
        /*0000*/ 	.word	0x00000000
	.align		4
        /*0004*/ 	.word	0xffffffff
	.align		4
        /*0008*/ 	.word	index@(_ZN7cutlass13device_kernelINS_4conv6kernel13ConvUniversalINS1_16ConvProblemShapeILNS1_8OperatorE0ELi3EEENS1_10collective14CollectiveConvINS1_47MainloopSm100TmaUmmaWarpSpecializedImplicitGemmILS5_0ELi4ELi3ELi1ELi2EN4cute5tupleIJNSA_1CILi1EEESD_SD_EEEEENSB_IJNSC_ILi64EEENSC_ILi128EEENSB_IJSG_EEEEEENS_10tfloat32_tESK_NSA_8TiledMMAINSA_8MMA_AtomIJNSA_17SM100_MMA_TF32_SSISK_SK_fLi64ELi128ELNSA_4UMMA5MajorE0ELSP_0ELNSO_7ScaleInE0ELSQ_0EEEEEENSA_6LayoutISE_NSB_IJNSC_ILi0EEESU_SU_EEEEENSB_IJNSA_10UnderscoreESX_SX_EEEEENS7_6detail27Sm100ImplicitGemmTileTraitsINSA_20SM90_TMA_LOAD_IM2COLENSA_14ComposedLayoutINSA_7SwizzleILi3ELi4ELi3EEENSA_18smem_ptr_flag_bitsILi32EEENST_INSB_IJNSC_ILi8EEENSC_ILi32EEEEEENSB_IJS19_SD_EEEEEEEvEENS11_INSA_13SM90_TMA_LOADES1D_vEEEENS_8epilogue10collective18CollectiveEpilogueINS1I_23Sm100TmaWarpSpecializedILi4ELi2ELi16ELb1ELb0EEEJSJ_NSB_IJNST_ISG_SD_EENST_IS19_SD_EEEEESK_NSB_IJNSB_IJllllEEESD_SU_EEESK_S1R_NS1I_6fusion15FusionCallbacksIS1M_NS1S_17LinearCombinationISK_fSK_fLNS_15FloatRoundStyleE2EEESJ_S1P_JEEENSA_5SM1004TMEM4LOAD26SM100_TMEM_LOAD_16dp128b8xES12_S1D_NSA_17SM75_U32x4_LDSM_NENSA_21SM90_TMA_STORE_IM2COLES1D_NSA_17SM90_U32x4_STSM_NENSA_39AutoVectorizingCopyWithAssumedAlignmentILi128EEEEEEvvEEEEvNT_6ParamsE)
	.align		4
        /*000c*/ 	.word	index@(__assertfail)
	.align		4
        /*0010*/ 	.word	0x00000000
	.align		4
        /*0014*/ 	.word	0xfffffffe
	.align		4
        /*0018*/ 	.word	0x00000000
	.align		4
        /*001c*/ 	.word	0xfffffffd
	.align		4
        /*0020*/ 	.word	0x00000000
	.align		4
        /*0024*/ 	.word	0xfffffffc


//--------------------- .nv.constant4             --------------------------
	.section	.nv.constant4,"a",@progbits
	.align	8
	.align		8
.nv.constant4:
        /*0000*/ 	.dword	__assertfail
	.align		8
        /*0008*/ 	.dword	__unnamed_1
	.align		8
        /*0010*/ 	.dword	__unnamed_2
	.align		8
        /*0018*/ 	.dword	_ZN39_INTERNAL_9b103bd6_4_k_cu_039217d3_30604cuda3std3__45__cpo5beginE
	.align		8
        /*0020*/ 	.dword	_ZN39_INTERNAL_9b103bd6_4_k_cu_039217d3_30604cuda3std3__45__cpo3endE
	.align		8
        /*0028*/ 	.dword	_ZN39_INTERNAL_9b103bd6_4_k_cu_039217d3_30604cuda3std3__45__cpo6cbeginE
	.align		8
        /*0030*/ 	.dword	_ZN39_INTERNAL_9b103bd6_4_k_cu_039217d3_30604cuda3std3__45__cpo4cendE
	.align		8
        /*0038*/ 	.dword	_ZN39_INTERNAL_9b103bd6_4_k_cu_039217d3_30604cuda3std3__441_GLOBAL__N__9b103bd6_4_k_cu_039217d3_30606ignoreE
	.align		8
        /*0040*/ 	.dword	_ZN39_INTERNAL_9b103bd6_4_k_cu_039217d3_30604cuda3std3__419piecewise_constructE
	.align		8
        /*0048*/ 	.dword	_ZN39_INTERNAL_9b103bd6_4_k_cu_039217d3_30604cuda3std3__48in_placeE
	.align		8
        /*0050*/ 	.dword	_ZN39_INTERNAL_9b103bd6_4_k_cu_039217d3_30604cuda3std6ranges3__45__cpo4swapE
	.align		8
        /*0058*/ 	.dword	_ZN39_INTERNAL_9b103bd6_4_k_cu_039217d3_30604cuda3std6ranges3__45__cpo9iter_moveE
	.align		8
        /*0060*/ 	.dword	_ZN39_INTERNAL_9b103bd6_4_k_cu_039217d3_30604cute7productE
	.align		8
        /*0068*/ 	.dword	_ZN39_INTERNAL_9b103bd6_4_k_cu_039217d3_30604cute1_E
	.align		8
        /*0070*/ 	.dword	$str$27
	.align		8
        /*0078*/ 	.dword	$str$28
	.align		8
        /*0080*/ 	.dword	$str$29
	.align		8
        /*0088*/ 	.dword	$str$30


//--------------------- .text._ZN7cutlass13device_kernelINS_4conv6kernel13ConvUniversalINS1_16ConvProblemShapeILNS1_8OperatorE0ELi3EEENS1_10collective14CollectiveConvINS1_47MainloopSm100TmaUmmaWarpSpecializedImplicitGemmILS5_0ELi4ELi3ELi1ELi2EN4cute5tupleIJNSA_1CILi1EEESD_SD_EEEEENSB_IJNSC_ILi64EEENSC_ILi128EEENSB_IJSG_EEEEEENS_10tfloat32_tESK_NSA_8TiledMMAINSA_8MMA_AtomIJNSA_17SM100_MMA_TF32_SSISK_SK_fLi64ELi128ELNSA_4UMMA5MajorE0ELSP_0ELNSO_7ScaleInE0ELSQ_0EEEEEENSA_6LayoutISE_NSB_IJNSC_ILi0EEESU_SU_EEEEENSB_IJNSA_10UnderscoreESX_SX_EEEEENS7_6detail27Sm100ImplicitGemmTileTraitsINSA_20SM90_TMA_LOAD_IM2COLENSA_14ComposedLayoutINSA_7SwizzleILi3ELi4ELi3EEENSA_18smem_ptr_flag_bitsILi32EEENST_INSB_IJNSC_ILi8EEENSC_ILi32EEEEEENSB_IJS19_SD_EEEEEEEvEENS11_INSA_13SM90_TMA_LOADES1D_vEEEENS_8epilogue10collective18CollectiveEpilogueINS1I_23Sm100TmaWarpSpecializedILi4ELi2ELi16ELb1ELb0EEEJSJ_NSB_IJNST_ISG_SD_EENST_IS19_SD_EEEEESK_NSB_IJNSB_IJllllEEESD_SU_EEESK_S1R_NS1I_6fusion15FusionCallbacksIS1M_NS1S_17LinearCombinationISK_fSK_fLNS_15FloatRoundStyleE2EEESJ_S1P_JEEENSA_5SM1004TMEM4LOAD26SM100_TMEM_LOAD_16dp128b8xES12_S1D_NSA_17SM75_U32x4_LDSM_NENSA_21SM90_TMA_STORE_IM2COLES1D_NSA_17SM90_U32x4_STSM_NENSA_39AutoVectorizingCopyWithAssumedAlignmentILi128EEEEEEvvEEEEvNT_6ParamsE --------------------------
	.section	.text._ZN7cutlass13device_kernelINS_4conv6kernel13ConvUniversalINS1_16ConvProblemShapeILNS1_8OperatorE0ELi3EEENS1_10collective14CollectiveConvINS1_47MainloopSm100TmaUmmaWarpSpecializedImplicitGemmILS5_0ELi4ELi3ELi1ELi2EN4cute5tupleIJNSA_1CILi1EEESD_SD_EEEEENSB_IJNSC_ILi64EEENSC_ILi128EEENSB_IJSG_EEEEEENS_10tfloat32_tESK_NSA_8TiledMMAINSA_8MMA_AtomIJNSA_17SM100_MMA_TF32_SSISK_SK_fLi64ELi128ELNSA_4UMMA5MajorE0ELSP_0ELNSO_7ScaleInE0ELSQ_0EEEEEENSA_6LayoutISE_NSB_IJNSC_ILi0EEESU_SU_EEEEENSB_IJNSA_10UnderscoreESX_SX_EEEEENS7_6detail27Sm100ImplicitGemmTileTraitsINSA_20SM90_TMA_LOAD_IM2COLENSA_14ComposedLayoutINSA_7SwizzleILi3ELi4ELi3EEENSA_18smem_ptr_flag_bitsILi32EEENST_INSB_IJNSC_ILi8EEENSC_ILi32EEEEEENSB_IJS19_SD_EEEEEEEvEENS11_INSA_13SM90_TMA_LOADES1D_vEEEENS_8epilogue10collective18CollectiveEpilogueINS1I_23Sm100TmaWarpSpecializedILi4ELi2ELi16ELb1ELb0EEEJSJ_NSB_IJNST_ISG_SD_EENST_IS19_SD_EEEEESK_NSB_IJNSB_IJllllEEESD_SU_EEESK_S1R_NS1I_6fusion15FusionCallbacksIS1M_NS1S_17LinearCombinationISK_fSK_fLNS_15FloatRoundStyleE2EEESJ_S1P_JEEENSA_5SM1004TMEM4LOAD26SM100_TMEM_LOAD_16dp128b8xES12_S1D_NSA_17SM75_U32x4_LDSM_NENSA_21SM90_TMA_STORE_IM2COLES1D_NSA_17SM90_U32x4_STSM_NENSA_39AutoVectorizingCopyWithAssumedAlignmentILi128EEEEEEvvEEEEvNT_6ParamsE,"ax",@progbits
	.align	128
.text._ZN7cutlass13device_kernelINS_4conv6kernel13ConvUniversalINS1_16ConvProblemShapeILNS1_8OperatorE0ELi3EEENS1_10collective14CollectiveConvINS1_47MainloopSm100TmaUmmaWarpSpecializedImplicitGemmILS5_0ELi4ELi3ELi1ELi2EN4cute5tupleIJNSA_1CILi1EEESD_SD_EEEEENSB_IJNSC_ILi64EEENSC_ILi128EEENSB_IJSG_EEEEEENS_10tfloat32_tESK_NSA_8TiledMMAINSA_8MMA_AtomIJNSA_17SM100_MMA_TF32_SSISK_SK_fLi64ELi128ELNSA_4UMMA5MajorE0ELSP_0ELNSO_7ScaleInE0ELSQ_0EEEEEENSA_6LayoutISE_NSB_IJNSC_ILi0EEESU_SU_EEEEENSB_IJNSA_10UnderscoreESX_SX_EEEEENS7_6detail27Sm100ImplicitGemmTileTraitsINSA_20SM90_TMA_LOAD_IM2COLENSA_14ComposedLayoutINSA_7SwizzleILi3ELi4ELi3EEENSA_18smem_ptr_flag_bitsILi32EEENST_INSB_IJNSC_ILi8EEENSC_ILi32EEEEEENSB_IJS19_SD_EEEEEEEvEENS11_INSA_13SM90_TMA_LOADES1D_vEEEENS_8epilogue10collective18CollectiveEpilogueINS1I_23Sm100TmaWarpSpecializedILi4ELi2ELi16ELb1ELb0EEEJSJ_NSB_IJNST_ISG_SD_EENST_IS19_SD_EEEEESK_NSB_IJNSB_IJllllEEESD_SU_EEESK_S1R_NS1I_6fusion15FusionCallbacksIS1M_NS1S_17LinearCombinationISK_fSK_fLNS_15FloatRoundStyleE2EEESJ_S1P_JEEENSA_5SM1004TMEM4LOAD26SM100_TMEM_LOAD_16dp128b8xES12_S1D_NSA_17SM75_U32x4_LDSM_NENSA_21SM90_TMA_STORE_IM2COLES1D_NSA_17SM90_U32x4_STSM_NENSA_39AutoVectorizingCopyWithAssumedAlignmentILi128EEEEEEvvEEEEvNT_6ParamsE:
        .type           _ZN7cutlass13device_kernelINS_4conv6kernel13ConvUniversalINS1_16ConvProblemShapeILNS1_8OperatorE0ELi3EEENS1_10collective14CollectiveConvINS1_47MainloopSm100TmaUmmaWarpSpecializedImplicitGemmILS5_0ELi4ELi3ELi1ELi2EN4cute5tupleIJNSA_1CILi1EEESD_SD_EEEEENSB_IJNSC_ILi64EEENSC_ILi128EEENSB_IJSG_EEEEEENS_10tfloat32_tESK_NSA_8TiledMMAINSA_8MMA_AtomIJNSA_17SM100_MMA_TF32_SSISK_SK_fLi64ELi128ELNSA_4UMMA5MajorE0ELSP_0ELNSO_7ScaleInE0ELSQ_0EEEEEENSA_6LayoutISE_NSB_IJNSC_ILi0EEESU_SU_EEEEENSB_IJNSA_10UnderscoreESX_SX_EEEEENS7_6detail27Sm100ImplicitGemmTileTraitsINSA_20SM90_TMA_LOAD_IM2COLENSA_14ComposedLayoutINSA_7SwizzleILi3ELi4ELi3EEENSA_18smem_ptr_flag_bitsILi32EEENST_INSB_IJNSC_ILi8EEENSC_ILi32EEEEEENSB_IJS19_SD_EEEEEEEvEENS11_INSA_13SM90_TMA_LOADES1D_vEEEENS_8epilogue10collective18CollectiveEpilogueINS1I_23Sm100TmaWarpSpecializedILi4ELi2ELi16ELb1ELb0EEEJSJ_NSB_IJNST_ISG_SD_EENST_IS19_SD_EEEEESK_NSB_IJNSB_IJllllEEESD_SU_EEESK_S1R_NS1I_6fusion15FusionCallbacksIS1M_NS1S_17LinearCombinationISK_fSK_fLNS_15FloatRoundStyleE2EEESJ_S1P_JEEENSA_5SM1004TMEM4LOAD26SM100_TMEM_LOAD_16dp128b8xES12_S1D_NSA_17SM75_U32x4_LDSM_NENSA_21SM90_TMA_STORE_IM2COLES1D_NSA_17SM90_U32x4_STSM_NENSA_39AutoVectorizingCopyWithAssumedAlignmentILi128EEEEEEvvEEEEvNT_6ParamsE,@function
        .size           _ZN7cutlass13device_kernelINS_4conv6kernel13ConvUniversalINS1_16ConvProblemShapeILNS1_8OperatorE0ELi3EEENS1_10collective14CollectiveConvINS1_47MainloopSm100TmaUmmaWarpSpecializedImplicitGemmILS5_0ELi4ELi3ELi1ELi2EN4cute5tupleIJNSA_1CILi1EEESD_SD_EEEEENSB_IJNSC_ILi64EEENSC_ILi128EEENSB_IJSG_EEEEEENS_10tfloat32_tESK_NSA_8TiledMMAINSA_8MMA_AtomIJNSA_17SM100_MMA_TF32_SSISK_SK_fLi64ELi128ELNSA_4UMMA5MajorE0ELSP_0ELNSO_7ScaleInE0ELSQ_0EEEEEENSA_6LayoutISE_NSB_IJNSC_ILi0EEESU_SU_EEEEENSB_IJNSA_10UnderscoreESX_SX_EEEEENS7_6detail27Sm100ImplicitGemmTileTraitsINSA_20SM90_TMA_LOAD_IM2COLENSA_14ComposedLayoutINSA_7SwizzleILi3ELi4ELi3EEENSA_18smem_ptr_flag_bitsILi32EEENST_INSB_IJNSC_ILi8EEENSC_ILi32EEEEEENSB_IJS19_SD_EEEEEEEvEENS11_INSA_13SM90_TMA_LOADES1D_vEEEENS_8epilogue10collective18CollectiveEpilogueINS1I_23Sm100TmaWarpSpecializedILi4ELi2ELi16ELb1ELb0EEEJSJ_NSB_IJNST_ISG_SD_EENST_IS19_SD_EEEEESK_NSB_IJNSB_IJllllEEESD_SU_EEESK_S1R_NS1I_6fusion15FusionCallbacksIS1M_NS1S_17LinearCombinationISK_fSK_fLNS_15FloatRoundStyleE2EEESJ_S1P_JEEENSA_5SM1004TMEM4LOAD26SM100_TMEM_LOAD_16dp128b8xES12_S1D_NSA_17SM75_U32x4_LDSM_NENSA_21SM90_TMA_STORE_IM2COLES1D_NSA_17SM90_U32x4_STSM_NENSA_39AutoVectorizingCopyWithAssumedAlignmentILi128EEEEEEvvEEEEvNT_6ParamsE,(.L_x_166 - _ZN7cutlass13device_kernelINS_4conv6kernel13ConvUniversalINS1_16ConvProblemShapeILNS1_8OperatorE0ELi3EEENS1_10collective14CollectiveConvINS1_47MainloopSm100TmaUmmaWarpSpecializedImplicitGemmILS5_0ELi4ELi3ELi1ELi2EN4cute5tupleIJNSA_1CILi1EEESD_SD_EEEEENSB_IJNSC_ILi64EEENSC_ILi128EEENSB_IJSG_EEEEEENS_10tfloat32_tESK_NSA_8TiledMMAINSA_8MMA_AtomIJNSA_17SM100_MMA_TF32_SSISK_SK_fLi64ELi128ELNSA_4UMMA5MajorE0ELSP_0ELNSO_7ScaleInE0ELSQ_0EEEEEENSA_6LayoutISE_NSB_IJNSC_ILi0EEESU_SU_EEEEENSB_IJNSA_10UnderscoreESX_SX_EEEEENS7_6detail27Sm100ImplicitGemmTileTraitsINSA_20SM90_TMA_LOAD_IM2COLENSA_14ComposedLayoutINSA_7SwizzleILi3ELi4ELi3EEENSA_18smem_ptr_flag_bitsILi32EEENST_INSB_IJNSC_ILi8EEENSC_ILi32EEEEEENSB_IJS19_SD_EEEEEEEvEENS11_INSA_13SM90_TMA_LOADES1D_vEEEENS_8epilogue10collective18CollectiveEpilogueINS1I_23Sm100TmaWarpSpecializedILi4ELi2ELi16ELb1ELb0EEEJSJ_NSB_IJNST_ISG_SD_EENST_IS19_SD_EEEEESK_NSB_IJNSB_IJllllEEESD_SU_EEESK_S1R_NS1I_6fusion15FusionCallbacksIS1M_NS1S_17LinearCombinationISK_fSK_fLNS_15FloatRoundStyleE2EEESJ_S1P_JEEENSA_5SM1004TMEM4LOAD26SM100_TMEM_LOAD_16dp128b8xES12_S1D_NSA_17SM75_U32x4_LDSM_NENSA_21SM90_TMA_STORE_IM2COLES1D_NSA_17SM90_U32x4_STSM_NENSA_39AutoVectorizingCopyWithAssumedAlignmentILi128EEEEEEvvEEEEvNT_6ParamsE)
        .other          _ZN7cutlass13device_kernelINS_4conv6kernel13ConvUniversalINS1_16ConvProblemShapeILNS1_8OperatorE0ELi3EEENS1_10collective14CollectiveConvINS1_47MainloopSm100TmaUmmaWarpSpecializedImplicitGemmILS5_0ELi4ELi3ELi1ELi2EN4cute5tupleIJNSA_1CILi1EEESD_SD_EEEEENSB_IJNSC_ILi64EEENSC_ILi128EEENSB_IJSG_EEEEEENS_10tfloat32_tESK_NSA_8TiledMMAINSA_8MMA_AtomIJNSA_17SM100_MMA_TF32_SSISK_SK_fLi64ELi128ELNSA_4UMMA5MajorE0ELSP_0ELNSO_7ScaleInE0ELSQ_0EEEEEENSA_6LayoutISE_NSB_IJNSC_ILi0EEESU_SU_EEEEENSB_IJNSA_10UnderscoreESX_SX_EEEEENS7_6detail27Sm100ImplicitGemmTileTraitsINSA_20SM90_TMA_LOAD_IM2COLENSA_14ComposedLayoutINSA_7SwizzleILi3ELi4ELi3EEENSA_18smem_ptr_flag_bitsILi32EEENST_INSB_IJNSC_ILi8EEENSC_ILi32EEEEEENSB_IJS19_SD_EEEEEEEvEENS11_INSA_13SM90_TMA_LOADES1D_vEEEENS_8epilogue10collective18CollectiveEpilogueINS1I_23Sm100TmaWarpSpecializedILi4ELi2ELi16ELb1ELb0EEEJSJ_NSB_IJNST_ISG_SD_EENST_IS19_SD_EEEEESK_NSB_IJNSB_IJllllEEESD_SU_EEESK_S1R_NS1I_6fusion15FusionCallbacksIS1M_NS1S_17LinearCombinationISK_fSK_fLNS_15FloatRoundStyleE2EEESJ_S1P_JEEENSA_5SM1004TMEM4LOAD26SM100_TMEM_LOAD_16dp128b8xES12_S1D_NSA_17SM75_U32x4_LDSM_NENSA_21SM90_TMA_STORE_IM2COLES1D_NSA_17SM90_U32x4_STSM_NENSA_39AutoVectorizingCopyWithAssumedAlignmentILi128EEEEEEvvEEEEvNT_6ParamsE,@"STO_CUDA_ENTRY STV_DEFAULT"
_ZN7cutlass13device_kernelINS_4conv6kernel13ConvUniversalINS1_16ConvProblemShapeILNS1_8OperatorE0ELi3EEENS1_10collective14CollectiveConvINS1_47MainloopSm100TmaUmmaWarpSpecializedImplicitGemmILS5_0ELi4ELi3ELi1ELi2EN4cute5tupleIJNSA_1CILi1EEESD_SD_EEEEENSB_IJNSC_ILi64EEENSC_ILi128EEENSB_IJSG_EEEEEENS_10tfloat32_tESK_NSA_8TiledMMAINSA_8MMA_AtomIJNSA_17SM100_MMA_TF32_SSISK_SK_fLi64ELi128ELNSA_4UMMA5MajorE0ELSP_0ELNSO_7ScaleInE0ELSQ_0EEEEEENSA_6LayoutISE_NSB_IJNSC_ILi0EEESU_SU_EEEEENSB_IJNSA_10UnderscoreESX_SX_EEEEENS7_6detail27Sm100ImplicitGemmTileTraitsINSA_20SM90_TMA_LOAD_IM2COLENSA_14ComposedLayoutINSA_7SwizzleILi3ELi4ELi3EEENSA_18smem_ptr_flag_bitsILi32EEENST_INSB_IJNSC_ILi8EEENSC_ILi32EEEEEENSB_IJS19_SD_EEEEEEEvEENS11_INSA_13SM90_TMA_LOADES1D_vEEEENS_8epilogue10collective18CollectiveEpilogueINS1I_23Sm100TmaWarpSpecializedILi4ELi2ELi16ELb1ELb0EEEJSJ_NSB_IJNST_ISG_SD_EENST_IS19_SD_EEEEESK_NSB_IJNSB_IJllllEEESD_SU_EEESK_S1R_NS1I_6fusion15FusionCallbacksIS1M_NS1S_17LinearCombinationISK_fSK_fLNS_15FloatRoundStyleE2EEESJ_S1P_JEEENSA_5SM1004TMEM4LOAD26SM100_TMEM_LOAD_16dp128b8xES12_S1D_NSA_17SM75_U32x4_LDSM_NENSA_21SM90_TMA_STORE_IM2COLES1D_NSA_17SM90_U32x4_STSM_NENSA_39AutoVectorizingCopyWithAssumedAlignmentILi128EEEEEEvvEEEEvNT_6ParamsE:
[----:B------:R-:W1:Y:S01]  /*0000*/  LDC R1, c[0x0][0x37c] ;  /* 0x0000df00ff017b82 */ /* 0x000e620000000800 */
[----:B------:R-:W2:Y:S01]  /*0010*/  S2R R62, SR_TID.X ;  /* 0x00000000003e7919 */ /* 0x000ea20000002100 */
[----:B------:R-:W3:Y:S01]  /*0020*/  LDCU.64 UR8, c[0x0][0x990] ;  /* 0x00013200ff0877ac */ /* 0x000ee20008000a00 */
[----:B-1----:R-:W-:Y:S01]  /*0030*/  VIADD R1, R1, 0xfffffff8 ;  /* 0xfffffff801017836 */ /* 0x002fe20000000000 */
[----:B------:R-:W-:Y:S02]  /*0040*/  PRMT R63, RZ, 0x7610, R63 ;  /* 0x00007610ff3f7816 */ /* 0x000fe4000000003f */
[----:B------:R-:W-:Y:S01]  /*0050*/  ELECT P4, URZ, PT ;  /* 0x0000000000ff782f */ /* 0x000fe20003880000 */
[----:B---3--:R-:W-:-:S04]  /*0060*/  UISETP.NE.U32.AND UP0, UPT, UR8, URZ, UPT ;  /* 0x000000ff0800728c */ /* 0x008fc8000bf05070 */
[----:B------:R-:W-:Y:S01]  /*0070*/  UISETP.NE.AND.EX UP0, UPT, UR9, URZ, UPT, UP0 ;  /* 0x000000ff0900728c */ /* 0x000fe2000bf05300 */
[----:B--2---:R-:W-:-:S05]  /*0080*/  SHF.R.U32.HI R64, RZ, 0x5, R62 ;  /* 0x00000005ff407819 */ /* 0x004fca000001163e */
[----:B------:R-:W1:Y:S02]  /*0090*/  SHFL.IDX PT, R0, R64, RZ, 0x1f ;  /* 0x00001fff40007589 */ /* 0x000e6400000e0000 */
[----:B-1----:R-:W-:Y:S01]  /*00a0*/  R2UR UR18, R0 ;  /* 0x00000000001272ca */ /* 0x002fe200000e0000 */
[----:B------:R-:W-:-:S14]  /*00b0*/  BRA.U UP0, `(.L_x_0) ;  /* 0x0000000100307547 */ /* 0x000fdc000b800000 */
[----:B------:R-:W1:Y:S02]  /*00c0*/  LDCU.64 UR4, c[0x0][0x988] ;  /* 0x00013100ff0477ac */ /* 0x000e640008000a00 */
[----:B-1----:R-:W-:-:S04]  /*00d0*/  UISETP.NE.U32.AND UP0, UPT, UR4, URZ, UPT ;  /* 0x000000ff0400728c */ /* 0x002fc8000bf05070 */
[----:B------:R-:W-:-:S09]  /*00e0*/  UISETP.NE.AND.EX UP0, UPT, UR5, URZ, UPT, UP0 ;  /* 0x000000ff0500728c */ /* 0x000fd2000bf05300 */
[----:B------:R-:W-:Y:S05]  /*00f0*/  BRA.U !UP0, `(.L_x_1) ;  /* 0x0000000108147547 */ /* 0x000fea000b800000 */
[----:B------:R-:W1:Y:S01]  /*0100*/  LDC.64 R2, c[0x0][0x988] ;  /* 0x00026200ff027b82 */ /* 0x000e620000000a00 */
[----:B------:R-:W1:Y:S02]  /*0110*/  LDCU.64 UR4, c[0x0][0x358] ;  /* 0x00006b00ff0477ac */ /* 0x000e640008000a00 */
[----:B-1----:R1:W5:Y:S01]  /*0120*/  LDG.E R27, desc[UR4][R2.64] ;  /* 0x00000004021b7981 */ /* 0x002362000c1e1900 */
[----:B------:R-:W-:Y:S01]  /*0130*/  HFMA2 R63, -RZ, RZ, 0, 5.9604644775390625e-08 ;  /* 0x00000001ff3f7431 */ /* 0x000fe200000001ff */
[----:B------:R-:W-:Y:S05]  /*0140*/  BRA `(.L_x_0) ;  /* 0x00000000000c7947 */ /* 0x000fea0003800000 */
.L_x_1:
[----:B------:R-:W1:Y:S01]  /*0150*/  LDCU UR4, c[0x0][0x980] ;  /* 0x00013000ff0477ac */ /* 0x000e620008000800 */
[----:B------:R-:W-:Y:S01]  /*0160*/  HFMA2 R63, -RZ, RZ, 0, 5.9604644775390625e-08 ;  /* 0x00000001ff3f7431 */ /* 0x000fe200000001ff */
[----:B-1----:R-:W-:-:S07]  /*0170*/  MOV R27, UR4 ;  /* 0x00000004001b7c02 */ /* 0x002fce0008000f00 */
.L_x_0:
[----:B------:R-:W2:Y:S02]  /*0180*/  LDCU.64 UR4, c[0x0][0x9b0] ;  /* 0x00013600ff0477ac */ /* 0x000ea40008000a00 */
[----:B--2---:R-:W-:-:S04]  /*0190*/  UISETP.NE.U32.AND UP0, UPT, UR4, URZ, UPT ;  /* 0x000000ff0400728c */ /* 0x004fc8000bf05070 */
[----:B------:R-:W-:-:S09]  /*01a0*/  UISETP.NE.AND.EX UP0, UPT, UR5, URZ, UPT, UP0 ;  /* 0x000000ff0500728c */ /* 0x000fd2000bf05300 */
[----:B------:R-:W-:Y:S05]  /*01b0*/  BRA.U UP0, `(.L_x_2) ;  /* 0x0000000100287547 */ /* 0x000fea000b800000 */
[----:B------:R-:W2:Y:S02]  /*01c0*/  LDCU.64 UR4, c[0x0][0x9a8] ;  /* 0x00013500ff0477ac */ /* 0x000ea40008000a00 */
[----:B--2---:R-:W-:-:S04]  /*01d0*/  UISETP.NE.U32.AND UP0, UPT, UR4, URZ, UPT ;  /* 0x000000ff0400728c */ /* 0x004fc8000bf05070 */
[----:B------:R-:W-:-:S09]  /*01e0*/  UISETP.NE.AND.EX UP0, UPT, UR5, URZ, UPT, UP0 ;  /* 0x000000ff0500728c */ /* 0x000fd2000bf05300 */
[----:B------:R-:W-:Y:S05]  /*01f0*/  BRA.U !UP0, `(.L_x_3) ;  /* 0x0000000108107547 */ /* 0x000fea000b800000 */
[----:B------:R-:W2:Y:S01]  /*0200*/  LDC.64 R24, c[0x0][0x9a8] ;  /* 0x00026a00ff187b82 */ /* 0x000ea20000000a00 */
[----:B------:R-:W2:Y:S02]  /*0210*/  LDCU.64 UR4, c[0x0][0x358] ;  /* 0x00006b00ff0477ac */ /* 0x000ea40008000a00 */
[----:B--2---:R2:W5:Y:S01]  /*0220*/  LDG.E R24, desc[UR4][R24.64] ;  /* 0x0000000418187981 */ /* 0x004562000c1e1900 */
[----:B------:R-:W-:Y:S05]  /*0230*/  BRA `(.L_x_2) ;  /* 0x0000000000087947 */ /* 0x000fea0003800000 */
.L_x_3:
[----:B------:R-:W2:Y:S02]  /*0240*/  LDCU UR4, c[0x0][0x9a0] ;  /* 0x00013400ff0477ac */ /* 0x000ea40008000800 */
[----:B--2---:R-:W-:Y:S02]  /*0250*/  MOV R24, UR4 ;  /* 0x0000000400187c02 */ /* 0x004fe40008000f00 */
.L_x_2:
[----:B------:R-:W-:Y:S01]  /*0260*/  IMAD.U32 R0, RZ, RZ, UR18 ;  /* 0x00000012ff007e24 */ /* 0x000fe2000f8e00ff */
[----:B------:R-:W-:Y:S04]  /*0270*/  BSSY.RECONVERGENT B0, `(.L_x_4) ;  /* 0x000000c000007945 */ /* 0x000fe80003800200 */
[C---:B------:R-:W-:Y:S02]  /*0280*/  ISETP.NE.OR P1, PT, R0.reuse, 0x1, !P4 ;  /* 0x000000010000780c */ /* 0x040fe40006725670 */
[----:B------:R-:W-:-:S11]  /*0290*/  ISETP.NE.OR P0, PT, R0, 0x3, !P4 ;  /* 0x000000030000780c */ /* 0x000fd60006705670 */
[----:B------:R-:W-:Y:S05]  /*02a0*/  @P1 BRA `(.L_x_5) ;  /* 0x0000000000201947 */ /* 0x000fea0003800000 */
[----:B------:R-:W3:Y:S02]  /*02b0*/  LDCU.64 UR4, c[0x0][0x348] ;  /* 0x00006900ff0477ac */ /* 0x000ee40008000a00 */
[----:B---3--:R-:W-:Y:S02]  /*02c0*/  UIADD3 UR6, UP1, UPT, UR4, 0x80, URZ ;  /* 0x0000008004067890 */ /* 0x008fe4000ff3e0ff */
[----:B------:R-:W-:Y:S02]  /*02d0*/  UIADD3 UR4, UP0, UPT, UR4, 0x200, URZ ;  /* 0x0000020004047890 */ /* 0x000fe4000ff1e0ff */
[----:B------:R-:W-:Y:S02]  /*02e0*/  UIADD3.X UR7, UPT, UPT, URZ, UR5, URZ, UP1, !UPT ;  /* 0x00000005ff077290 */ /* 0x000fe40008ffe4ff */
[----:B------:R-:W-:-:S07]  /*02f0*/  UIADD3.X UR5, UPT, UPT, URZ, UR5, URZ, UP0, !UPT ;  /* 0x00000005ff057290 */ /* 0x000fce00087fe4ff */
[----:B------:R3:W-:Y:S02]  /*0300*/  UTMACCTL.PF [UR6] ;  /* 0x00000000060079b9 */ /* 0x0007e40008040000 */
[----:B------:R3:W-:Y:S02]  /*0310*/  UTMACCTL.PF [UR4] ;  /* 0x00000000040079b9 */ /* 0x0007e40008040000 */
[----:B---3--:R-:W-:Y:S01]  /*0320*/  NOP ;  /* 0x0000000000007918 */ /* 0x008fe20000000000 */
.L_x_5:
[----:B------:R-:W-:Y:S05]  /*0330*/  BSYNC.RECONVERGENT B0 ;  /* 0x0000000000007941 */ /* 0x000fea0003800200 */
.L_x_4:
[----:B------:R-:W-:Y:S04]  /*0340*/  BSSY.RECONVERGENT B0, `(.L_x_6) ;  /* 0x000000a000007945 */ /* 0x000fe80003800200 */
        /* <DEDUP_REMOVED lines=9> */
.L_x_7:
[----:B------:R-:W-:Y:S05]  /*03e0*/  BSYNC.RECONVERGENT B0 ;  /* 0x0000000000007941 */ /* 0x000fea0003800200 */
.L_x_6:
[----:B------:R-:W3:Y:S01]  /*03f0*/  LDCU.64 UR4, c[0x0][0x988] ;  /* 0x00013100ff0477ac */ /* 0x000ee20008000a00 */
[----:B------:R-:W-:Y:S02]  /*0400*/  UISETP.EQ.U32.AND UP2, UPT, UR8, URZ, UPT ;  /* 0x000000ff0800728c */ /* 0x000fe4000bf42070 */
[----:B------:R-:W-:Y:S02]  /*0410*/  UPLOP3.LUT UP3, UPT, UPT, UPT, UPT, 0x80, 0x8 ;  /* 0x000000000008789c */ /* 0x000fe40003f6f070 */
[----:B---3--:R-:W-:-:S04]  /*0420*/  UISETP.NE.U32.AND UP0, UPT, UR4, URZ, UPT ;  /* 0x000000ff0400728c */ /* 0x008fc8000bf05070 */
[----:B------:R-:W-:-:S04]  /*0430*/  UISETP.NE.AND.EX UP1, UPT, UR5, URZ, UPT, UP0 ;  /* 0x000000ff0500728c */ /* 0x000fc8000bf25300 */
[----:B------:R-:W-:-:S04]  /*0440*/  UISETP.EQ.OR.EX UP4, UPT, UR9, URZ, !UP1, UP2 ;  /* 0x000000ff0900728c */ /* 0x000fc8000cf82720 */
[----:B------:R-:W-:-:S05]  /*0450*/  UP2UR UR63, UPR, URZ, 0x10 ;  /* 0x00000010ff3f7883 */ /* 0x000fca0008000000 */
[----:B------:R-:W-:Y:S07]  /*0460*/  BRA.U !UP4, `(.L_x_8) ;  /* 0x000000010c207547 */ /* 0x000fee000b800000 */
[----:B------:R-:W-:Y:S01]  /*0470*/  UISETP.NE.U32.AND UP2, UPT, UR8, URZ, UPT ;  /* 0x000000ff0800728c */ /* 0x000fe2000bf45070 */
[----:B-----5:R-:W-:Y:S01]  /*0480*/  FSETP.NEU.AND P0, PT, R27, RZ, PT ;  /* 0x000000ff1b00720b */ /* 0x020fe20003f0d000 */
[----:B------:R-:W-:Y:S02]  /*0490*/  USEL UR4, URZ, 0xffffffff, UP1 ;  /* 0xffffffffff047887 */ /* 0x000fe40008800000 */
[----:B------:R-:W-:-:S10]  /*04a0*/  UISETP.NE.AND.EX UP2, UPT, UR9, URZ, UPT, UP2 ;  /* 0x000000ff0900728c */ /* 0x000fd4000bf45320 */
[----:B------:R-:W-:Y:S01]  /*04b0*/  VOTEU.ANY UP0, P0 ;  /* 0x0000000000ff7886 */ /* 0x000fe20000000100 */
[----:B------:R-:W-:-:S04]  /*04c0*/  @!UP2 USEL UR4, URZ, 0xffffffff, UP0 ;  /* 0xffffffffff04a887 */ /* 0x000fc80008000000 */
[----:B------:R-:W-:-:S04]  /*04d0*/  ULOP3.LUT UR4, UR4, 0x1, URZ, 0xc0, !UPT ;  /* 0x0000000104047892 */ /* 0x000fc8000f8ec0ff */
[----:B------:R-:W-:-:S11]  /*04e0*/  UISETP.NE.U32.AND UP3, UPT, UR4, 0x1, UPT ;  /* 0x000000010400788c */ /* 0x000fd6000bf65070 */
.L_x_8:
[----:B-1----:R-:W1:Y:S01]  /*04f0*/  SHFL.IDX PT, R2, R64, RZ, 0x1f ;  /* 0x00001fff40027589 */ /* 0x002e6200000e0000 */
[----:B------:R-:W-:-:S04]  /*0500*/  UISETP.NE.AND UP0, UPT, UR18, 0x2, UPT ;  /* 0x000000021200788c */ /* 0x000fc8000bf05270 */
[----:B------:R-:W-:Y:S01]  /*0510*/  USEL UR54, URZ, 0x1, UP0 ;  /* 0x00000001ff367887 */ /* 0x000fe20008000000 */
[----:B-1----:R-:W-:-:S13]  /*0520*/  ISETP.NE.AND P0, PT, R2, RZ, PT ;  /* 0x000000ff0200720c */ /* 0x002fda0003f05270 */
[----:B------:R-:W-:Y:S05]  /*0530*/  @P0 BRA `(.L_x_9) ;  /* 0x0000000000480947 */ /* 0x000fea0003800000 */
[----:B------:R-:W1:Y:S01]  /*0540*/  S2UR UR4, SR_CgaCtaId ;  /* 0x00000000000479c3 */ /* 0x000e620000008800 */
[----:B------:R-:W-:Y:S01]  /*0550*/  UMOV UR5, 0x400 ;  /* 0x0000040000057882 */ /* 0x000fe20000000000 */
[----:B------:R-:W-:Y:S01]  /*0560*/  UMOV UR6, 0x1 ;  /* 0x0000000100067882 */ /* 0x000fe20000000000 */
[----:B------:R-:W-:Y:S01]  /*0570*/  ELECT P0, URZ, PT ;  /* 0x0000000000ff782f */ /* 0x000fe20003800000 */
[----:B------:R-:W-:-:S04]  /*0580*/  UIADD3 UR6, UPT, UPT, -UR6, 0x100000, URZ ;  /* 0x0010000006067890 */ /* 0x000fc8000fffe1ff */
[----:B------:R-:W-:Y:S02]  /*0590*/  USHF.L.U32 UR7, UR6, 0xb, URZ ;  /* 0x0000000b06077899 */ /* 0x000fe400080006ff */
[----:B------:R-:W-:Y:S02]  /*05a0*/  USHF.L.U32 UR6, UR6, 0x1, URZ ;  /* 0x0000000106067899 */ /* 0x000fe400080006ff */
[----:B-1----:R-:W-:Y:S01]  /*05b0*/  ULEA UR4, UR4, UR5, 0x18 ;  /* 0x0000000504047291 */ /* 0x002fe2000f8ec0ff */
[----:B------:R-:W1:Y:S11]  /*05c0*/  FENCE.VIEW.ASYNC.S ;  /* 0x00000000000073c6 */ /* 0x000e760000000000 */
[----:B-1----:R1:W3:Y:S01]  /*05d0*/  SYNCS.EXCH.64 URZ, [UR4], UR6 ;  /* 0x0000000604ff75b2 */ /* 0x0022e20008000100 */
[----:B------:R1:W4:Y:S01]  /*05e0*/  SYNCS.EXCH.64 URZ, [UR4+0x20], UR6 ;  /* 0x0000200604ff75b2 */ /* 0x0003220008000100 */
[----:B------:R1:W1:Y:S01]  /*05f0*/  SYNCS.EXCH.64 URZ, [UR4+0x8], UR6 ;  /* 0x0000080604ff75b2 */ /* 0x0002620008000100 */
[----:B------:R1:W1:Y:S01]  /*0600*/  SYNCS.EXCH.64 URZ, [UR4+0x28], UR6 ;  /* 0x0000280604ff75b2 */ /* 0x0002620008000100 */
[----:B------:R1:W1:Y:S01]  /*0610*/  SYNCS.EXCH.64 URZ, [UR4+0x10], UR6 ;  /* 0x0000100604ff75b2 */ /* 0x0002620008000100 */
[----:B------:R1:W1:Y:S01]  /*0620*/  SYNCS.EXCH.64 URZ, [UR4+0x30], UR6 ;  /* 0x0000300604ff75b2 */ /* 0x0002620008000100 */
[----:B------:R1:W1:Y:S01]  /*0630*/  SYNCS.EXCH.64 URZ, [UR4+0x18], UR6 ;  /* 0x0000180604ff75b2 */ /* 0x0002620008000100 */
[----:B------:R1:W1:Y:S01]  /*0640*/  SYNCS.EXCH.64 URZ, [UR4+0x38], UR6 ;  /* 0x0000380604ff75b2 */ /* 0x0002620008000100 */
[----:B------:R-:W-:Y:S01]  /*0650*/  NOP ;  /* 0x0000000000007918 */ /* 0x000fe20000000000 */
.L_x_9:
[----:B------:R-:W2:Y:S01]  /*0660*/  SHFL.IDX PT, R2, R64, RZ, 0x1f ;  /* 0x00001fff40027589 */ /* 0x000ea200000e0000 */
[----:B------:R-:W-:Y:S01]  /*0670*/  NOP ;  /* 0x0000000000007918 */ /* 0x000fe20000000000 */
[----:B--2---:R-:W-:-:S13]  /*0680*/  ISETP.NE.AND P0, PT, R2, 0x1, PT ;  /* 0x000000010200780c */ /* 0x004fda0003f05270 */
[----:B------:R-:W-:Y:S05]  /*0690*/  @P0 BRA `(.L_x_10) ;  /* 0x0000000000580947 */ /* 0x000fea0003800000 */
[----:B-1----:R-:W1:Y:S01]  /*06a0*/  S2UR UR4, SR_CgaCtaId ;  /* 0x00000000000479c3 */ /* 0x002e620000008800 */
[----:B------:R-:W-:Y:S01]  /*06b0*/  UMOV UR5, 0x400 ;  /* 0x0000040000057882 */ /* 0x000fe20000000000 */
[----:B------:R-:W-:Y:S01]  /*06c0*/  UMOV UR8, 0x20 ;  /* 0x0000002000087882 */ /* 0x000fe20000000000 */
[----:B------:R-:W-:Y:S01]  /*06d0*/  UMOV UR6, 0x80 ;  /* 0x0000008000067882 */ /* 0x000fe20000000000 */
[----:B------:R-:W-:-:S04]  /*06e0*/  UIADD3 UR8, UPT, UPT, -UR8, 0x100000, URZ ;  /* 0x0010000008087890 */ /* 0x000fc8000fffe1ff */
[----:B------:R-:W-:Y:S02]  /*06f0*/  USHF.L.U32 UR9, UR8, 0xb, URZ ;  /* 0x0000000b08097899 */ /* 0x000fe400080006ff */
[----:B------:R-:W-:Y:S02]  /*0700*/  USHF.L.U32 UR8, UR8, 0x1, URZ ;  /* 0x0000000108087899 */ /* 0x000fe400080006ff */
[----:B------:R-:W-:-:S04]  /*0710*/  UIADD3 UR6, UPT, UPT, -UR6, 0x100000, URZ ;  /* 0x0010000006067890 */ /* 0x000fc8000fffe1ff */
[----:B------:R-:W-:Y:S02]  /*0720*/  USHF.L.U32 UR7, UR6, 0xb, URZ ;  /* 0x0000000b06077899 */ /* 0x000fe400080006ff */
[----:B------:R-:W-:Y:S01]  /*0730*/  USHF.L.U32 UR6, UR6, 0x1, URZ ;  /* 0x0000000106067899 */ /* 0x000fe200080006ff */
[----:B------:R-:W-:Y:S01]  /*0740*/  ELECT P0, URZ, PT ;  /* 0x0000000000ff782f */ /* 0x000fe20003800000 */
[----:B-1----:R-:W-:Y:S01]  /*0750*/  ULEA UR4, UR4, UR5, 0x18 ;  /* 0x0000000504047291 */ /* 0x002fe2000f8ec0ff */
[----:B------:R-:W1:Y:S11]  /*0760*/  FENCE.VIEW.ASYNC.S ;  /* 0x00000000000073c6 */ /* 0x000e760000000000 */
[----:B-1----:R2:W1:Y:S01]  /*0770*/  SYNCS.EXCH.64 URZ, [UR4+0x40], UR8 ;  /* 0x0000400804ff75b2 */ /* 0x0024620008000100 */
[----:B------:R2:W1:Y:S01]  /*0780*/  SYNCS.EXCH.64 URZ, [UR4+0x60], UR6 ;  /* 0x0000600604ff75b2 */ /* 0x0004620008000100 */
[----:B------:R2:W1:Y:S01]  /*0790*/  SYNCS.EXCH.64 URZ, [UR4+0x48], UR8 ;  /* 0x0000480804ff75b2 */ /* 0x0004620008000100 */
[----:B------:R2:W1:Y:S01]  /*07a0*/  SYNCS.EXCH.64 URZ, [UR4+0x68], UR6 ;  /* 0x0000680604ff75b2 */ /* 0x0004620008000100 */
[----:B------:R2:W1:Y:S01]  /*07b0*/  SYNCS.EXCH.64 URZ, [UR4+0x50], UR8 ;  /* 0x0000500804ff75b2 */ /* 0x0004620008000100 */
[----:B------:R2:W1:Y:S01]  /*07c0*/  SYNCS.EXCH.64 URZ, [UR4+0x70], UR6 ;  /* 0x0000700604ff75b2 */ /* 0x0004620008000100 */
[----:B------:R2:W1:Y:S01]  /*07d0*/  SYNCS.EXCH.64 URZ, [UR4+0x58], UR8 ;  /* 0x0000580804ff75b2 */ /* 0x0004620008000100 */
[----:B------:R2:W1:Y:S02]  /*07e0*/  SYNCS.EXCH.64 URZ, [UR4+0x78], UR6 ;  /* 0x0000780604ff75b2 */ /* 0x0004640008000100 */
[----:B--2---:R-:W-:Y:S01]  /*07f0*/  NOP ;  /* 0x0000000000007918 */ /* 0x004fe20000000000 */
.L_x_10:
[----:B------:R-:W2:Y:S01]  /*0800*/  SHFL.IDX PT, R2, R64, RZ, 0x1f ;  /* 0x00001fff40027589 */ /* 0x000ea200000e0000 */
[----:B------:R-:W-:Y:S01]  /*0810*/  NOP ;  /* 0x0000000000007918 */ /* 0x000fe20000000000 */
[----:B--2---:R-:W-:-:S13]  /*0820*/  ISETP.NE.AND P0, PT, R2, 0x3, PT ;  /* 0x000000030200780c */ /* 0x004fda0003f05270 */
[----:B------:R-:W-:Y:S05]  /*0830*/  @P0 BRA `(.L_x_11) ;  /* 0x0000000000300947 */ /* 0x000fea0003800000 */
[----:B-1----:R-:W1:Y:S01]  /*0840*/  S2UR UR6, SR_CgaCtaId ;  /* 0x00000000000679c3 */ /* 0x002e620000008800 */
[----:B------:R-:W-:Y:S01]  /*0850*/  UMOV UR4, 0x400 ;  /* 0x0000040000047882 */ /* 0x000fe20000000000 */
[----:B------:R-:W-:Y:S01]  /*0860*/  UMOV UR5, 0x20 ;  /* 0x0000002000057882 */ /* 0x000fe20000000000 */
[----:B------:R-:W-:Y:S01]  /*0870*/  ELECT P0, URZ, PT ;  /* 0x0000000000ff782f */ /* 0x000fe20003800000 */
[----:B-1----:R-:W-:Y:S02]  /*0880*/  ULEA UR6, UR6, UR4, 0x18 ;  /* 0x0000000406067291 */ /* 0x002fe4000f8ec0ff */
[----:B------:R-:W-:-:S04]  /*0890*/  UIADD3 UR4, UPT, UPT, -UR5, 0x100000, URZ ;  /* 0x0010000005047890 */ /* 0x000fc8000fffe1ff */
[----:B------:R-:W-:Y:S02]  /*08a0*/  USHF.L.U32 UR5, UR4, 0xb, URZ ;  /* 0x0000000b04057899 */ /* 0x000fe400080006ff */
[----:B------:R-:W-:Y:S01]  /*08b0*/  USHF.L.U32 UR4, UR4, 0x1, URZ ;  /* 0x0000000104047899 */ /* 0x000fe200080006ff */
[----:B------:R-:W1:Y:S11]  /*08c0*/  FENCE.VIEW.ASYNC.S ;  /* 0x00000000000073c6 */ /* 0x000e760000000000 */
[----:B-1----:R2:W1:Y:S01]  /*08d0*/  SYNCS.EXCH.64 URZ, [UR6+0x80], UR4 ;  /* 0x0000800406ff75b2 */ /* 0x0024620008000100 */
[----:B------:R2:W1:Y:S02]  /*08e0*/  SYNCS.EXCH.64 URZ, [UR6+0x88], UR4 ;  /* 0x0000880406ff75b2 */ /* 0x0004640008000100 */
[----:B--2---:R-:W-:Y:S01]  /*08f0*/  NOP ;  /* 0x0000000000007918 */ /* 0x004fe20000000000 */
.L_x_11:
[----:B------:R-:W2:Y:S01]  /*0900*/  SHFL.IDX PT, R2, R64, RZ, 0x1f ;  /* 0x00001fff40027589 */ /* 0x000ea200000e0000 */
[----:B------:R-:W-:Y:S01]  /*0910*/  NOP ;  /* 0x0000000000007918 */ /* 0x000fe20000000000 */
[----:B--2---:R-:W-:-:S13]  /*0920*/  ISETP.NE.AND P0, PT, R2, 0x4, PT ;  /* 0x000000040200780c */ /* 0x004fda0003f05270 */
[----:B------:R-:W-:Y:S05]  /*0930*/  @P0 BRA `(.L_x_12) ;  /* 0x0000000000440947 */ /* 0x000fea0003800000 */
[----:B-1----:R-:W1:Y:S01]  /*0940*/  S2UR UR6, SR_CgaCtaId ;  /* 0x00000000000679c3 */ /* 0x002e620000008800 */
[----:B------:R-:W-:Y:S01]  /*0950*/  UMOV UR4, 0x100 ;  /* 0x0000010000047882 */ /* 0x000fe20000000000 */
[----:B------:R-:W-:Y:S01]  /*0960*/  UMOV UR5, 0x400 ;  /* 0x0000040000057882 */ /* 0x000fe20000000000 */
[----:B------:R-:W-:Y:S01]  /*0970*/  USEL UR4, UR4, 0xe0, UP3 ;  /* 0x000000e004047887 */ /* 0x000fe20009800000 */
[----:B------:R-:W-:Y:S01]  /*0980*/  UMOV UR8, 0x1 ;  /* 0x0000000100087882 */ /* 0x000fe20000000000 */
[----:B------:R-:W-:Y:S01]  /*0990*/  ELECT P0, URZ, PT ;  /* 0x0000000000ff782f */ /* 0x000fe20003800000 */
[----:B------:R-:W-:-:S04]  /*09a0*/  UIADD3 UR8, UPT, UPT, -UR8, 0x100000, URZ ;  /* 0x0010000008087890 */ /* 0x000fc8000fffe1ff */
[----:B------:R-:W-:Y:S02]  /*09b0*/  USHF.L.U32 UR9, UR8, 0xb, URZ ;  /* 0x0000000b08097899 */ /* 0x000fe400080006ff */
[----:B------:R-:W-:Y:S02]  /*09c0*/  USHF.L.U32 UR8, UR8, 0x1, URZ ;  /* 0x0000000108087899 */ /* 0x000fe400080006ff */
[----:B-1----:R-:W-:Y:S02]  /*09d0*/  ULEA UR6, UR6, UR5, 0x18 ;  /* 0x0000000506067291 */ /* 0x002fe4000f8ec0ff */
[----:B------:R-:W-:-:S04]  /*09e0*/  UIADD3 UR4, UPT, UPT, -UR4, 0x100000, URZ ;  /* 0x0010000004047890 */ /* 0x000fc8000fffe1ff */
[----:B------:R-:W-:Y:S02]  /*09f0*/  USHF.L.U32 UR5, UR4, 0xb, URZ ;  /* 0x0000000b04057899 */ /* 0x000fe400080006ff */
[----:B------:R-:W-:Y:S01]  /*0a00*/  USHF.L.U32 UR4, UR4, 0x1, URZ ;  /* 0x0000000104047899 */ /* 0x000fe200080006ff */
[----:B------:R-:W1:Y:S03]  /*0a10*/  FENCE.VIEW.ASYNC.S ;  /* 0x00000000000073c6 */ /* 0x000e660000000000 */
[----:B-1----:R2:W1:Y:S08]  /*0a20*/  SYNCS.EXCH.64 URZ, [UR6+0x90], UR8 ;  /* 0x0000900806ff75b2 */ /* 0x0024700008000100 */
[----:B------:R2:W1:Y:S02]  /*0a30*/  SYNCS.EXCH.64 URZ, [UR6+0x98], UR4 ;  /* 0x0000980406ff75b2 */ /* 0x0004640008000100 */
[----:B--2---:R-:W-:Y:S01]  /*0a40*/  NOP ;  /* 0x0000000000007918 */ /* 0x004fe20000000000 */
.L_x_12:
[----:B------:R-:W2:Y:S01]  /*0a50*/  SHFL.IDX PT, R2, R64, RZ, 0x1f ;  /* 0x00001fff40027589 */ /* 0x000ea200000e0000 */
[----:B------:R-:W1:Y:S01]  /*0a60*/  S2UR UR50, SR_CTAID.X ;  /* 0x00000000003279c3 */ /* 0x000e620000002500 */
[----:B------:R-:W-:-:S07]  /*0a70*/  NOP ;  /* 0x0000000000007918 */ /* 0x000fce0000000000 */
[----:B------:R-:W1:Y:S01]  /*0a80*/  S2UR UR21, SR_CTAID.Y ;  /* 0x00000000001579c3 */ /* 0x000e620000002600 */
[----:B--2---:R-:W-:-:S13]  /*0a90*/  ISETP.NE.AND P0, PT, R2, 0x5, PT ;  /* 0x000000050200780c */ /* 0x004fda0003f05270 */
[----:B-1----:R-:W-:Y:S05]  /*0aa0*/  @P0 BRA `(.L_x_13) ;  /* 0x0000000000480947 */ /* 0x002fea0003800000 */
[----:B------:R-:W1:Y:S01]  /*0ab0*/  S2UR UR4, SR_CgaCtaId ;  /* 0x00000000000479c3 */ /* 0x000e620000008800 */
        /* <DEDUP_REMOVED lines=12> */
[----:B-1----:R1:W2:Y:S01]  /*0b80*/  SYNCS.EXCH.64 URZ, [UR4+0xa0], UR8 ;  /* 0x0000a00804ff75b2 */ /* 0x0022a20008000100 */
[----:B------:R1:W1:Y:S01]  /*0b90*/  SYNCS.EXCH.64 URZ, [UR4+0xb0], UR6 ;  /* 0x0000b00604ff75b2 */ /* 0x0002620008000100 */
[----:B------:R1:W1:Y:S01]  /*0ba0*/  SYNCS.EXCH.64 URZ, [UR4+0xa8], UR8 ;  /* 0x0000a80804ff75b2 */ /* 0x0002620008000100 */
[----:B------:R1:W1:Y:S01]  /*0bb0*/  SYNCS.EXCH.64 URZ, [UR4+0xb8], UR6 ;  /* 0x0000b80604ff75b2 */ /* 0x0002620008000100 */
[----:B------:R-:W-:Y:S01]  /*0bc0*/  NOP ;  /* 0x0000000000007918 */ /* 0x000fe20000000000 */
.L_x_13:
[----:B------:R-:W-:-:S05]  /*0bd0*/  CS2R.32 R57, SR_CgaSize ;  /* 0x0000000000397805 */ /* 0x000fca0000008a00 */
[----:B------:R-:W-:-:S05]  /*0be0*/  IMAD R57, R57, -0xa0, RZ ;  /* 0xffffff6039397824 */ /* 0x000fca00078e02ff */
[----:B------:R-:W-:-:S14]  /*0bf0*/  R2UR UR5, R57 ;  /* 0x00000000390572ca */ /* 0x000fdc00000e0000 */
[----:B------:R-:W3:Y:S01]  /*0c00*/  LDCU UR5, c[0x0][UR5+0x2b0] ;  /* 0x00005600050577ac */ /* 0x000ee20008000800 */
[----:B------:R-:W-:Y:S02]  /*0c10*/  I2FP.F32.U32 R57, UR50 ;  /* 0x0000003200397c45 */ /* 0x000fe40008201000 */
[----:B------:R-:W-:-:S05]  /*0c20*/  CS2R.32 R3, SR_CgaSize ;  /* 0x0000000000037805 */ /* 0x000fca0000008a00 */
[----:B------:R-:W-:-:S06]  /*0c30*/  IMAD R3, R3, -0xa0, RZ ;  /* 0xffffff6003037824 */ /* 0x000fcc00078e02ff */
[----:B------:R-:W4:Y:S01]  /*0c40*/  LDC R3, c[0x0][R3+0x2a0] ;  /* 0x0000a80003037b82 */ /* 0x000f220000000800 */
[----:B------:R-:W-:Y:S02]  /*0c50*/  I2FP.F32.U32 R56, UR21 ;  /* 0x0000001500387c45 */ /* 0x000fe40008201000 */
[----:B------:R-:W-:-:S05]  /*0c60*/  CS2R.32 R2, SR_CgaSize ;  /* 0x0000000000027805 */ /* 0x000fca0000008a00 */
[----:B------:R-:W-:-:S05]  /*0c70*/  IMAD R2, R2, -0xa0, RZ ;  /* 0xffffff6002027824 */ /* 0x000fca00078e02ff */
[----:B-1----:R-:W-:-:S14]  /*0c80*/  R2UR UR4, R2 ;  /* 0x00000000020472ca */ /* 0x002fdc00000e0000 */
[----:B------:R-:W1:Y:S01]  /*0c90*/  LDCU UR4, c[0x0][UR4+0x2b4] ;  /* 0x00005680040477ac */ /* 0x000e620008000800 */
[----:B------:R-:W-:Y:S01]  /*0ca0*/  NOP ;  /* 0x0000000000007918 */ /* 0x000fe20000000000 */
[----:B------:R-:W2:Y:S01]  /*0cb0*/  LDCU UR19, c[0x0][0xc24] ;  /* 0x00018480ff1377ac */ /* 0x000ea20008000800 */
[----:B------:R-:W-:-:S05]  /*0cc0*/  CS2R.32 R2, SR_CgaSize ;  /* 0x0000000000027805 */ /* 0x000fca0000008a00 */
[----:B------:R-:W-:-:S06]  /*0cd0*/  IMAD R2, R2, -0xa0, RZ ;  /* 0xffffff6002027824 */ /* 0x000fcc00078e02ff */
[----:B------:R-:W4:Y:S01]  /*0ce0*/  LDC R2, c[0x0][R2+0x2a4] ;  /* 0x0000a90002027b82 */ /* 0x000f220000000800 */
[----:B---3--:R-:W-:-:S07]  /*0cf0*/  FMUL R57, R57, UR5 ;  /* 0x0000000539397c20 */ /* 0x008fce0008400000 */
[----:B------:R-:W3:Y:S01]  /*0d00*/  S2UR UR51, SR_CTAID.Z ;  /* 0x00000000003379c3 */ /* 0x000ee20000002700 */
[----:B-1----:R-:W-:Y:S01]  /*0d10*/  FMUL R56, R56, UR4 ;  /* 0x0000000438387c20 */ /* 0x002fe20008400000 */
[----:B------:R-:W1:Y:S01]  /*0d20*/  F2I.U32.TRUNC.NTZ R57, R57 ;  /* 0x0000003900397305 */ /* 0x000e62000020f000 */
[----:B--2---:R-:W-:-:S07]  /*0d30*/  UISETP.GE.AND UP0, UPT, UR19, 0x1, UPT ;  /* 0x000000011300788c */ /* 0x004fce000bf06270 */
[----:B------:R-:W2:Y:S01]  /*0d40*/  F2I.U32.TRUNC.NTZ R56, R56 ;  /* 0x0000003800387305 */ /* 0x000ea2000020f000 */
[----:B-1----:R-:W-:-:S05]  /*0d50*/  IADD3 R57, PT, PT, -R57, RZ, RZ ;  /* 0x000000ff39397210 */ /* 0x002fca0007ffe1ff */
[----:B----4-:R-:W-:Y:S01]  /*0d60*/  IMAD R57, R3, R57, UR50 ;  /* 0x0000003203397e24 */ /* 0x010fe2000f8e0239 */
[----:B--2---:R-:W-:-:S05]  /*0d70*/  IADD3 R56, PT, PT, -R56, RZ, RZ ;  /* 0x000000ff38387210 */ /* 0x004fca0007ffe1ff */
[----:B------:R-:W-:Y:S01]  /*0d80*/  IMAD R56, R2, R56, UR21 ;  /* 0x0000001502387e24 */ /* 0x000fe2000f8e0238 */
[----:B------:R-:W-:Y:S06]  /*0d90*/  BAR.SYNC.DEFER_BLOCKING 0x0 ;  /* 0x0000000000007b1d */ /* 0x000fec0000010000 */
[----:B---3--:R-:W-:Y:S05]  /*0da0*/  BRA.U !UP0, `(.L_x_14) ;  /* 0x0000000108d47547 */ /* 0x008fea000b800000 */
[----:B------:R-:W1:Y:S01]  /*0db0*/  LDCU.128 UR24, c[0x0][0xc10] ;  /* 0x00018200ff1877ac */ /* 0x000e620008000c00 */
[----:B------:R-:W2:Y:S01]  /*0dc0*/  LDCU UR6, c[0x0][0x370] ;  /* 0x00006e00ff0677ac */ /* 0x000ea20008000800 */
[----:B------:R-:W3:Y:S01]  /*0dd0*/  LDCU UR4, c[0x0][0x374] ;  /* 0x00006e80ff0477ac */ /* 0x000ee20008000800 */
[----:B------:R-:W4:Y:S01]  /*0de0*/  LDCU UR20, c[0x0][0xc0c] ;  /* 0x00018180ff1477ac */ /* 0x000f220008000800 */
[----:B------:R-:W4:Y:S01]  /*0df0*/  LDCU UR5, c[0x0][0xc20] ;  /* 0x00018400ff0577ac */ /* 0x000f220008000800 */
[----:B------:R-:W4:Y:S01]  /*0e00*/  LDCU.64 UR16, c[0x0][0xc28] ;  /* 0x00018500ff1077ac */ /* 0x000f220008000a00 */
[----:B-1----:R-:W-:Y:S02]  /*0e10*/  UISETP.NE.AND UP0, UPT, UR26, 0x1, UPT ;  /* 0x000000011a00788c */ /* 0x002fe4000bf05270 */
[----:B---3--:R-:W-:Y:S02]  /*0e20*/  UIMAD.WIDE.U32 UR8, UR4, UR27, URZ ;  /* 0x0000001b040872a5 */ /* 0x008fe4000f8e00ff */
[----:B--2---:R-:W-:-:S02]  /*0e30*/  UIMAD.WIDE.U32 UR10, UR6, UR24, URZ ;  /* 0x00000018060a72a5 */ /* 0x004fc4000f8e00ff */
[----:B----4-:R-:W-:Y:S02]  /*0e40*/  UISETP.NE.AND UP2, UPT, UR20, 0x1, UPT ;  /* 0x000000011400788c */ /* 0x010fe4000bf45270 */
[----:B------:R-:W-:Y:S01]  /*0e50*/  UISETP.NE.AND UP4, UPT, UR19, 0x1, UPT ;  /* 0x000000011300788c */ /* 0x000fe2000bf85270 */
[----:B------:R-:W-:Y:S02]  /*0e60*/  UMOV UR8, UR9 ;  /* 0x0000000900087c82 */ /* 0x000fe40008000000 */
[----:B------:R-:W-:Y:S01]  /*0e70*/  UMOV UR10, UR11 ;  /* 0x0000000b000a7c82 */ /* 0x000fe20008000000 */
[----:B------:R-:W-:Y:S02]  /*0e80*/  @UP0 USHF.R.U32.HI UR4, URZ, UR5, UR8 ;  /* 0x00000005ff040299 */ /* 0x000fe40008011608 */
[----:B------:R-:W-:Y:S02]  /*0e90*/  UIMAD.WIDE.U32 UR12, UR21, UR27, URZ ;  /* 0x0000001b150c72a5 */ /* 0x000fe4000f8e00ff */
[----:B------:R-:W-:-:S02]  /*0ea0*/  UIMAD.WIDE.U32 UR8, UR4, UR16, URZ ;  /* 0x00000010040872a5 */ /* 0x000fc4000f8e00ff */
[----:B------:R-:W-:Y:S02]  /*0eb0*/  @UP2 USHF.R.U32.HI UR6, URZ, UR25, UR10 ;  /* 0x00000019ff062299 */ /* 0x000fe4000801160a */
[----:B------:R-:W-:Y:S02]  /*0ec0*/  UIMAD.WIDE.U32 UR14, UR50, UR24, URZ ;  /* 0x00000018320e72a5 */ /* 0x000fe4000f8e00ff */
[----:B------:R-:W-:Y:S01]  /*0ed0*/  UIMAD.WIDE.U32 UR10, UR6, UR16, URZ ;  /* 0x00000010060a72a5 */ /* 0x000fe2000f8e00ff */
[----:B------:R-:W-:Y:S01]  /*0ee0*/  UMOV UR12, UR13 ;  /* 0x0000000d000c7c82 */ /* 0x000fe20008000000 */
[----:B------:R-:W-:Y:S01]  /*0ef0*/  UMOV UR8, UR9 ;  /* 0x0000000900087c82 */ /* 0x000fe20008000000 */
[----:B------:R-:W-:Y:S02]  /*0f00*/  USHF.R.U32.HI UR12, URZ, UR5, UR12 ;  /* 0x00000005ff0c7299 */ /* 0x000fe4000801160c */
[----:B------:R-:W-:Y:S01]  /*0f10*/  @UP4 USHF.R.U32.HI UR4, URZ, UR17, UR8 ;  /* 0x00000011ff044299 */ /* 0x000fe20008011608 */
[----:B------:R-:W-:Y:S01]  /*0f20*/  UMOV UR14, UR15 ;  /* 0x0000000f000e7c82 */ /* 0x000fe20008000000 */
[----:B------:R-:W-:Y:S01]  /*0f30*/  UMOV UR10, UR11 ;  /* 0x0000000b000a7c82 */ /* 0x000fe20008000000 */
[----:B------:R-:W-:-:S02]  /*0f40*/  USHF.R.U32.HI UR14, URZ, UR25, UR14 ;  /* 0x00000019ff0e7299 */ /* 0x000fc4000801160e */
[----:B------:R-:W-:Y:S02]  /*0f50*/  USEL UR5, UR21, UR12, !UP0 ;  /* 0x0000000c15057287 */ /* 0x000fe4000c000000 */
[----:B------:R-:W-:Y:S02]  /*0f60*/  @UP4 USHF.R.U32.HI UR6, URZ, UR17, UR10 ;  /* 0x00000011ff064299 */ /* 0x000fe4000801160a */
[----:B------:R-:W-:Y:S02]  /*0f70*/  UIMAD UR7, UR4, UR19, URZ ;  /* 0x00000013040772a4 */ /* 0x000fe4000f8e02ff */
[----:B------:R-:W-:Y:S02]  /*0f80*/  USEL UR4, UR50, UR14, !UP2 ;  /* 0x0000000e32047287 */ /* 0x000fe4000d000000 */
[----:B------:R-:W-:Y:S02]  /*0f90*/  UIMAD UR10, UR6, UR19, URZ ;  /* 0x00000013060a72a4 */ /* 0x000fe4000f8e02ff */
[----:B------:R-:W-:-:S02]  /*0fa0*/  UISETP.GE.AND UP0, UPT, UR5, UR7, UPT ;  /* 0x000000070500728c */ /* 0x000fc4000bf06270 */
[----:B------:R-:W-:Y:S02]  /*0fb0*/  UIMAD.WIDE.U32 UR8, UR5, UR16, URZ ;  /* 0x00000010050872a5 */ /* 0x000fe4000f8e00ff */
[----:B------:R-:W-:Y:S02]  /*0fc0*/  UISETP.GE.OR UP0, UPT, UR4, UR10, UP0 ;  /* 0x0000000a0400728c */ /* 0x000fe40008706670 */
[----:B------:R-:W-:Y:S02]  /*0fd0*/  UIMAD.WIDE.U32 UR10, UR4, UR16, URZ ;  /* 0x00000010040a72a5 */ /* 0x000fe4000f8e00ff */
[----:B------:R-:W-:Y:S01]  /*0fe0*/  UIADD3 UR10, UPT, UPT, -UR4, URZ, URZ ;  /* 0x000000ff040a7290 */ /* 0x000fe2000fffe1ff */
[----:B------:R-:W-:Y:S01]  /*0ff0*/  UMOV UR8, UR9 ;  /* 0x0000000900087c82 */ /* 0x000fe20008000000 */
[----:B------:R-:W-:Y:S02]  /*1000*/  UIADD3 UR9, UPT, UPT, -UR5, URZ, URZ ;  /* 0x000000ff05097290 */ /* 0x000fe4000fffe1ff */
[----:B------:R-:W-:-:S03]  /*1010*/  USHF.R.U32.HI UR8, URZ, UR17, UR8 ;  /* 0x00000011ff087299 */ /* 0x000fc60008011608 */
[----:B------:R-:W-:Y:S01]  /*1020*/  @!UP0 UMOV UR7, UR11 ;  /* 0x0000000b00078c82 */ /* 0x000fe20008000000 */
[----:B------:R-:W-:Y:S02]  /*1030*/  UIMAD UR21, UR26, UR9, UR21 ;  /* 0x000000091a1572a4 */ /* 0x000fe4000f8e0215 */
[----:B------:R-:W-:Y:S02]  /*1040*/  USEL UR8, UR5, UR8, !UP4 ;  /* 0x0000000805087287 */ /* 0x000fe4000e000000 */
[----:B------:R-:W-:Y:S02]  /*1050*/  @!UP0 USHF.R.U32.HI UR7, URZ, UR17, UR7 ;  /* 0x00000011ff078299 */ /* 0x000fe40008011607 */
[----:B------:R-:W-:Y:S02]  /*1060*/  UIADD3 UR9, UPT, UPT, -UR8, URZ, URZ ;  /* 0x000000ff08097290 */ /* 0x000fe4000fffe1ff */
[----:B------:R-:W-:Y:S02]  /*1070*/  @!UP0 USEL UR7, UR4, UR7, !UP4 ;  /* 0x0000000704078287 */ /* 0x000fe4000e000000 */
[----:B------:R-:W-:-:S02]  /*1080*/  UIMAD UR9, UR19, UR9, UR5 ;  /* 0x00000009130972a4 */ /* 0x000fc4000f8e0205 */
[----:B------:R-:W-:Y:S02]  /*1090*/  @!UP0 UIADD3 UR8, UPT, UPT, UR8, -UR7, URZ ;  /* 0x8000000708088290 */ /* 0x000fe4000fffe0ff */
[----:B------:R-:W-:Y:S02]  /*10a0*/  @!UP0 UIMAD UR7, UR9, UR6, UR7 ;  /* 0x00000006090782a4 */ /* 0x000fe4000f8e0207 */
[----:B------:R-:W-:Y:S02]  /*10b0*/  @!UP0 UIMAD UR5, UR8, UR19, UR4 ;  /* 0x00000013080582a4 */ /* 0x000fe4000f8e0204 */
[----:B------:R-:W-:Y:S02]  /*10c0*/  UIMAD UR6, UR20, UR10, UR50 ;  /* 0x0000000a140672a4 */ /* 0x000fe4000f8e0232 */
[----:B------:R-:W-:Y:S01]  /*10d0*/  UIMAD UR21, UR5, UR26, UR21 ;  /* 0x0000001a051572a4 */ /* 0x000fe2000f8e0215 */
[----:B------:R-:W-:Y:S02]  /*10e0*/  @!UP0 UMOV UR4, UR7 ;  /* 0x0000000700048c82 */ /* 0x000fe40008000000 */
[----:B------:R-:W-:-:S12]  /*10f0*/  UIMAD UR50, UR4, UR20, UR6 ;  /* 0x00000014043272a4 */ /* 0x000fd8000f8e0206 */
.L_x_14:
[----:B------:R-:W1:Y:S02]  /*1100*/  LDCU UR4, c[0x0][0xc30] ;  /* 0x00018600ff0477ac */ /* 0x000e640008000800 */
[----:B-1----:R-:W-:-:S09]  /*1110*/  UISETP.NE.AND UP0, UPT, UR4, 0x1, UPT ;  /* 0x000000010400788c */ /* 0x002fd2000bf05270 */
[----:B------:R-:W-:Y:S05]  /*1120*/  BRA.U UP0, `(.L_x_15) ;  /* 0x0000000100447547 */ /* 0x000fea000b800000 */
[----:B------:R-:W1:Y:S01]  /*1130*/  LDCU.128 UR8, c[0x0][0xc10] ;  /* 0x00018200ff0877ac */ /* 0x000e620008000c00 */
[----:B------:R-:W2:Y:S01]  /*1140*/  LDCU UR12, c[0x0][0xc0c] ;  /* 0x00018180ff0c77ac */ /* 0x000ea20008000800 */
[----:B------:R-:W3:Y:S01]  /*1150*/  LDCU UR13, c[0x0][0xc20] ;  /* 0x00018400ff0d77ac */ /* 0x000ee20008000800 */
[----:B-1----:R-:W-:Y:S02]  /*1160*/  UIMAD.WIDE.U32 UR6, UR50, UR8, URZ ;  /* 0x00000008320672a5 */ /* 0x002fe4000f8e00ff */
[----:B------:R-:W-:Y:S02]  /*1170*/  UIMAD.WIDE.U32 UR4, UR21, UR11, URZ ;  /* 0x0000000b150472a5 */ /* 0x000fe4000f8e00ff */
[----:B--2---:R-:W-:Y:S02]  /*1180*/  UISETP.NE.AND UP2, UPT, UR12, 0x1, UPT ;  /* 0x000000010c00788c */ /* 0x004fe4000bf45270 */
[----:B------:R-:W-:Y:S01]  /*1190*/  UISETP.NE.AND UP0, UPT, UR10, 0x1, UPT ;  /* 0x000000010a00788c */ /* 0x000fe2000bf05270 */
[----:B------:R-:W-:-:S02]  /*11a0*/  UMOV UR6, UR7 ;  /* 0x0000000700067c82 */ /* 0x000fc40008000000 */
[----:B------:R-:W-:Y:S01]  /*11b0*/  UMOV UR4, UR5 ;  /* 0x0000000500047c82 */ /* 0x000fe20008000000 */
[----:B------:R-:W-:Y:S02]  /*11c0*/  USHF.R.U32.HI UR6, URZ, UR9, UR6 ;  /* 0x00000009ff067299 */ /* 0x000fe40008011606 */
[----:B---3--:R-:W-:Y:S02]  /*11d0*/  USHF.R.U32.HI UR4, URZ, UR13, UR4 ;  /* 0x0000000dff047299 */ /* 0x008fe40008011604 */
[----:B------:R-:W-:Y:S02]  /*11e0*/  USEL UR5, UR50, UR6, !UP2 ;  /* 0x0000000632057287 */ /* 0x000fe4000d000000 */
[----:B------:R-:W-:-:S04]  /*11f0*/  USEL UR4, UR21, UR4, !UP0 ;  /* 0x0000000415047287 */ /* 0x000fc8000c000000 */
[----:B------:R-:W-:Y:S02]  /*1200*/  UIADD3 UR6, UPT, UPT, UR5, -UR4, URZ ;  /* 0x8000000405067290 */ /* 0x000fe4000fffe0ff */
[----:B------:R-:W-:Y:S02]  /*1210*/  UIADD3 UR4, UPT, UPT, -UR5, UR4, URZ ;  /* 0x0000000405047290 */ /* 0x000fe4000fffe1ff */
[----:B------:R-:W-:Y:S02]  /*1220*/  UIMAD UR21, UR6, UR10, UR21 ;  /* 0x0000000a061572a4 */ /* 0x000fe4000f8e0215 */
[----:B------:R-:W-:-:S12]  /*1230*/  UIMAD UR50, UR4, UR12, UR50 ;  /* 0x0000000c043272a4 */ /* 0x000fd8000f8e0232 */
.L_x_15:
[----:B------:R-:W-:Y:S01]  /*1240*/  BAR.SYNC.DEFER_BLOCKING 0x0 ;  /* 0x0000000000007b1d */ /* 0x000fe20000010000 */
[----:B------:R-:W-:Y:S01]  /*1250*/  UISETP.NE.AND UP0, UPT, UR18, 0x2, UPT ;  /* 0x000000021200788c */ /* 0x000fe2000bf05270 */
[----:B------:R-:W-:Y:S02]  /*1260*/  ISETP.NE.OR P4, PT, R0, 0x2, !P4 ;  /* 0x000000020000780c */ /* 0x000fe40006785670 */
[----:B------:R-:W-:Y:S02]  /*1270*/  LOP3.LUT R0, R62, 0x1f, RZ, 0xc0, !PT ;  /* 0x0000001f3e007812 */ /* 0x000fe400078ec0ff */
[----:B------:R-:W1:Y:S04]  /*1280*/  LDCU UR55, c[0x0][0xc24] ;  /* 0x00018480ff3777ac */ /* 0x000e680008000800 */
[----:B------:R-:W-:Y:S05]  /*1290*/  BRA.U UP0, `(.L_x_16) ;  /* 0x0000005900447547 */ /* 0x000fea000b800000 */
[----:B------:R-:W2:Y:S01]  /*12a0*/  LDCU UR5, c[0x0][0x388] ;  /* 0x00007100ff0577ac */ /* 0x000ea20008000800 */
[----:B------:R-:W-:Y:S01]  /*12b0*/  PLOP3.LUT P2, PT, PT, PT, UP3, 0x80, 0x8 ;  /* 0x000000000008781c */ /* 0x000fe20003f4f038 */
[----:B------:R-:W-:Y:S01]  /*12c0*/  IMAD.MOV.U32 R4, RZ, RZ, RZ ;  /* 0x000000ffff047224 */ /* 0x000fe200078e00ff */
[----:B------:R-:W-:Y:S01]  /*12d0*/  ISETP.EQ.OR P3, PT, R0, RZ, P4 ;  /* 0x000000ff0000720c */ /* 0x000fe20002762670 */
[----:B------:R-:W3:Y:S01]  /*12e0*/  LDCU UR8, c[0x0][0x38c] ;  /* 0x00007180ff0877ac */ /* 0x000ee20008000800 */
[----:B------:R-:W-:Y:S02]  /*12f0*/  PLOP3.LUT P2, PT, P2, PT, PT, 0x8, 0x80 ;  /* 0x000000000080781c */ /* 0x000fe4000174e170 */
[----:B------:R-:W-:Y:S01]  /*1300*/  CS2R R2, SRZ ;  /* 0x0000000000027805 */ /* 0x000fe2000001ff00 */
[----:B------:R-:W4:Y:S01]  /*1310*/  LDCU.64 UR6, c[0x0][0x390] ;  /* 0x00007200ff0677ac */ /* 0x000f220008000a00 */
[----:B------:R-:W1:Y:S01]  /*1320*/  LDCU.64 UR74, c[0x0][0x348] ;  /* 0x00006900ff4a77ac */ /* 0x000e620008000a00 */
[----:B------:R-:W-:Y:S01]  /*1330*/  UMOV UR31, 0x1 ;  /* 0x00000001001f7882 */ /* 0x000fe20000000000 */
[----:B------:R-:W-:Y:S01]  /*1340*/  UMOV UR63, URZ ;  /* 0x000000ff003f7c82 */ /* 0x000fe20008000000 */
[----:B--2---:R-:W-:-:S04]  /*1350*/  UIADD3 UR5, UPT, UPT, UR5, 0x3f, URZ ;  /* 0x0000003f05057890 */ /* 0x004fc8000fffe0ff */
[----:B------:R-:W-:-:S04]  /*1360*/  USHF.R.S32.HI UR4, URZ, 0x1f, UR5 ;  /* 0x0000001fff047899 */ /* 0x000fc80008011405 */
[----:B------:R-:W-:-:S04]  /*1370*/  ULEA.HI UR4, UR4, UR5, URZ, 0x6 ;  /* 0x0000000504047291 */ /* 0x000fc8000f8f30ff */
[----:B------:R-:W-:-:S04]  /*1380*/  USHF.R.S32.HI UR4, URZ, 0x6, UR4 ;  /* 0x00000006ff047899 */ /* 0x000fc80008011404 */
[----:B---3--:R-:W-:-:S04]  /*1390*/  UIMAD UR4, UR4, UR8, URZ ;  /* 0x00000008040472a4 */ /* 0x008fc8000f8e02ff */
[----:B----4-:R-:W-:-:S04]  /*13a0*/  UIMAD UR4, UR4, UR6, URZ ;  /* 0x00000006040472a4 */ /* 0x010fc8000f8e02ff */
[----:B------:R-:W-:Y:S01]  /*13b0*/  UIMAD UR9, UR4, UR7, URZ ;  /* 0x00000007040972a4 */ /* 0x000fe2000f8e02ff */
[----:B------:R-:W2:Y:S03]  /*13c0*/  LDCU UR7, c[0x0][0x370] ;  /* 0x00006e00ff0777ac */ /* 0x000ea60008000800 */
[----:B------:R-:W-:Y:S02]  /*13d0*/  UISETP.NE.AND UP1, UPT, UR9, URZ, UPT ;  /* 0x000000ff0900728c */ /* 0x000fe4000bf25270 */
[----:B------:R-:W-:Y:S01]  /*13e0*/  IMAD.U32 R49, RZ, RZ, UR9 ;  /* 0x00000009ff317e24 */ /* 0x000fe2000f8e00ff */
[----:B------:R-:W-:Y:S01]  /*13f0*/  UISETP.LT.U32.AND UP0, UPT, UR9, 0x4, UPT ;  /* 0x000000040900788c */ /* 0x000fe2000bf01070 */
[----:B------:R-:W3:Y:S03]  /*1400*/  LDCU UR6, c[0x0][0x374] ;  /* 0x00006e80ff0677ac */ /* 0x000ee60008000800 */
[----:B------:R-:W-:-:S04]  /*1410*/  USEL UR4, UR9, 0x4, UP0 ;  /* 0x0000000409047887 */ /* 0x000fc80008000000 */
[----:B------:R-:W-:Y:S02]  /*1420*/  UIADD3 UR5, UPT, UPT, UR4, -0x1, URZ ;  /* 0xffffffff04057890 */ /* 0x000fe4000fffe0ff */
[----:B------:R-:W-:Y:S01]  /*1430*/  @!UP1 UIADD3 UR5, UPT, UPT, UR4, URZ, URZ ;  /* 0x000000ff04059290 */ /* 0x000fe2000fffe0ff */
[----:B--2---:R-:W-:Y:S01]  /*1440*/  IMAD.U32 R48, RZ, RZ, UR7 ;  /* 0x00000007ff307e24 */ /* 0x004fe2000f8e00ff */
[----:B------:R-:W-:Y:S02]  /*1450*/  UIADD3 UR77, UPT, UPT, UR9, -UR4, URZ ;  /* 0x80000004094d7290 */ /* 0x000fe4000fffe0ff */
[----:B------:R-:W-:Y:S01]  /*1460*/  UIADD3 UR4, UPT, UPT, UR5, 0x1, URZ ;  /* 0x0000000105047890 */ /* 0x000fe2000fffe0ff */
[----:B---3--:R-:W-:-:S05]  /*1470*/  MOV R47, UR6 ;  /* 0x00000006002f7c02 */ /* 0x008fca0008000f00 */
[----:B-1----:R-:W-:-:S07]  /*1480*/  MOV R46, UR4 ;  /* 0x00000004002e7c02 */ /* 0x002fce0008000f00 */
.L_x_32:
[----:B------:R-:W1:Y:S01]  /*1490*/  S2UR UR39, SR_CgaCtaId ;  /* 0x00000000002779c3 */ /* 0x000e620000008800 */
[----:B------:R-:W-:Y:S01]  /*14a0*/  UMOV UR4, 0x400 ;  /* 0x0000040000047882 */ /* 0x000fe20000000000 */
[----:B------:R-:W-:Y:S01]  /*14b0*/  R2UR UR5, R49 ;  /* 0x00000000310572ca */ /* 0x000fe200000e0000 */
[----:B------:R-:W-:Y:S01]  /*14c0*/  IMAD.U32 R0, RZ, RZ, UR31 ;  /* 0x0000001fff007e24 */ /* 0x000fe2000f8e00ff */
[----:B------:R-:W-:Y:S01]  /*14d0*/  UMOV UR6, URZ ;  /* 0x000000ff00067c82 */ /* 0x000fe20008000000 */
[----:B------:R-:W-:Y:S01]  /*14e0*/  USHF.L.U32 UR47, UR50, 0x6, URZ ;  /* 0x00000006322f7899 */ /* 0x000fe200080006ff */
[----:B------:R-:W-:Y:S01]  /*14f0*/  IMAD.U32 R51, RZ, RZ, UR6 ;  /* 0x00000006ff337e24 */ /* 0x000fe2000f8e00ff */
[----:B------:R-:W-:Y:S01]  /*1500*/  UMOV UR23, URZ ;  /* 0x000000ff00177c82 */ /* 0x000fe20008000000 */
[----:B------:R-:W-:-:S07]  /*1510*/  SHF.L.U32 R0, R0, 0x1f, RZ ;  /* 0x0000001f00007819 */ /* 0x000fce00000006ff */
[----:B------:R-:W-:-:S03]  /*1520*/  UISETP.NE.AND UP0, UPT, UR5, URZ, UPT ;  /* 0x000000ff0500728c */ /* 0x000fc6000bf05270 */
[----:B------:R-:W-:Y:S02]  /*1530*/  UMOV UR5, URZ ;  /* 0x000000ff00057c82 */ /* 0x000fe40008000000 */
[----:B------:R-:W-:Y:S01]  /*1540*/  IMAD.U32 R50, RZ, RZ, UR5 ;  /* 0x00000005ff327e24 */ /* 0x000fe2000f8e00ff */
[----:B-1----:R-:W-:-:S04]  /*1550*/  ULEA UR39, UR39, UR4, 0x18 ;  /* 0x0000000427277291 */ /* 0x002fc8000f8ec0ff */
[----:B------:R-:W-:-:S09]  /*1560*/  ULEA UR4, UR63, UR39, 0x3 ;  /* 0x000000273f047291 */ /* 0x000fd2000f8e18ff */
[----:B--2---:R1:W2:Y:S01]  /*1570*/  SYNCS.PHASECHK.TRANS64.TRYWAIT P1, [UR4+0x20], R0 ;  /* 0x00002000ff0075a7 */ /* 0x0042a20008021104 */
[----:B------:R-:W-:-:S06]  /*1580*/  USHF.L.U32 UR4, UR21, 0x7, URZ ;  /* 0x0000000715047899 */ /* 0x000fcc00080006ff */
[----:B------:R-:W-:Y:S01]  /*1590*/  MOV R45, UR4 ;  /* 0x00000004002d7c02 */ /* 0x000fe20008000f00 */
[----:B------:R-:W-:Y:S02]  /*15a0*/  UMOV UR4, URZ ;  /* 0x000000ff00047c82 */ /* 0x000fe40008000000 */
[----:B-1----:R-:W-:Y:S01]  /*15b0*/  MOV R0, UR4 ;  /* 0x0000000400007c02 */ /* 0x002fe20008000f00 */
[----:B------:R-:W-:Y:S06]  /*15c0*/  BRA.U !UP0, `(.L_x_17) ;  /* 0x0000002508607547 */ /* 0x000fec000b800000 */
[----:B------:R-:W1:Y:S01]  /*15d0*/  LDCU.128 UR4, c[0x0][0x480] ;  /* 0x00009000ff0477ac */ /* 0x000e620008000c00 */
[----:B------:R-:W-:Y:S01]  /*15e0*/  R2UR UR57, R45 ;  /* 0x000000002d3972ca */ /* 0x000fe200000e0000 */
[----:B------:R-:W-:Y:S02]  /*15f0*/  UIADD3 UR50, UPT, UPT, UR47, 0x8, URZ ;  /* 0x000000082f327890 */ /* 0x000fe4000fffe0ff */
[----:B------:R-:W-:Y:S02]  /*1600*/  UIADD3 UR49, UPT, UPT, UR47, 0x10, URZ ;  /* 0x000000102f317890 */ /* 0x000fe4000fffe0ff */
[----:B------:R-:W-:Y:S02]  /*1610*/  UIADD3 UR48, UPT, UPT, UR47, 0x18, URZ ;  /* 0x000000182f307890 */ /* 0x000fe4000fffe0ff */
[----:B------:R-:W-:Y:S02]  /*1620*/  UIADD3 UR46, UPT, UPT, UR47, 0x20, URZ ;  /* 0x000000202f2e7890 */ /* 0x000fe4000fffe0ff */
[----:B------:R-:W-:-:S02]  /*1630*/  UIADD3 UR38, UPT, UPT, UR47, 0x28, URZ ;  /* 0x000000282f267890 */ /* 0x000fc4000fffe0ff */
[----:B------:R-:W-:Y:S02]  /*1640*/  UIADD3 UR30, UPT, UPT, UR47, 0x30, URZ ;  /* 0x000000302f1e7890 */ /* 0x000fe4000fffe0ff */
[----:B------:R-:W-:Y:S02]  /*1650*/  UIADD3 UR29, UPT, UPT, UR47, 0x38, URZ ;  /* 0x000000382f1d7890 */ /* 0x000fe4000fffe0ff */
[----:B-1----:R-:W-:Y:S02]  /*1660*/  UIMAD.WIDE.U32 UR12, UR50, UR5, URZ ;  /* 0x00000005320c72a5 */ /* 0x002fe4000f8e00ff */
[----:B------:R-:W-:Y:S02]  /*1670*/  UIMAD.WIDE.U32 UR14, UR49, UR5, URZ ;  /* 0x00000005310e72a5 */ /* 0x000fe4000f8e00ff */
[----:B------:R-:W-:Y:S02]  /*1680*/  UIMAD.WIDE.U32 UR24, UR47, UR5, URZ ;  /* 0x000000052f1872a5 */ /* 0x000fe4000f8e00ff */
[----:B------:R-:W-:-:S02]  /*1690*/  UIMAD.WIDE.U32 UR16, UR48, UR5, URZ ;  /* 0x00000005301072a5 */ /* 0x000fc4000f8e00ff */
[----:B------:R-:W-:Y:S02]  /*16a0*/  UIMAD.WIDE.U32 UR18, UR46, UR5, URZ ;  /* 0x000000052e1272a5 */ /* 0x000fe4000f8e00ff */
[----:B------:R-:W-:Y:S02]  /*16b0*/  UIMAD.WIDE.U32 UR20, UR38, UR5, URZ ;  /* 0x00000005261472a5 */ /* 0x000fe4000f8e00ff */
[----:B------:R-:W-:Y:S02]  /*16c0*/  UIMAD.WIDE.U32 UR22, UR30, UR5, URZ ;  /* 0x000000051e1672a5 */ /* 0x000fe4000f8e00ff */
[----:B------:R-:W-:Y:S01]  /*16d0*/  UIMAD.WIDE.U32 UR26, UR29, UR5, URZ ;  /* 0x000000051d1a72a5 */ /* 0x000fe2000f8e00ff */
[----:B------:R-:W1:Y:S02]  /*16e0*/  LDCU.128 UR8, c[0x0][0x490] ;  /* 0x00009200ff0877ac */ /* 0x000e640008000c00 */
[----:B------:R-:W-:Y:S01]  /*16f0*/  UMOV UR5, UR13 ;  /* 0x0000000d00057c82 */ /* 0x000fe20008000000 */
[----:B------:R-:W-:-:S02]  /*1700*/  UISETP.NE.AND UP0, UPT, UR4, 0x1, UPT ;  /* 0x000000010400788c */ /* 0x000fc4000bf05270 */
[----:B------:R-:W-:Y:S02]  /*1710*/  USHF.R.U32.HI UR28, URZ, UR6, UR5 ;  /* 0x00000006ff1c7299 */ /* 0x000fe40008011605 */
[----:B------:R-:W-:Y:S01]  /*1720*/  UISETP.NE.AND UP1, UPT, UR7, 0x1, UPT ;  /* 0x000000010700788c */ /* 0x000fe2000bf25270 */
[----:B------:R-:W-:Y:S01]  /*1730*/  UMOV UR5, UR15 ;  /* 0x0000000f00057c82 */ /* 0x000fe20008000000 */
[----:B------:R-:W-:Y:S02]  /*1740*/  USEL UR16, UR50, UR28, !UP0 ;  /* 0x0000001c32107287 */ /* 0x000fe4000c000000 */
[----:B------:R-:W-:Y:S01]  /*1750*/  USHF.R.U32.HI UR15, URZ, UR6, UR5 ;  /* 0x00000006ff0f7299 */ /* 0x000fe20008011605 */
[----:B------:R-:W3:Y:S02]  /*1760*/  LDCU UR51, c[0x0][0x4a0] ;  /* 0x00009400ff3377ac */ /* 0x000ee40008000800 */
[----:B------:R-:W-:Y:S01]  /*1770*/  UMOV UR5, UR17 ;  /* 0x0000001100057c82 */ /* 0x000fe20008000000 */
[----:B------:R-:W-:-:S02]  /*1780*/  USEL UR15, UR49, UR15, !UP0 ;  /* 0x0000000f310f7287 */ /* 0x000fc4000c000000 */
[----:B------:R-:W-:Y:S02]  /*1790*/  USHF.R.U32.HI UR14, URZ, UR6, UR5 ;  /* 0x00000006ff0e7299 */ /* 0x000fe40008011605 */
[----:B-1----:R-:W-:Y:S01]  /*17a0*/  UIMAD.WIDE.U32 UR32, UR15, UR8, URZ ;  /* 0x000000080f2072a5 */ /* 0x002fe2000f8e00ff */
[----:B------:R-:W-:Y:S01]  /*17b0*/  UMOV UR5, UR19 ;  /* 0x0000001300057c82 */ /* 0x000fe20008000000 */
[----:B------:R-:W-:Y:S02]  /*17c0*/  USEL UR14, UR48, UR14, !UP0 ;  /* 0x0000000e300e7287 */ /* 0x000fe4000c000000 */
[----:B------:R-:W-:Y:S02]  /*17d0*/  USHF.R.U32.HI UR13, URZ, UR6, UR5 ;  /* 0x00000006ff0d7299 */ /* 0x000fe40008011605 */
[----:B------:R-:W-:Y:S01]  /*17e0*/  UIMAD.WIDE.U32 UR34, UR14, UR8, URZ ;  /* 0x000000080e2272a5 */ /* 0x000fe2000f8e00ff */
[----:B------:R-:W-:Y:S01]  /*17f0*/  UMOV UR5, UR21 ;  /* 0x0000001500057c82 */ /* 0x000fe20008000000 */
[----:B------:R-:W-:-:S02]  /*1800*/  USEL UR13, UR46, UR13, !UP0 ;  /* 0x0000000d2e0d7287 */ /* 0x000fc4000c000000 */
[----:B------:R-:W-:Y:S02]  /*1810*/  USHF.R.U32.HI UR12, URZ, UR6, UR5 ;  /* 0x00000006ff0c7299 */ /* 0x000fe40008011605 */
[----:B------:R-:W-:Y:S01]  /*1820*/  UIMAD.WIDE.U32 UR20, UR16, UR8, URZ ;  /* 0x00000008101472a5 */ /* 0x000fe2000f8e00ff */
[----:B------:R-:W-:Y:S01]  /*1830*/  UMOV UR5, UR23 ;  /* 0x0000001700057c82 */ /* 0x000fe20008000000 */
[----:B------:R-:W-:Y:S02]  /*1840*/  USEL UR12, UR38, UR12, !UP0 ;  /* 0x0000000c260c7287 */ /* 0x000fe4000c000000 */
[----:B------:R-:W-:Y:S02]  /*1850*/  USHF.R.U32.HI UR18, URZ, UR6, UR5 ;  /* 0x00000006ff127299 */ /* 0x000fe40008011605 */
[----:B------:R-:W-:Y:S01]  /*1860*/  UIMAD.WIDE.U32 UR36, UR13, UR8, URZ ;  /* 0x000000080d2472a5 */ /* 0x000fe2000f8e00ff */
[----:B------:R-:W-:Y:S01]  /*1870*/  UMOV UR5, UR25 ;  /* 0x0000001900057c82 */ /* 0x000fe20008000000 */
[----:B------:R-:W-:-:S02]  /*1880*/  UIMAD.WIDE.U32 UR40, UR12, UR8, URZ ;  /* 0x000000080c2872a5 */ /* 0x000fc4000f8e00ff */
[----:B------:R-:W-:Y:S02]  /*1890*/  USHF.R.U32.HI UR17, URZ, UR6, UR5 ;  /* 0x00000006ff117299 */ /* 0x000fe40008011605 */
[----:B------:R-:W-:Y:S01]  /*18a0*/  UIADD3 UR26, UPT, UPT, -UR15, URZ, URZ ;  /* 0x000000ff0f1a7290 */ /* 0x000fe2000fffe1ff */
[----:B------:R-:W-:Y:S01]  /*18b0*/  UMOV UR5, UR27 ;  /* 0x0000001b00057c82 */ /* 0x000fe20008000000 */
[----:B------:R-:W-:Y:S02]  /*18c0*/  USEL UR17, UR47, UR17, !UP0 ;  /* 0x000000112f117287 */ /* 0x000fe4000c000000 */
[----:B------:R-:W-:Y:S02]  /*18d0*/  USHF.R.U32.HI UR5, URZ, UR6, UR5 ;  /* 0x00000006ff057299 */ /* 0x000fe40008011605 */
[----:B------:R-:W-:Y:S02]  /*18e0*/  USEL UR6, UR30, UR18, !UP0 ;  /* 0x000000121e067287 */ /* 0x000fe4000c000000 */
[----:B------:R-:W-:-:S02]  /*18f0*/  USEL UR5, UR29, UR5, !UP0 ;  /* 0x000000051d057287 */ /* 0x000fc4000c000000 */
[----:B------:R-:W-:Y:S02]  /*1900*/  UIMAD.WIDE.U32 UR18, UR17, UR8, URZ ;  /* 0x00000008111272a5 */ /* 0x000fe4000f8e00ff */
[----:B------:R-:W-:Y:S02]  /*1910*/  UIMAD.WIDE.U32 UR42, UR6, UR8, URZ ;  /* 0x00000008062a72a5 */ /* 0x000fe4000f8e00ff */
[----:B------:R-:W-:Y:S02]  /*1920*/  UIMAD.WIDE.U32 UR44, UR5, UR8, URZ ;  /* 0x00000008052c72a5 */ /* 0x000fe4000f8e00ff */
[----:B------:R-:W-:Y:S02]  /*1930*/  UIADD3 UR27, UPT, UPT, -UR16, URZ, URZ ;  /* 0x000000ff101b7290 */ /* 0x000fe4000fffe1ff */
[----:B------:R-:W-:Y:S02]  /*1940*/  UIADD3 UR25, UPT, UPT, -UR14, URZ, URZ ;  /* 0x000000ff0e197290 */ /* 0x000fe4000fffe1ff */
[----:B------:R-:W-:-:S02]  /*1950*/  UIADD3 UR24, UPT, UPT, -UR13, URZ, URZ ;  /* 0x000000ff0d187290 */ /* 0x000fc4000fffe1ff */
[----:B------:R-:W-:Y:S02]  /*1960*/  UIADD3 UR23, UPT, UPT, -UR12, URZ, URZ ;  /* 0x000000ff0c177290 */ /* 0x000fe4000fffe1ff */
[----:B------:R-:W-:Y:S02]  /*1970*/  UIADD3 UR22, UPT, UPT, -UR6, URZ, URZ ;  /* 0x000000ff06167290 */ /* 0x000fe4000fffe1ff */
[----:B------:R-:W-:Y:S02]  /*1980*/  UIADD3 UR28, UPT, UPT, -UR17, URZ, URZ ;  /* 0x000000ff111c7290 */ /* 0x000fe4000fffe1ff */
[----:B------:R-:W-:Y:S02]  /*1990*/  UIADD3 UR8, UPT, UPT, -UR5, URZ, URZ ;  /* 0x000000ff05087290 */ /* 0x000fe4000fffe1ff */
[----:B------:R-:W-:Y:S02]  /*19a0*/  UIMAD UR56, UR4, UR27, UR50 ;  /* 0x0000001b043872a4 */ /* 0x000fe4000f8e0232 */
[----:B------:R-:W-:-:S02]  /*19b0*/  UIMAD UR54, UR4, UR26, UR49 ;  /* 0x0000001a043672a4 */ /* 0x000fc4000f8e0231 */
[----:B------:R-:W-:Y:S02]  /*19c0*/  UIMAD UR53, UR4, UR25, UR48 ;  /* 0x00000019043572a4 */ /* 0x000fe4000f8e0230 */
[----:B------:R-:W-:Y:S02]  /*19d0*/  UIMAD UR52, UR4, UR24, UR46 ;  /* 0x00000018043472a4 */ /* 0x000fe4000f8e022e */
[----:B------:R-:W-:Y:S02]  /*19e0*/  UIMAD UR50, UR4, UR23, UR38 ;  /* 0x00000017043272a4 */ /* 0x000fe4000f8e0226 */
[----:B------:R-:W-:Y:S02]  /*19f0*/  UIMAD UR49, UR4, UR22, UR30 ;  /* 0x00000016043172a4 */ /* 0x000fe4000f8e021e */
[----:B------:R-:W-:Y:S02]  /*1a00*/  UIMAD UR46, UR4, UR28, UR47 ;  /* 0x0000001c042e72a4 */ /* 0x000fe4000f8e022f */
[----:B------:R-:W-:-:S02]  /*1a10*/  UIMAD UR48, UR4, UR8, UR29 ;  /* 0x00000008043072a4 */ /* 0x000fc4000f8e021d */
[----:B------:R-:W-:Y:S01]  /*1a20*/  UISETP.NE.AND UP0, UPT, UR10, 0x1, UPT ;  /* 0x000000010a00788c */ /* 0x000fe2000bf05270 */
[----:B------:R-:W-:Y:S01]  /*1a30*/  UMOV UR4, UR19 ;  /* 0x0000001300047c82 */ /* 0x000fe20008000000 */
[----:B------:R-:W-:Y:S02]  /*1a40*/  UIADD3 UR67, UPT, UPT, UR57, 0x48, URZ ;  /* 0x0000004839437890 */ /* 0x000fe4000fffe0ff */
[----:B------:R-:W-:-:S03]  /*1a50*/  USHF.R.U32.HI UR30, URZ, UR9, UR4 ;  /* 0x00000009ff1e7299 */ /* 0x000fc60008011604 */
[----:B------:R-:W-:Y:S01]  /*1a60*/  UMOV UR4, UR21 ;  /* 0x0000001500047c82 */ /* 0x000fe20008000000 */
[----:B------:R-:W-:Y:S02]  /*1a70*/  USEL UR30, UR17, UR30, !UP1 ;  /* 0x0000001e111e7287 */ /* 0x000fe4000c800000 */
[----:B------:R-:W-:-:S03]  /*1a80*/  USHF.R.U32.HI UR22, URZ, UR9, UR4 ;  /* 0x00000009ff167299 */ /* 0x000fc60008011604 */
[----:B------:R-:W-:Y:S01]  /*1a90*/  UMOV UR4, UR33 ;  /* 0x0000002100047c82 */ /* 0x000fe20008000000 */
[----:B------:R-:W-:Y:S02]  /*1aa0*/  USEL UR29, UR16, UR22, !UP1 ;  /* 0x00000016101d7287 */ /* 0x000fe4000c800000 */
[----:B------:R-:W-:Y:S02]  /*1ab0*/  USHF.R.U32.HI UR21, URZ, UR9, UR4 ;  /* 0x00000009ff157299 */ /* 0x000fe40008011604 */
[----:B------:R-:W-:Y:S01]  /*1ac0*/  UIADD3 UR22, UPT, UPT, -UR30, URZ, URZ ;  /* 0x000000ff1e167290 */ /* 0x000fe2000fffe1ff */
[----:B------:R-:W-:Y:S01]  /*1ad0*/  UMOV UR4, UR35 ;  /* 0x0000002300047c82 */ /* 0x000fe20008000000 */
[----:B------:R-:W-:Y:S02]  /*1ae0*/  USEL UR28, UR15, UR21, !UP1 ;  /* 0x000000150f1c7287 */ /* 0x000fe4000c800000 */
[----:B------:R-:W-:Y:S02]  /*1af0*/  USHF.R.U32.HI UR20, URZ, UR9, UR4 ;  /* 0x00000009ff147299 */ /* 0x000fe40008011604 */
[----:B------:R-:W-:Y:S01]  /*1b00*/  UIADD3 UR21, UPT, UPT, -UR29, URZ, URZ ;  /* 0x000000ff1d157290 */ /* 0x000fe2000fffe1ff */
[----:B------:R-:W-:Y:S01]  /*1b10*/  UMOV UR4, UR37 ;  /* 0x0000002500047c82 */ /* 0x000fe20008000000 */
[----:B------:R-:W-:-:S02]  /*1b20*/  USEL UR27, UR14, UR20, !UP1 ;  /* 0x000000140e1b7287 */ /* 0x000fc4000c800000 */
        /* <DEDUP_REMOVED lines=13> */
[----:B------:R-:W-:Y:S02]  /*1c00*/  UIADD3 UR8, UPT, UPT, -UR24, URZ, URZ ;  /* 0x000000ff18087290 */ /* 0x000fe4000fffe1ff */
[----:B------:R-:W-:-:S02]  /*1c10*/  USEL UR23, UR5, UR9, !UP1 ;  /* 0x0000000905177287 */ /* 0x000fc4000c800000 */
[----:B------:R-:W-:Y:S02]  /*1c20*/  UIADD3 UR9, UPT, UPT, -UR25, URZ, URZ ;  /* 0x000000ff19097290 */ /* 0x000fe4000fffe1ff */
[----:B------:R-:W-:Y:S02]  /*1c30*/  UIADD3 UR4, UPT, UPT, -UR23, URZ, URZ ;  /* 0x000000ff17047290 */ /* 0x000fe4000fffe1ff */
[----:B------:R-:W-:Y:S02]  /*1c40*/  UIMAD UR41, UR7, UR22, UR17 ;  /* 0x00000016072972a4 */ /* 0x000fe4000f8e0211 */
[----:B------:R-:W-:Y:S02]  /*1c50*/  UIMAD UR32, UR7, UR4, UR5 ;  /* 0x00000004072072a4 */ /* 0x000fe4000f8e0205 */
[----:B------:R-:W-:Y:S02]  /*1c60*/  UIMAD.WIDE.U32 UR4, UR30, UR11, URZ ;  /* 0x0000000b1e0472a5 */ /* 0x000fe4000f8e00ff */
[----:B------:R-:W-:-:S02]  /*1c70*/  UIMAD UR40, UR7, UR21, UR16 ;  /* 0x00000015072872a4 */ /* 0x000fc4000f8e0210 */
[----:B------:R-:W-:Y:S02]  /*1c80*/  UIMAD UR38, UR7, UR20, UR15 ;  /* 0x00000014072672a4 */ /* 0x000fe4000f8e020f */
[----:B------:R-:W-:Y:S02]  /*1c90*/  UIMAD UR37, UR7, UR19, UR14 ;  /* 0x00000013072572a4 */ /* 0x000fe4000f8e020e */
[----:B------:R-:W-:Y:S02]  /*1ca0*/  UIMAD UR36, UR7, UR18, UR13 ;  /* 0x00000012072472a4 */ /* 0x000fe4000f8e020d */
[----:B------:R-:W-:Y:S02]  /*1cb0*/  UIMAD UR34, UR7, UR9, UR12 ;  /* 0x00000009072272a4 */ /* 0x000fe4000f8e020c */
[----:B------:R-:W-:Y:S02]  /*1cc0*/  UIMAD UR33, UR7, UR8, UR6 ;  /* 0x00000008072172a4 */ /* 0x000fe4000f8e0206 */
[----:B------:R-:W-:-:S02]  /*1cd0*/  UIMAD.WIDE.U32 UR6, UR29, UR11, URZ ;  /* 0x0000000b1d0672a5 */ /* 0x000fc4000f8e00ff */
[----:B------:R-:W-:Y:S01]  /*1ce0*/  UIMAD.WIDE.U32 UR8, UR28, UR11, URZ ;  /* 0x0000000b1c0872a5 */ /* 0x000fe2000f8e00ff */
[----:B------:R-:W-:Y:S01]  /*1cf0*/  UMOV UR4, UR5 ;  /* 0x0000000500047c82 */ /* 0x000fe20008000000 */
[----:B------:R-:W-:Y:S02]  /*1d00*/  UIMAD.WIDE.U32 UR12, UR27, UR11, URZ ;  /* 0x0000000b1b0c72a5 */ /* 0x000fe4000f8e00ff */
[----:B---3--:R-:W-:Y:S02]  /*1d10*/  USHF.R.U32.HI UR22, URZ, UR51, UR4 ;  /* 0x00000033ff167299 */ /* 0x008fe40008011604 */
[----:B------:R-:W-:Y:S01]  /*1d20*/  UIMAD.WIDE.U32 UR14, UR26, UR11, URZ ;  /* 0x0000000b1a0e72a5 */ /* 0x000fe2000f8e00ff */
[----:B------:R-:W-:Y:S01]  /*1d30*/  UMOV UR4, UR7 ;  /* 0x0000000700047c82 */ /* 0x000fe20008000000 */
[----:B------:R-:W-:Y:S02]  /*1d40*/  UIMAD.WIDE.U32 UR16, UR25, UR11, URZ ;  /* 0x0000000b191072a5 */ /* 0x000fe4000f8e00ff */
[----:B------:R-:W-:-:S02]  /*1d50*/  UIMAD.WIDE.U32 UR18, UR24, UR11, URZ ;  /* 0x0000000b181272a5 */ /* 0x000fc4000f8e00ff */
[----:B------:R-:W-:Y:S02]  /*1d60*/  UIMAD.WIDE.U32 UR20, UR23, UR11, URZ ;  /* 0x0000000b171472a5 */ /* 0x000fe4000f8e00ff */
[----:B------:R-:W-:Y:S02]  /*1d70*/  USHF.R.U32.HI UR11, URZ, UR51, UR4 ;  /* 0x00000033ff0b7299 */ /* 0x000fe40008011604 */
[----:B------:R-:W-:Y:S01]  /*1d80*/  USEL UR66, UR30, UR22, !UP0 ;  /* 0x000000161e427287 */ /* 0x000fe2000c000000 */
[----:B------:R-:W-:Y:S01]  /*1d90*/  UMOV UR4, UR9 ;  /* 0x0000000900047c82 */ /* 0x000fe20008000000 */
[----:B------:R-:W-:Y:S02]  /*1da0*/  USEL UR65, UR29, UR11, !UP0 ;  /* 0x0000000b1d417287 */ /* 0x000fe4000c000000 */
[----:B------:R-:W-:Y:S02]  /*1db0*/  USHF.R.U32.HI UR9, URZ, UR51, UR4 ;  /* 0x00000033ff097299 */ /* 0x000fe40008011604 */
[----:B------:R-:W-:Y:S01]  /*1dc0*/  IMAD.U32 R44, RZ, RZ, UR66 ;  /* 0x00000042ff2c7e24 */ /* 0x000fe2000f8e00ff */
[----:B------:R-:W-:Y:S01]  /*1dd0*/  UIADD3 UR12, UPT, UPT, -UR66, URZ, URZ ;  /* 0x000000ff420c7290 */ /* 0x000fe2000fffe1ff */
[----:B------:R-:W-:Y:S01]  /*1de0*/  UMOV UR4, UR13 ;  /* 0x0000000d00047c82 */ /* 0x000fe20008000000 */
[----:B------:R-:W-:Y:S01]  /*1df0*/  USEL UR64, UR28, UR9, !UP0 ;  /* 0x000000091c407287 */ /* 0x000fe2000c000000 */
[----:B------:R-:W-:Y:S01]  /*1e00*/  IMAD.U32 R40, RZ, RZ, UR65 ;  /* 0x00000041ff287e24 */ /* 0x000fe2000f8e00ff */
[----:B------:R-:W-:-:S02]  /*1e10*/  USHF.R.U32.HI UR8, URZ, UR51, UR4 ;  /* 0x00000033ff087299 */ /* 0x000fc40008011604 */
[----:B------:R-:W-:Y:S01]  /*1e20*/  UIADD3 UR11, UPT, UPT, -UR65, URZ, URZ ;  /* 0x000000ff410b7290 */ /* 0x000fe2000fffe1ff */
[----:B------:R-:W-:Y:S01]  /*1e30*/  UMOV UR4, UR15 ;  /* 0x0000000f00047c82 */ /* 0x000fe20008000000 */
[----:B------:R-:W-:Y:S01]  /*1e40*/  USEL UR62, UR27, UR8, !UP0 ;  /* 0x000000081b3e7287 */ /* 0x000fe2000c000000 */
[----:B------:R-:W-:Y:S01]  /*1e50*/  MOV R36, UR64 ;  /* 0x0000004000247c02 */ /* 0x000fe20008000f00 */
[----:B------:R-:W-:Y:S02]  /*1e60*/  USHF.R.U32.HI UR7, URZ, UR51, UR4 ;  /* 0x00000033ff077299 */ /* 0x000fe40008011604 */
        /* <DEDUP_REMOVED lines=13> */
[----:B-----5:R-:W-:Y:S01]  /*1f40*/  IMAD.U32 R24, RZ, RZ, UR60 ;  /* 0x0000003cff187e24 */ /* 0x020fe2000f8e00ff */
[----:B------:R-:W-:-:S02]  /*1f50*/  USHF.R.U32.HI UR4, URZ, UR51, UR4 ;  /* 0x00000033ff047299 */ /* 0x000fc40008011604 */
[----:B------:R-:W-:Y:S02]  /*1f60*/  UIADD3 UR5, UPT, UPT, -UR59, URZ, URZ ;  /* 0x000000ff3b057290 */ /* 0x000fe4000fffe1ff */
[----:B------:R-:W-:Y:S01]  /*1f70*/  USEL UR58, UR23, UR4, !UP0 ;  /* 0x00000004173a7287 */ /* 0x000fe2000c000000 */
[----:B------:R-:W-:Y:S01]  /*1f80*/  MOV R20, UR59 ;  /* 0x0000003b00147c02 */ /* 0x000fe20008000f00 */
[----:B------:R-:W-:Y:S02]  /*1f90*/  UIADD3 UR6, UPT, UPT, -UR60, URZ, URZ ;  /* 0x000000ff3c067290 */ /* 0x000fe4000fffe1ff */
[----:B------:R-:W-:Y:S02]  /*1fa0*/  UIADD3 UR4, UPT, UPT, -UR58, URZ, URZ ;  /* 0x000000ff3a047290 */ /* 0x000fe4000fffe1ff */
[----:B------:R-:W-:Y:S01]  /*1fb0*/  UIADD3 UR16, UPT, UPT, UR57, 0x8, URZ ;  /* 0x0000000839107890 */ /* 0x000fe2000fffe0ff */
[----:B------:R-:W-:Y:S01]  /*1fc0*/  IMAD.U32 R16, RZ, RZ, UR58 ;  /* 0x0000003aff107e24 */ /* 0x000fe2000f8e00ff */
[----:B------:R-:W-:-:S02]  /*1fd0*/  UIADD3 UR15, UPT, UPT, UR57, 0x10, URZ ;  /* 0x00000010390f7890 */ /* 0x000fc4000fffe0ff */
[----:B------:R-:W-:Y:S02]  /*1fe0*/  UIMAD UR30, UR10, UR12, UR30 ;  /* 0x0000000c0a1e72a4 */ /* 0x000fe4000f8e021e */
[----:B------:R-:W-:Y:S01]  /*1ff0*/  UIMAD UR11, UR10, UR11, UR29 ;  /* 0x0000000b0a0b72a4 */ /* 0x000fe2000f8e021d */
[----:B------:R-:W-:Y:S01]  /*2000*/  MOV R12, UR16 ;  /* 0x00000010000c7c02 */ /* 0x000fe20008000f00 */
[----:B------:R-:W-:Y:S01]  /*2010*/  UIMAD UR9, UR10, UR9, UR28 ;  /* 0x000000090a0972a4 */ /* 0x000fe2000f8e021c */
[----:B------:R-:W-:Y:S01]  /*2020*/  IMAD.U32 R11, RZ, RZ, UR15 ;  /* 0x0000000fff0b7e24 */ /* 0x000fe2000f8e00ff */
[----:B------:R-:W-:Y:S02]  /*2030*/  UIMAD UR8, UR10, UR8, UR27 ;  /* 0x000000080a0872a4 */ /* 0x000fe4000f8e021b */
[----:B------:R-:W-:Y:S02]  /*2040*/  UIMAD UR26, UR10, UR7, UR26 ;  /* 0x000000070a1a72a4 */ /* 0x000fe4000f8e021a */
[----:B------:R-:W-:-:S02]  /*2050*/  UIMAD UR25, UR10, UR6, UR25 ;  /* 0x000000060a1972a4 */ /* 0x000fc4000f8e0219 */
[----:B------:R-:W-:Y:S02]  /*2060*/  UIMAD UR24, UR10, UR5, UR24 ;  /* 0x000000050a1872a4 */ /* 0x000fe4000f8e0218 */
[----:B------:R-:W-:Y:S01]  /*2070*/  UIMAD UR10, UR10, UR4, UR23 ;  /* 0x000000040a0a72a4 */ /* 0x000fe2000f8e0217 */
[----:B------:R-:W1:Y:S01]  /*2080*/  LDCU UR12, c[0x0][0x4ec] ;  /* 0x00009d80ff0c77ac */ /* 0x000e620008000800 */
[----:B------:R-:W1:Y:S01]  /*2090*/  LDCU.64 UR4, c[0x0][0x4c0] ;  /* 0x00009800ff0477ac */ /* 0x000e620008000a00 */
[----:B------:R-:W-:Y:S02]  /*20a0*/  UIADD3 UR16, UPT, UPT, UR57, 0x20, URZ ;  /* 0x0000002039107890 */ /* 0x000fe4000fffe0ff */
[----:B------:R-:W-:Y:S01]  /*20b0*/  UIADD3 UR15, UPT, UPT, UR57, 0x28, URZ ;  /* 0x00000028390f7890 */ /* 0x000fe2000fffe0ff */
[----:B------:R-:W3:Y:S03]  /*20c0*/  LDCU.64 UR6, c[0x0][0x4f0] ;  /* 0x00009e00ff0677ac */ /* 0x000ee60008000a00 */
[----:B------:R-:W-:-:S02]  /*20d0*/  IMAD.U32 R9, RZ, RZ, UR16 ;  /* 0x00000010ff097e24 */ /* 0x000fc4000f8e00ff */
[----:B------:R-:W-:Y:S01]  /*20e0*/  MOV R8, UR15 ;  /* 0x0000000f00087c02 */ /* 0x000fe20008000f00 */
[----:B------:R-:W-:Y:S02]  /*20f0*/  UIADD3 UR16, UPT, UPT, UR57, 0x38, URZ ;  /* 0x0000003839107890 */ /* 0x000fe4000fffe0ff */
[----:B------:R-:W-:Y:S01]  /*2100*/  UIADD3 UR15, UPT, UPT, UR57, 0x40, URZ ;  /* 0x00000040390f7890 */ /* 0x000fe2000fffe0ff */
[----:B------:R-:W4:Y:S03]  /*2110*/  LDCU UR13, c[0x0][0x4c8] ;  /* 0x00009900ff0d77ac */ /* 0x000f260008000800 */
[----:B------:R-:W-:Y:S02]  /*2120*/  MOV R6, UR16 ;  /* 0x0000001000067c02 */ /* 0x000fe40008000f00 */
[----:B------:R-:W-:Y:S01]  /*2130*/  IMAD.U32 R5, RZ, RZ, UR15 ;  /* 0x0000000fff057e24 */ /* 0x000fe2000f8e00ff */
[----:B-1----:R-:W-:-:S02]  /*2140*/  UIMAD UR16, UR46, UR4, UR12 ;  /* 0x000000042e1072a4 */ /* 0x002fc4000f8e020c */
[----:B------:R-:W-:Y:S02]  /*2150*/  UIMAD UR15, UR56, UR4, UR12 ;  /* 0x00000004380f72a4 */ /* 0x000fe4000f8e020c */
[----:B------:R-:W-:Y:S02]  /*2160*/  UIMAD UR17, UR54, UR4, UR12 ;  /* 0x00000004361172a4 */ /* 0x000fe4000f8e020c */
[----:B------:R-:W-:Y:S01]  /*2170*/  MOV R43, UR16 ;  /* 0x00000010002b7c02 */ /* 0x000fe20008000f00 */
[----:B------:R-:W-:Y:S01]  /*2180*/  UIMAD UR16, UR53, UR4, UR12 ;  /* 0x00000004351072a4 */ /* 0x000fe2000f8e020c */
[----:B------:R-:W-:Y:S01]  /*2190*/  IMAD.U32 R39, RZ, RZ, UR15 ;  /* 0x0000000fff277e24 */ /* 0x000fe2000f8e00ff */
[----:B------:R-:W-:Y:S01]  /*21a0*/  UIMAD UR15, UR52, UR4, UR12 ;  /* 0x00000004340f72a4 */ /* 0x000fe2000f8e020c */
[----:B------:R-:W-:Y:S01]  /*21b0*/  MOV R35, UR17 ;  /* 0x0000001100237c02 */ /* 0x000fe20008000f00 */
[----:B------:R-:W-:Y:S02]  /*21c0*/  UIMAD UR17, UR50, UR4, UR12 ;  /* 0x00000004321172a4 */ /* 0x000fe4000f8e020c */
[----:B------:R-:W-:Y:S01]  /*21d0*/  IMAD.U32 R31, RZ, RZ, UR16 ;  /* 0x00000010ff1f7e24 */ /* 0x000fe2000f8e00ff */
[----:B------:R-:W-:Y:S01]  /*21e0*/  UIMAD UR16, UR49, UR4, UR12 ;  /* 0x00000004311072a4 */ /* 0x000fe2000f8e020c */
[----:B------:R-:W-:Y:S01]  /*21f0*/  MOV R27, UR15 ;  /* 0x0000000f001b7c02 */ /* 0x000fe20008000f00 */
[----:B------:R-:W-:Y:S01]  /*2200*/  UIMAD UR15, UR48, UR4, UR12 ;  /* 0x00000004300f72a4 */ /* 0x000fe2000f8e020c */
[----:B------:R-:W-:Y:S01]  /*2210*/  IMAD.U32 R23, RZ, RZ, UR17 ;  /* 0x00000011ff177e24 */ /* 0x000fe2000f8e00ff */
[----:B---3--:R-:W-:-:S02]  /*2220*/  UIMAD UR4, UR40, UR5, UR6 ;  /* 0x00000005280472a4 */ /* 0x008fc4000f8e0206 */
[----:B------:R-:W-:Y:S01]  /*2230*/  UIMAD UR12, UR41, UR5, UR6 ;  /* 0x00000005290c72a4 */ /* 0x000fe2000f8e0206 */
[----:B------:R-:W-:Y:S01]  /*2240*/  MOV R19, UR16 ;  /* 0x0000001000137c02 */ /* 0x000fe20008000f00 */
[----:B------:R-:W-:Y:S01]  /*2250*/  IMAD.U32 R15, RZ, RZ, UR15 ;  /* 0x0000000fff0f7e24 */ /* 0x000fe2000f8e00ff */
[----:B------:R-:W-:Y:S01]  /*2260*/  UIMAD UR15, UR38, UR5, UR6 ;  /* 0x00000005260f72a4 */ /* 0x000fe2000f8e0206 */
[----:B------:R-:W-:Y:S01]  /*2270*/  IMAD.U32 R38, RZ, RZ, UR4 ;  /* 0x00000004ff267e24 */ /* 0x000fe2000f8e00ff */
[----:B------:R-:W-:Y:S01]  /*2280*/  UIMAD UR4, UR36, UR5, UR6 ;  /* 0x00000005240472a4 */ /* 0x000fe2000f8e0206 */
[----:B------:R-:W-:Y:S01]  /*2290*/  MOV R42, UR12 ;  /* 0x0000000c002a7c02 */ /* 0x000fe20008000f00 */
[----:B------:R-:W-:Y:S02]  /*22a0*/  UIMAD UR12, UR37, UR5, UR6 ;  /* 0x00000005250c72a4 */ /* 0x000fe4000f8e0206 */
[----:B------:R-:W-:Y:S01]  /*22b0*/  UIADD3 UR14, UPT, UPT, UR57, 0x18, URZ ;  /* 0x00000018390e7890 */ /* 0x000fe2000fffe0ff */
[----:B------:R-:W-:Y:S01]  /*22c0*/  MOV R34, UR15 ;  /* 0x0000000f00227c02 */ /* 0x000fe20008000f00 */
[----:B------:R-:W-:Y:S01]  /*22d0*/  UIMAD UR15, UR34, UR5, UR6 ;  /* 0x00000005220f72a4 */ /* 0x000fe2000f8e0206 */
[----:B------:R-:W-:Y:S01]  /*22e0*/  MOV R26, UR4 ;  /* 0x00000004001a7c02 */ /* 0x000fe20008000f00 */
[----:B------:R-:W-:Y:S01]  /*22f0*/  UIMAD UR4, UR32, UR5, UR6 ;  /* 0x00000005200472a4 */ /* 0x000fe2000f8e0206 */
[----:B------:R-:W-:Y:S01]  /*2300*/  IMAD.U32 R30, RZ, RZ, UR12 ;  /* 0x0000000cff1e7e24 */ /* 0x000fe2000f8e00ff */
[----:B------:R-:W-:Y:S01]  /*2310*/  UIMAD UR12, UR33, UR5, UR6 ;  /* 0x00000005210c72a4 */ /* 0x000fe2000f8e0206 */
[----:B------:R-:W-:Y:S01]  /*2320*/  MOV R10, UR14 ;  /* 0x0000000e000a7c02 */ /* 0x000fe20008000f00 */
[----:B----4-:R-:W-:Y:S01]  /*2330*/  UIMAD UR5, UR30, UR13, UR7 ;  /* 0x0000000d1e0572a4 */ /* 0x010fe2000f8e0207 */
[----:B------:R-:W-:Y:S01]  /*2340*/  IMAD.U32 R22, RZ, RZ, UR15 ;  /* 0x0000000fff167e24 */ /* 0x000fe2000f8e00ff */
[----:B------:R-:W-:Y:S01]  /*2350*/  UIADD3 UR14, UPT, UPT, UR57, 0x30, URZ ;  /* 0x00000030390e7890 */ /* 0x000fe2000fffe0ff */
[----:B------:R-:W-:Y:S01]  /*2360*/  IMAD.U32 R14, RZ, RZ, UR4 ;  /* 0x00000004ff0e7e24 */ /* 0x000fe2000f8e00ff */
[----:B------:R-:W-:Y:S01]  /*2370*/  UIMAD UR4, UR9, UR13, UR7 ;  /* 0x0000000d090472a4 */ /* 0x000fe2000f8e0207 */
[----:B------:R-:W-:Y:S01]  /*2380*/  MOV R18, UR12 ;  /* 0x0000000c00127c02 */ /* 0x000fe20008000f00 */
[----:B------:R-:W-:Y:S01]  /*2390*/  UIMAD UR6, UR11, UR13, UR7 ;  /* 0x0000000d0b0672a4 */ /* 0x000fe2000f8e0207 */
[----:B------:R-:W-:Y:S01]  /*23a0*/  MOV R41, UR5 ;  /* 0x0000000500297c02 */ /* 0x000fe20008000f00 */
[----:B------:R-:W-:Y:S01]  /*23b0*/  UIMAD UR5, UR8, UR13, UR7 ;  /* 0x0000000d080572a4 */ /* 0x000fe2000f8e0207 */
[----:B------:R-:W-:Y:S01]  /*23c0*/  IMAD.U32 R7, RZ, RZ, UR14 ;  /* 0x0000000eff077e24 */ /* 0x000fe2000f8e00ff */
[----:B------:R-:W-:Y:S01]  /*23d0*/  MOV R33, UR4 ;  /* 0x0000000400217c02 */ /* 0x000fe20008000f00 */
[----:B------:R-:W-:Y:S01]  /*23e0*/  UIMAD UR4, UR25, UR13, UR7 ;  /* 0x0000000d190472a4 */ /* 0x000fe2000f8e0207 */
[----:B------:R-:W-:Y:S01]  /*23f0*/  R2UR UR14, R46 ;  /* 0x000000002e0e72ca */ /* 0x000fe200000e0000 */
[----:B------:R-:W-:Y:S01]  /*2400*/  IMAD.U32 R37, RZ, RZ, UR6 ;  /* 0x00000006ff257e24 */ /* 0x000fe2000f8e00ff */
[----:B------:R-:W-:Y:S01]  /*2410*/  UIMAD UR6, UR26, UR13, UR7 ;  /* 0x0000000d1a0672a4 */ /* 0x000fe2000f8e0207 */
[----:B------:R-:W-:Y:S01]  /*2420*/  IMAD.U32 R29, RZ, RZ, UR5 ;  /* 0x00000005ff1d7e24 */ /* 0x000fe2000f8e00ff */
[----:B------:R-:W-:Y:S01]  /*2430*/  UIMAD UR5, UR24, UR13, UR7 ;  /* 0x0000000d180572a4 */ /* 0x000fe2000f8e0207 */
[----:B------:R-:W-:Y:S01]  /*2440*/  IMAD.U32 R21, RZ, RZ, UR4 ;  /* 0x00000004ff157e24 */ /* 0x000fe2000f8e00ff */
[----:B------:R-:W-:-:S02]  /*2450*/  UIMAD UR4, UR10, UR13, UR7 ;  /* 0x0000000d0a0472a4 */ /* 0x000fc4000f8e0207 */
[----:B------:R-:W-:Y:S01]  /*2460*/  MOV R25, UR6 ;  /* 0x0000000600197c02 */ /* 0x000fe20008000f00 */
[----:B------:R-:W-:Y:S01]  /*2470*/  UMOV UR6, URZ ;  /* 0x000000ff00067c82 */ /* 0x000fe20008000000 */
[----:B------:R-:W-:Y:S01]  /*2480*/  MOV R17, UR5 ;  /* 0x0000000500117c02 */ /* 0x000fe20008000f00 */
[----:B------:R-:W-:Y:S01]  /*2490*/  UMOV UR5, URZ ;  /* 0x000000ff00057c82 */ /* 0x000fe20008000000 */
[----:B------:R-:W-:Y:S01]  /*24a0*/  IMAD.U32 R13, RZ, RZ, UR4 ;  /* 0x00000004ff0d7e24 */ /* 0x000fe2000f8e00ff */
[----:B------:R-:W-:Y:S01]  /*24b0*/  UMOV UR4, URZ ;  /* 0x000000ff00047c82 */ /* 0x000fe20008000000 */
[----:B------:R-:W-:Y:S01]  /*24c0*/  IADD3 R2, PT, PT, R3, UR14, RZ ;  /* 0x0000000e03027c10 */ /* 0x000fe2000fffe0ff */
[----:B------:R-:W-:Y:S01]  /*24d0*/  IMAD.U32 R0, RZ, RZ, UR6 ;  /* 0x00000006ff007e24 */ /* 0x000fe2000f8e00ff */
[----:B------:R-:W-:Y:S01]  /*24e0*/  MOV R51, UR4 ;  /* 0x0000000400337c02 */ /* 0x000fe20008000f00 */
[----:B------:R-:W-:Y:S01]  /*24f0*/  IMAD.U32 R50, RZ, RZ, UR5 ;  /* 0x00000005ff327e24 */ /* 0x000fe2000f8e00ff */
[----:B------:R-:W-:-:S02]  /*2500*/  UIADD3 UR59, UPT, UPT, UR57, 0x50, URZ ;  /* 0x00000050393b7890 */ /* 0x000fc4000fffe0ff */
[----:B------:R-:W-:Y:S02]  /*2510*/  UIADD3 UR51, UPT, UPT, UR57, 0x58, URZ ;  /* 0x0000005839337890 */ /* 0x000fe4000fffe0ff */
[----:B------:R-:W-:Y:S02]  /*2520*/  UIADD3 UR43, UPT, UPT, UR57, 0x60, URZ ;  /* 0x00000060392b7890 */ /* 0x000fe4000fffe0ff */
[----:B------:R-:W-:Y:S02]  /*2530*/  UIADD3 UR35, UPT, UPT, UR57, 0x68, URZ ;  /* 0x0000006839237890 */ /* 0x000fe4000fffe0ff */
[----:B------:R-:W-:Y:S02]  /*2540*/  UIADD3 UR27, UPT, UPT, UR57, 0x70, URZ ;  /* 0x00000070391b7890 */ /* 0x000fe4000fffe0ff */
[----:B------:R-:W-:Y:S01]  /*2550*/  UIADD3 UR19, UPT, UPT, UR57, 0x78, URZ ;  /* 0x0000007839137890 */ /* 0x000fe2000fffe0ff */
[----:B------:R-:W-:Y:S01]  /*2560*/  UMOV UR15, UR63 ;  /* 0x0000003f000f7c82 */ /* 0x000fe20008000000 */
[----:B------:R-:W-:-:S10]  /*2570*/  UMOV UR23, URZ ;  /* 0x000000ff00177c82 */ /* 0x000fd40008000000 */
.L_x_22:
[----:B------:R-:W-:Y:S01]  /*2580*/  @!P4 MOV R53, 0xc000 ;  /* 0x0000c0000035c802 */ /* 0x000fe20000000f00 */
[----:B------:R-:W-:Y:S06]  /*2590*/  ULEA UR4, UR15, UR39, 0x3 ;  /* 0x000000270f047291 */ /* 0x000fec000f8e18ff */
[----:B------:R-:W-:Y:S01]  /*25a0*/  MOV R58, UR4 ;  /* 0x00000004003a7c02 */ /* 0x000fe20008000f00 */
[----:B--2---:R-:W-:Y:S06]  /*25b0*/  @P1 BRA `(.L_x_18) ;  /* 0x0000000000141947 */ /* 0x004fec0003800000 */
[----:B------:R-:W-:Y:S01]  /*25c0*/  R2UR UR4, R58 ;  /* 0x000000003a0472ca */ /* 0x000fe200000e0000 */
[----:B------:R-:W-:Y:S05]  /*25d0*/  IMAD.U32 R54, RZ, RZ, UR31 ;  /* 0x0000001fff367e24 */ /* 0x000fea000f8e00ff */
[----:B------:R-:W-:Y:S07]  /*25e0*/  SHF.L.U32 R54, R54, 0x1f, RZ ;  /* 0x0000001f36367819 */ /* 0x000fee00000006ff */
[----:B------:R-:W1:Y:S02]  /*25f0*/  SYNCS.PHASECHK.TRANS64.TRYWAIT P0, [UR4+0x20], R54 ;  /* 0x00002036ff0075a7 */ /* 0x000e640008001104 */
[----:B-1----:R-:W-:Y:S05]  /*2600*/  @!P0 BRA `(.L_x_19) ;  /* 0x000000a800348947 */ /* 0x002fea0003800000 */
.L_x_18:
[----:B------:R-:W-:Y:S01]  /*2610*/  R2UR UR4, R58 ;  /* 0x000000003a0472ca */ /* 0x000fe200000e0000 */
[----:B------:R-:W-:Y:S11]  /*2620*/  BSSY.RECONVERGENT B0, `(.L_x_20) ;  /* 0x0000005000007945 */ /* 0x000ff60003800200 */
[----:B------:R-:W-:Y:S01]  /*2630*/  @!UPT UIADD3 URZ, UPT, UPT, URZ, URZ, URZ ;  /* 0x000000fffffff290 */ /* 0x000fe2000fffe0ff */
[----:B------:R2:W-:Y:S01]  /*2640*/  @!P4 SYNCS.ARRIVE.TRANS64 RZ, [UR4], R53 ;  /* 0x00000035ffffc9a7 */ /* 0x0005e20008000004 */
[----:B------:R-:W-:Y:S05]  /*2650*/  @P3 BRA `(.L_x_21) ;  /* 0x0000000000043947 */ /* 0x000fea0003800000 */
[----:B------:R-:W-:Y:S05]  /*2660*/  BPT.TRAP 0x1 ;  /* 0x000000040000795c */ /* 0x000fea0000300000 */
.L_x_21:
[----:B------:R-:W-:Y:S05]  /*2670*/  BSYNC.RECONVERGENT B0 ;  /* 0x0000000000007941 */ /* 0x000fea0003800200 */
.L_x_20:
[----:B------:R-:W3:Y:S01]  /*2680*/  LDCU UR7, c[0x0][0x4cc] ;  /* 0x00009980ff0777ac */ /* 0x000ee20008000800 */
[----:B------:R-:W-:Y:S01]  /*2690*/  R2UR UR68, R0 ;  /* 0x00000000004472ca */ /* 0x000fe200000e0000 */
[----:B------:R-:W-:Y:S01]  /*26a0*/  VIADD R3, R3, 0x1 ;  /* 0x0000000103037836 */ /* 0x000fe20000000000 */
[----:B------:R-:W-:Y:S01]  /*26b0*/  R2UR UR69, R50 ;  /* 0x00000000324572ca */ /* 0x000fe200000e0000 */
[----:B------:R-:W3:Y:S01]  /*26c0*/  LDCU.64 UR4, c[0x0][0x4f8] ;  /* 0x00009f00ff0477ac */ /* 0x000ee20008000a00 */
[----:B------:R-:W-:Y:S02]  /*26d0*/  R2UR UR70, R51 ;  /* 0x00000000334672ca */ /* 0x000fe400000e0000 */
[----:B------:R-:W-:Y:S01]  /*26e0*/  MOV.SPILL R50, UR43 ;  /* 0x0000002b00327c02 */ /* 0x000fe20009000f00 */
[----:B------:R-:W4:Y:S01]  /*26f0*/  LDCU.64 UR8, c[0x0][0x4d0] ;  /* 0x00009a00ff0877ac */ /* 0x000f220008000a00 */
[----:B------:R-:W-:Y:S02]  /*2700*/  R2UR UR41, R58 ;  /* 0x000000003a2972ca */ /* 0x000fe400000e0000 */
[----:B------:R-:W-:Y:S01]  /*2710*/  R2UR UR45, R41 ;  /* 0x00000000292d72ca */ /* 0x000fe200000e0000 */
[----:B------:R-:W5:Y:S01]  /*2720*/  LDCU UR6, c[0x0][0x500] ;  /* 0x0000a000ff0677ac */ /* 0x000f620008000800 */
[----:B------:R-:W-:Y:S02]  /*2730*/  R2UR UR43, R43 ;  /* 0x000000002b2b72ca */ /* 0x000fe400000e0000 */
[----:B------:R-:W-:Y:S01]  /*2740*/  R2UR UR44, R42 ;  /* 0x000000002a2c72ca */ /* 0x000fe200000e0000 */
[----:B------:R-:W-:Y:S01]  /*2750*/  UIADD3 UR10, UPT, UPT, UR15, 0x1, URZ ;  /* 0x000000010f0a7890 */ /* 0x000fe2000fffe0ff */
[----:B------:R-:W-:Y:S01]  /*2760*/  R2UR UR46, R44 ;  /* 0x000000002c2e72ca */ /* 0x000fe200000e0000 */
[----:B------:R-:W-:Y:S01]  /*2770*/  USHF.L.U32 UR42, UR23, 0x6, URZ ;  /* 0x00000006172a7899 */ /* 0x000fe200080006ff */
[----:B-1----:R-:W-:Y:S01]  /*2780*/  MOV.SPILL R54, UR67 ;  /* 0x0000004300367c02 */ /* 0x002fe20009000f00 */
[----:B------:R-:W-:Y:S01]  /*2790*/  UISETP.NE.AND UP0, UPT, UR10, 0x4, UPT ;  /* 0x000000040a00788c */ /* 0x000fe2000bf05270 */
[----:B------:R-:W-:Y:S01]  /*27a0*/  R2UR UR67, R45 ;  /* 0x000000002d4372ca */ /* 0x000fe200000e0000 */
[----:B------:R-:W-:Y:S01]  /*27b0*/  UMOV UR20, UR41 ;  /* 0x0000002900147c82 */ /* 0x000fe20008000000 */
[----:B------:R-:W-:Y:S01]  /*27c0*/  MOV.SPILL R60, UR69 ;  /* 0x00000045003c7c02 */ /* 0x000fe20009000f00 */
[----:B------:R-:W-:Y:S01]  /*27d0*/  USEL UR63, UR10, URZ, UP0 ;  /* 0x000000ff0a3f7287 */ /* 0x000fe20008000000 */
[----:B------:R-:W-:Y:S01]  /*27e0*/  MOV.SPILL R61, UR70 ;  /* 0x00000046003d7c02 */ /* 0x000fe20009000f00 */
[----:B------:R-:W-:Y:S01]  /*27f0*/  UMOV UR18, UR42 ;  /* 0x0000002a00127c82 */ /* 0x000fe20008000000 */
[----:B------:R-:W-:Y:S01]  /*2800*/  UMOV UR11, UR43 ;  /* 0x0000002b000b7c82 */ /* 0x000fe20008000000 */
[----:B------:R-:W-:Y:S01]  /*2810*/  UIADD3 UR10, UPT, UPT, UR18, 0x20, URZ ;  /* 0x00000020120a7890 */ /* 0x000fe2000fffe0ff */
[----:B------:R-:W-:Y:S01]  /*2820*/  MOV.SPILL R59, UR68 ;  /* 0x00000044003b7c02 */ /* 0x000fe20009000f00 */
[----:B---3--:R-:W-:Y:S01]  /*2830*/  UIMAD UR4, UR68, UR7, UR4 ;  /* 0x00000007440472a4 */ /* 0x008fe2000f8e0204 */
[----:B------:R-:W-:Y:S01]  /*2840*/  R2UR UR68, R38 ;  /* 0x00000000264472ca */ /* 0x000fe200000e0000 */
[----:B------:R-:W-:Y:S01]  /*2850*/  USEL UR7, URZ, 0x1, UP0 ;  /* 0x00000001ff077887 */ /* 0x000fe20008000000 */
[----:B------:R-:W-:Y:S01]  /*2860*/  MOV.SPILL R52, UR51 ;  /* 0x0000003300347c02 */ /* 0x000fe20009000f00 */
[----:B----4-:R-:W-:Y:S01]  /*2870*/  UIMAD UR5, UR69, UR8, UR5 ;  /* 0x00000008450572a4 */ /* 0x010fe2000f8e0205 */
[----:B------:R-:W-:Y:S01]  /*2880*/  MOV.SPILL R58, UR67 ;  /* 0x00000043003a7c02 */ /* 0x000fe20009000f00 */
[----:B-----5:R-:W-:Y:S01]  /*2890*/  UIMAD UR6, UR70, UR9, UR6 ;  /* 0x00000009460672a4 */ /* 0x020fe2000f8e0206 */
[----:B------:R-:W-:Y:S01]  /*28a0*/  R2UR UR69, R37 ;  /* 0x00000000254572ca */ /* 0x000fe200000e0000 */
[----:B------:R-:W-:Y:S01]  /*28b0*/  ULOP3.LUT UR31, UR31, UR7, URZ, 0x3c, !UPT ;  /* 0x000000071f1f7292 */ /* 0x000fe2000f8e3cff */
[----:B------:R-:W-:Y:S01]  /*28c0*/  R2UR UR67, R39 ;  /* 0x00000000274372ca */ /* 0x000fe200000e0000 */
[----:B------:R-:W-:Y:S01]  /*28d0*/  ULEA UR4, UR5, UR4, 0x5 ;  /* 0x0000000405047291 */ /* 0x000fe2000f8e28ff */
[----:B------:R-:W-:Y:S01]  /*28e0*/  R2UR UR70, R40 ;  /* 0x00000000284672ca */ /* 0x000fe200000e0000 */
[----:B------:R-:W-:Y:S01]  /*28f0*/  UIADD3 UR16, UP0, UPT, UR74, 0x80, URZ ;  /* 0x000000804a107890 */ /* 0x000fe2000ff1e0ff */
[----:B------:R-:W-:Y:S01]  /*2900*/  R2UR UR53, R33 ;  /* 0x00000000213572ca */ /* 0x000fe200000e0000 */
[----:B------:R-:W-:Y:S01]  /*2910*/  ULEA UR7, UR15, UR39, 0xe ;  /* 0x000000270f077291 */ /* 0x000fe2000f8e70ff */
[----:B------:R-:W-:Y:S01]  /*2920*/  IMAD.U32 R0, RZ, RZ, UR31 ;  /* 0x0000001fff007e24 */ /* 0x000fe2000f8e00ff */
[----:B------:R-:W-:Y:S01]  /*2930*/  ULEA UR4, UR6, UR4, 0xa ;  /* 0x0000000406047291 */ /* 0x000fe2000f8e50ff */
[----:B------:R-:W-:Y:S01]  /*2940*/  R2UR UR51, R35 ;  /* 0x00000000233372ca */ /* 0x000fe200000e0000 */
[----:B------:R-:W-:Y:S01]  /*2950*/  ULEA UR8, UR63, UR39, 0x3 ;  /* 0x000000273f087291 */ /* 0x000fe2000f8e18ff */
[----:B------:R-:W-:Y:S01]  /*2960*/  R2UR UR52, R34 ;  /* 0x00000000223472ca */ /* 0x000fe200000e0000 */
[----:B------:R-:W-:Y:S01]  /*2970*/  UIADD3.X UR17, UPT, UPT, URZ, UR75, URZ, UP0, !UPT ;  /* 0x0000004bff117290 */ /* 0x000fe200087fe4ff */
[----:B------:R-:W-:Y:S01]  /*2980*/  SHF.L.U32 R0, R0, 0x1f, RZ ;  /* 0x0000001f00007819 */ /* 0x000fe200000006ff */
[----:B------:R-:W-:Y:S01]  /*2990*/  UPRMT UR4, UR4, 0x5410, URZ ;  /* 0x0000541004047896 */ /* 0x000fe200080000ff */
[----:B------:R-:W-:Y:S01]  /*29a0*/  R2UR UR54, R36 ;  /* 0x00000000243672ca */ /* 0x000fe200000e0000 */
[----:B------:R-:W-:Y:S01]  /*29b0*/  UIADD3 UR40, UPT, UPT, UR7, 0x8800, URZ ;  /* 0x0000880007287890 */ /* 0x000fe2000fffe0ff */
[----:B------:R-:W-:Y:S01]  /*29c0*/  MOV.SPILL R62, UR35 ;  /* 0x00000023003e7c02 */ /* 0x000fe20009000f00 */
[----:B------:R-:W-:Y:S01]  /*29d0*/  UMOV UR6, UR45 ;  /* 0x0000002d00067c82 */ /* 0x000fe20008000000 */
[----:B------:R1:W3:Y:S01]  /*29e0*/  SYNCS.PHASECHK.TRANS64.TRYWAIT P1, [UR8+0x20], R0 ;  /* 0x00002000ff0075a7 */ /* 0x0002e20008021108 */
[----:B------:R-:W-:Y:S01]  /*29f0*/  UIADD3 UR8, UPT, UPT, UR7, 0x8c00, URZ ;  /* 0x00008c0007087890 */ /* 0x000fe2000fffe0ff */
[----:B------:R-:W-:Y:S01]  /*2a00*/  R2UR UR37, R25 ;  /* 0x00000000192572ca */ /* 0x000fe200000e0000 */
[----:B------:R-:W-:Y:S01]  /*2a10*/  UMOV UR9, UR20 ;  /* 0x0000001400097c82 */ /* 0x000fe20008000000 */
[----:B------:R-:W-:Y:S01]  /*2a20*/  UMOV UR13, UR6 ;  /* 0x00000006000d7c82 */ /* 0x000fe20008000000 */
[----:B------:R-:W-:Y:S01]  /*2a30*/  UMOV UR12, UR44 ;  /* 0x0000002c000c7c82 */ /* 0x000fe20008000000 */
[----:B------:R4:W-:Y:S01]  /*2a40*/  UTMALDG.5D.IM2COL [UR40], [UR16], UR4 ;  /* 0x00000028100073b4 */ /* 0x0009e20008060004 */
[----:B------:R-:W-:Y:S01]  /*2a50*/  UMOV UR5, UR46 ;  /* 0x0000002e00057c82 */ /* 0x000fe20008000000 */
[----:B------:R-:W-:Y:S01]  /*2a60*/  UIADD3 UR64, UPT, UPT, UR7, 0x9000, URZ ;  /* 0x0000900007407890 */ /* 0x000fe2000fffe0ff */
[----:B------:R-:W-:Y:S01]  /*2a70*/  R2UR UR35, R27 ;  /* 0x000000001b2372ca */ /* 0x000fe200000e0000 */
[----:B------:R-:W-:Y:S01]  /*2a80*/  UMOV UR14, UR5 ;  /* 0x00000005000e7c82 */ /* 0x000fe20008000000 */
[----:B------:R-:W-:Y:S01]  /*2a90*/  UMOV UR65, UR20 ;  /* 0x0000001400417c82 */ /* 0x000fe20008000000 */
[----:B------:R-:W-:Y:S01]  /*2aa0*/  UMOV UR66, UR18 ;  /* 0x0000001200427c82 */ /* 0x000fe20008000000 */
[----:B------:R-:W-:Y:S01]  /*2ab0*/  UIADD3 UR48, UPT, UPT, UR7, 0x9800, URZ ;  /* 0x0000980007307890 */ /* 0x000fe2000fffe0ff */
[----:B------:R5:W-:Y:S01]  /*2ac0*/  UTMALDG.5D.IM2COL [UR8], [UR16], UR4 ;  /* 0x00000008100073b4 */ /* 0x000be20008060004 */
[----:B------:R-:W-:Y:S01]  /*2ad0*/  UMOV UR49, UR20 ;  /* 0x0000001400317c82 */ /* 0x000fe20008000000 */
[----:B------:R-:W-:Y:S01]  /*2ae0*/  UMOV UR50, UR18 ;  /* 0x0000001200327c82 */ /* 0x000fe20008000000 */
[----:B------:R-:W-:Y:S01]  /*2af0*/  R2UR UR36, R26 ;  /* 0x000000001a2472ca */ /* 0x000fe200000e0000 */
[----:B------:R-:W-:Y:S01]  /*2b00*/  UIADD3 UR32, UPT, UPT, UR7, 0xa800, URZ ;  /* 0x0000a80007207890 */ /* 0x000fe2000fffe0ff */
[----:B------:R-:W-:Y:S01]  /*2b10*/  R2UR UR38, R28 ;  /* 0x000000001c2672ca */ /* 0x000fe200000e0000 */
[----:B------:R-:W-:Y:S01]  /*2b20*/  UMOV UR33, UR20 ;  /* 0x0000001400217c82 */ /* 0x000fe20008000000 */
[----:B------:R-:W-:Y:S01]  /*2b30*/  UMOV UR34, UR18 ;  /* 0x0000001200227c82 */ /* 0x000fe20008000000 */
[----:B------:R1:W-:Y:S01]  /*2b40*/  UTMALDG.5D.IM2COL [UR64], [UR16], UR4 ;  /* 0x00000040100073b4 */ /* 0x0003e20008060004 */
[----:B------:R-:W-:Y:S01]  /*2b50*/  UMOV UR6, UR69 ;  /* 0x0000004500067c82 */ /* 0x000fe20008000000 */
[----:B------:R-:W-:Y:S01]  /*2b60*/  UMOV UR5, UR70 ;  /* 0x0000004600057c82 */ /* 0x000fe20008000000 */
[----:B------:R-:W-:Y:S01]  /*2b70*/  MOV.SPILL R63, UR39 ;  /* 0x00000027003f7c02 */ /* 0x000fe20009000f00 */
[----:B------:R-:W-:Y:S01]  /*2b80*/  UMOV UR72, 0x0 ;  /* 0x0000000000487882 */ /* 0x000fe20000000000 */
[----:B------:R-:W-:Y:S01]  /*2b90*/  UMOV UR73, 0x10000000 ;  /* 0x1000000000497882 */ /* 0x000fe20000000000 */
[----:B------:R-:W-:Y:S01]  /*2ba0*/  UMOV UR58, UR18 ;  /* 0x00000012003a7c82 */ /* 0x000fe20008000000 */
[----:B------:R-:W-:Y:S01]  /*2bb0*/  R2UR.FILL UR39, R63 ;  /* 0x000000003f2772ca */ /* 0x000fe200004e0000 */
[----:B------:R-:W-:Y:S01]  /*2bc0*/  UMOV UR26, UR18 ;  /* 0x00000012001a7c82 */ /* 0x000fe20008000000 */
[----:B------:R-:W-:Y:S02]  /*2bd0*/  ISETP.NE.AND P0, PT, R3, R2, PT ;  /* 0x000000020300720c */ /* 0x000fe40003f05270 */
[----:B------:R-:W-:Y:S02]  /*2be0*/  MOV.SPILL R55, UR71 ;  /* 0x0000004700377c02 */ /* 0x000fe40009000f00 */
[----:B--2---:R-:W-:Y:S02]  /*2bf0*/  MOV.SPILL R53, UR55 ;  /* 0x0000003700357c02 */ /* 0x004fe40009000f00 */
[----:B------:R-:W-:Y:S02]  /*2c00*/  MOV.SPILL R51, UR47 ;  /* 0x0000002f00337c02 */ /* 0x000fe40009000f00 */
[----:B------:R-:W-:Y:S02]  /*2c10*/  R2UR.FILL UR71, R55 ;  /* 0x00000000374772ca */ /* 0x000fe400004e0000 */
[----:B------:R-:W-:Y:S02]  /*2c20*/  R2UR.FILL UR55, R53 ;  /* 0x00000000353772ca */ /* 0x000fe400004e0000 */
[----:B------:R-:W-:Y:S02]  /*2c30*/  R2UR.FILL UR47, R51 ;  /* 0x00000000332f72ca */ /* 0x000fe400004e0000 */
[----:B----4-:R-:W-:Y:S01]  /*2c40*/  R2UR UR45, R29 ;  /* 0x000000001d2d72ca */ /* 0x010fe200000e0000 */
[----:B------:R-:W-:Y:S01]  /*2c50*/  UIADD3 UR40, UPT, UPT, UR7, 0xa000, URZ ;  /* 0x0000a00007287890 */ /* 0x000fe2000fffe0ff */
[----:B------:R-:W-:Y:S01]  /*2c60*/  R2UR UR43, R31 ;  /* 0x000000001f2b72ca */ /* 0x000fe200000e0000 */
[----:B------:R-:W-:Y:S01]  /*2c70*/  UMOV UR41, UR20 ;  /* 0x0000001400297c82 */ /* 0x000fe20008000000 */
[----:B------:R-:W-:Y:S01]  /*2c80*/  R2UR UR44, R30 ;  /* 0x000000001e2c72ca */ /* 0x000fe200000e0000 */
[----:B------:R-:W-:Y:S01]  /*2c90*/  UMOV UR42, UR18 ;  /* 0x00000012002a7c82 */ /* 0x000fe20008000000 */
[----:B------:R-:W-:Y:S01]  /*2ca0*/  R2UR UR46, R32 ;  /* 0x00000000202e72ca */ /* 0x000fe200000e0000 */
[----:B-----5:R-:W-:Y:S01]  /*2cb0*/  UIADD3 UR8, UPT, UPT, UR7, 0x9400, URZ ;  /* 0x0000940007087890 */ /* 0x020fe2000fffe0ff */
[----:B------:R-:W-:Y:S01]  /*2cc0*/  UMOV UR13, UR6 ;  /* 0x00000006000d7c82 */ /* 0x000fe20008000000 */
[----:B------:R-:W-:Y:S01]  /*2cd0*/  UMOV UR11, UR67 ;  /* 0x00000043000b7c82 */ /* 0x000fe20008000000 */
[----:B------:R-:W-:Y:S01]  /*2ce0*/  UMOV UR12, UR68 ;  /* 0x00000044000c7c82 */ /* 0x000fe20008000000 */
[----:B------:R-:W-:Y:S01]  /*2cf0*/  UMOV UR14, UR5 ;  /* 0x00000005000e7c82 */ /* 0x000fe20008000000 */
[----:B------:R-:W-:Y:S01]  /*2d00*/  UMOV UR6, UR53 ;  /* 0x0000003500067c82 */ /* 0x000fe20008000000 */
[----:B------:R-:W-:Y:S01]  /*2d10*/  UMOV UR5, UR54 ;  /* 0x0000003600057c82 */ /* 0x000fe20008000000 */
[----:B-1----:R-:W-:Y:S02]  /*2d20*/  R2UR UR69, R21 ;  /* 0x00000000154572ca */ /* 0x002fe400000e0000 */
[----:B------:R1:W-:Y:S01]  /*2d30*/  UTMALDG.5D.IM2COL [UR8], [UR16], UR4 ;  /* 0x00000008100073b4 */ /* 0x0003e20008060004 */
[----:B------:R-:W-:Y:S01]  /*2d40*/  R2UR UR67, R23 ;  /* 0x00000000174372ca */ /* 0x000fe200000e0000 */
[----:B------:R-:W-:Y:S01]  /*2d50*/  UIADD3 UR64, UPT, UPT, UR7, 0xb000, URZ ;  /* 0x0000b00007407890 */ /* 0x000fe2000fffe0ff */
[----:B------:R-:W-:Y:S02]  /*2d60*/  R2UR UR68, R22 ;  /* 0x00000000164472ca */ /* 0x000fe400000e0000 */
[----:B------:R-:W-:Y:S01]  /*2d70*/  R2UR UR70, R24 ;  /* 0x00000000184672ca */ /* 0x000fe200000e0000 */
[----:B------:R2:W-:Y:S01]  /*2d80*/  UTMALDG.5D.IM2COL [UR48], [UR16], UR4 ;  /* 0x00000030100073b4 */ /* 0x0005e20008060004 */
[----:B-1----:R-:W-:Y:S01]  /*2d90*/  UIADD3 UR8, UPT, UPT, UR7, 0x9c00, URZ ;  /* 0x00009c0007087890 */ /* 0x002fe2000fffe0ff */
[----:B------:R-:W-:Y:S01]  /*2da0*/  UMOV UR13, UR6 ;  /* 0x00000006000d7c82 */ /* 0x000fe20008000000 */
[----:B------:R-:W-:Y:S01]  /*2db0*/  UMOV UR11, UR51 ;  /* 0x00000033000b7c82 */ /* 0x000fe20008000000 */
[----:B------:R-:W-:Y:S01]  /*2dc0*/  UMOV UR12, UR52 ;  /* 0x00000034000c7c82 */ /* 0x000fe20008000000 */
[----:B------:R-:W-:Y:S01]  /*2dd0*/  UMOV UR14, UR5 ;  /* 0x00000005000e7c82 */ /* 0x000fe20008000000 */
[----:B------:R-:W-:Y:S01]  /*2de0*/  UMOV UR6, UR45 ;  /* 0x0000002d00067c82 */ /* 0x000fe20008000000 */
[----:B------:R-:W-:Y:S01]  /*2df0*/  UMOV UR5, UR46 ;  /* 0x0000002e00057c82 */ /* 0x000fe20008000000 */
[----:B--2---:R-:W-:Y:S02]  /*2e00*/  R2UR UR53, R17 ;  /* 0x00000000113572ca */ /* 0x004fe400000e0000 */
        /* <DEDUP_REMOVED lines=27> */
[----:B--2---:R-:W-:Y:S02]  /*2fc0*/  R2UR.FILL UR35, R62 ;  /* 0x000000003e2372ca */ /* 0x004fe400004e0000 */
[----:B------:R1:W-:Y:S01]  /*2fd0*/  UTMALDG.5D.IM2COL [UR8], [UR16], UR4 ;  /* 0x00000008100073b4 */ /* 0x0003e20008060004 */
        /* <DEDUP_REMOVED lines=10> */
[----:B------:R-:W-:Y:S02]  /*3080*/  R2UR.FILL UR70, R61 ;  /* 0x000000003d4672ca */ /* 0x000fe400004e0000 */
[----:B------:R-:W-:Y:S02]  /*3090*/  R2UR.FILL UR68, R59 ;  /* 0x000000003b4472ca */ /* 0x000fe400004e0000 */
[----:B------:R-:W-:Y:S01]  /*30a0*/  R2UR.FILL UR67, R58 ;  /* 0x000000003a4372ca */ /* 0x000fe200004e0000 */
        /* <DEDUP_REMOVED lines=10> */
[----:B------:R2:W-:Y:S01]  /*3150*/  UTMALDG.5D.IM2COL [UR40], [UR16], UR4 ;  /* 0x00000028100073b4 */ /* 0x0005e20008060004 */
[----:B-1----:R-:W-:Y:S01]  /*3160*/  UIADD3 UR8, UPT, UPT, UR7, 0xc400, URZ ;  /* 0x0000c40007087890 */ /* 0x002fe2000fffe0ff */
[----:B------:R-:W-:Y:S01]  /*3170*/  UMOV UR13, UR6 ;  /* 0x00000006000d7c82 */ /* 0x000fe20008000000 */
[----:B------:R-:W-:Y:S01]  /*3180*/  UMOV UR11, UR43 ;  /* 0x0000002b000b7c82 */ /* 0x000fe20008000000 */
[----:B------:R-:W-:Y:S01]  /*3190*/  UMOV UR12, UR44 ;  /* 0x0000002c000c7c82 */ /* 0x000fe20008000000 */
[----:B------:R-:W-:Y:S01]  /*31a0*/  UMOV UR14, UR5 ;  /* 0x00000005000e7c82 */ /* 0x000fe20008000000 */
[----:B------:R-:W-:Y:S01]  /*31b0*/  ULEA UR6, UR15, UR39, 0xf ;  /* 0x000000270f067291 */ /* 0x000fe2000f8e78ff */
[----:B--2---:R-:W-:Y:S03]  /*31c0*/  R2UR UR43, R11 ;  /* 0x000000000b2b72ca */ /* 0x004fe600000e0000 */
[----:B------:R1:W-:Y:S01]  /*31d0*/  UTMALDG.5D.IM2COL [UR8], [UR16], UR4 ;  /* 0x00000008100073b4 */ /* 0x0003e20008060004 */
[----:B------:R-:W-:Y:S01]  /*31e0*/  UIADD3 UR64, UPT, UPT, UR6, 0x18800, URZ ;  /* 0x0001880006407890 */ /* 0x000fe2000fffe0ff */
[----:B------:R-:W-:Y:S01]  /*31f0*/  UMOV UR15, UR69 ;  /* 0x00000045000f7c82 */ /* 0x000fe20008000000 */
[----:B------:R-:W-:Y:S01]  /*3200*/  UMOV UR7, UR70 ;  /* 0x0000004600077c82 */ /* 0x000fe20008000000 */
        /* <DEDUP_REMOVED lines=15> */
[----:B------:R-:W-:Y:S01]  /*3300*/  UMOV UR21, UR15 ;  /* 0x0000000f00157c82 */ /* 0x000fe20008000000 */
[----:B------:R-:W-:Y:S01]  /*3310*/  UMOV UR22, UR7 ;  /* 0x0000000700167c82 */ /* 0x000fe20008000000 */
[----:B-1----:R-:W-:Y:S02]  /*3320*/  UIADD3 UR4, UP0, UPT, UR74, 0x200, URZ ;  /* 0x000002004a047890 */ /* 0x002fe4000ff1e0ff */
[----:B------:R-:W-:Y:S02]  /*3330*/  UIADD3 UR8, UPT, UPT, UR6, 0x18c00, URZ ;  /* 0x00018c0006087890 */ /* 0x000fe4000fffe0ff */
[----:B------:R-:W-:Y:S01]  /*3340*/  UIADD3.X UR5, UPT, UPT, URZ, UR75, URZ, UP0, !UPT ;  /* 0x0000004bff057290 */ /* 0x000fe200087fe4ff */
[----:B------:R-:W-:Y:S01]  /*3350*/  UMOV UR11, UR67 ;  /* 0x00000043000b7c82 */ /* 0x000fe20008000000 */
[----:B------:R-:W-:Y:S01]  /*3360*/  UMOV UR13, UR15 ;  /* 0x0000000f000d7c82 */ /* 0x000fe20008000000 */
[----:B------:R-:W-:Y:S01]  /*3370*/  UMOV UR14, UR7 ;  /* 0x00000007000e7c82 */ /* 0x000fe20008000000 */
[----:B------:R-:W-:Y:S02]  /*3380*/  UMOV UR16, UR68 ;  /* 0x0000004400107c82 */ /* 0x000fe40008000000 */
[----:B------:R-:W-:Y:S01]  /*3390*/  UMOV UR12, UR16 ;  /* 0x00000010000c7c82 */ /* 0x000fe20008000000 */
[----:B------:R-:W-:Y:S02]  /*33a0*/  UMOV UR52, UR16 ;  /* 0x0000001000347c82 */ /* 0x000fe40008000000 */
[----:B------:R1:W-:Y:S01]  /*33b0*/  UTMALDG.5D [UR64], [UR4], desc[UR72] ;  /* 0x00004840040075b4 */ /* 0x0003e20008021000 */
[----:B------:R-:W-:Y:S01]  /*33c0*/  UMOV UR44, UR16 ;  /* 0x00000010002c7c82 */ /* 0x000fe20008000000 */
[----:B------:R2:W-:Y:S01]  /*33d0*/  UTMALDG.5D [UR8], [UR4], desc[UR72] ;  /* 0x00004808040075b4 */ /* 0x0005e20008021000 */
[----:B------:R4:W-:Y:S01]  /*33e0*/  UTMALDG.5D [UR48], [UR4], desc[UR72] ;  /* 0x00004830040075b4 */ /* 0x0009e20008021000 */
[----:B-1----:R-:W-:Y:S01]  /*33f0*/  R2UR UR67, R10 ;  /* 0x000000000a4372ca */ /* 0x002fe200000e0000 */
[----:B------:R-:W-:Y:S01]  /*3400*/  UIADD3 UR64, UPT, UPT, UR6, 0x1a000, URZ ;  /* 0x0001a00006407890 */ /* 0x000fe2000fffe0ff */
[----:B------:R-:W-:Y:S01]  /*3410*/  UMOV UR69, UR15 ;  /* 0x0000000f00457c82 */ /* 0x000fe20008000000 */
[----:B------:R-:W-:Y:S01]  /*3420*/  UMOV UR68, UR16 ;  /* 0x0000001000447c82 */ /* 0x000fe20008000000 */
[----:B------:R-:W-:Y:S01]  /*3430*/  UMOV UR70, UR7 ;  /* 0x0000000700467c82 */ /* 0x000fe20008000000 */
[----:B--2---:R-:W-:Y:S01]  /*3440*/  UIADD3 UR8, UPT, UPT, UR6, 0x19400, URZ ;  /* 0x0001940006087890 */ /* 0x004fe2000fffe0ff */
[----:B------:R-:W-:Y:S01]  /*3450*/  UMOV UR11, UR51 ;  /* 0x00000033000b7c82 */ /* 0x000fe20008000000 */
[----:B----4-:R-:W-:Y:S07]  /*3460*/  R2UR UR51, R9 ;  /* 0x00000000093372ca */ /* 0x010fee00000e0000 */
[----:B------:R1:W-:Y:S01]  /*3470*/  UTMALDG.5D [UR8], [UR4], desc[UR72] ;  /* 0x00004808040075b4 */ /* 0x0003e20008021000 */
[----:B------:R-:W-:Y:S01]  /*3480*/  UIADD3 UR48, UPT, UPT, UR6, 0x1a800, URZ ;  /* 0x0001a80006307890 */ /* 0x000fe2000fffe0ff */
[----:B------:R2:W-:Y:S01]  /*3490*/  UTMALDG.5D [UR40], [UR4], desc[UR72] ;  /* 0x00004828040075b4 */ /* 0x0005e20008021000 */
[----:B-1----:R-:W-:Y:S01]  /*34a0*/  UIADD3 UR8, UPT, UPT, UR6, 0x19c00, URZ ;  /* 0x00019c0006087890 */ /* 0x002fe2000fffe0ff */
[----:B------:R-:W-:Y:S01]  /*34b0*/  UMOV UR11, UR43 ;  /* 0x0000002b000b7c82 */ /* 0x000fe20008000000 */
[----:B--2---:R-:W-:Y:S07]  /*34c0*/  R2UR UR43, R8 ;  /* 0x00000000082b72ca */ /* 0x004fee00000e0000 */
        /* <DEDUP_REMOVED lines=23> */
[----:B--2---:R-:W-:Y:S07]  /*3640*/  R2UR.FILL UR67, R54 ;  /* 0x00000000364372ca */ /* 0x004fee00004e0000 */
        /* <DEDUP_REMOVED lines=17> */
[----:B--2---:R-:W-:Y:S01]  /*3760*/  UMOV UR69, UR20 ;  /* 0x0000001400457c82 */ /* 0x004fe20008000000 */
[----:B------:R-:W-:Y:S01]  /*3770*/  UMOV UR70, UR16 ;  /* 0x0000001000467c82 */ /* 0x000fe20008000000 */
[----:B------:R-:W-:Y:S01]  /*3780*/  UMOV UR9, UR69 ;  /* 0x0000004500097c82 */ /* 0x000fe20008000000 */
[----:B------:R-:W-:Y:S01]  /*3790*/  UMOV UR12, UR70 ;  /* 0x00000046000c7c82 */ /* 0x000fe20008000000 */
[----:B------:R-:W-:Y:S03]  /*37a0*/  UMOV UR57, UR69 ;  /* 0x0000004500397c82 */ /* 0x000fe60008000000 */
[----:B------:R1:W-:Y:S01]  /*37b0*/  UTMALDG.5D [UR8], [UR4], desc[UR72] ;  /* 0x00004808040075b4 */ /* 0x0003e20008021000 */
[----:B------:R-:W-:Y:S01]  /*37c0*/  UMOV UR60, UR70 ;  /* 0x00000046003c7c82 */ /* 0x000fe20008000000 */
[----:B------:R-:W-:Y:S01]  /*37d0*/  UMOV UR49, UR69 ;  /* 0x0000004500317c82 */ /* 0x000fe20008000000 */
[----:B------:R-:W-:Y:S01]  /*37e0*/  UMOV UR52, UR70 ;  /* 0x0000004600347c82 */ /* 0x000fe20008000000 */
[----:B------:R-:W-:Y:S01]  /*37f0*/  UMOV UR41, UR69 ;  /* 0x0000004500297c82 */ /* 0x000fe20008000000 */
[----:B------:R-:W-:Y:S01]  /*3800*/  UMOV UR44, UR70 ;  /* 0x00000046002c7c82 */ /* 0x000fe20008000000 */
[----:B------:R-:W-:Y:S01]  /*3810*/  UMOV UR33, UR69 ;  /* 0x0000004500217c82 */ /* 0x000fe20008000000 */
[----:B------:R-:W-:Y:S01]  /*3820*/  UMOV UR36, UR70 ;  /* 0x0000004600247c82 */ /* 0x000fe20008000000 */
[----:B------:R-:W-:Y:S01]  /*3830*/  UTMALDG.5D [UR56], [UR4], desc[UR72] ;  /* 0x00004838040075b4 */ /* 0x000fe20008021000 */
[----:B------:R-:W-:Y:S01]  /*3840*/  UMOV UR25, UR69 ;  /* 0x0000004500197c82 */ /* 0x000fe20008000000 */
[----:B------:R-:W-:Y:S01]  /*3850*/  UMOV UR28, UR70 ;  /* 0x00000046001c7c82 */ /* 0x000fe20008000000 */
[----:B------:R-:W-:Y:S01]  /*3860*/  UIADD3 UR16, UPT, UPT, UR6, 0x20000, URZ ;  /* 0x0002000006107890 */ /* 0x000fe2000fffe0ff */
[----:B------:R-:W-:Y:S01]  /*3870*/  UMOV UR17, UR69 ;  /* 0x0000004500117c82 */ /* 0x000fe20008000000 */
[----:B------:R-:W-:Y:S01]  /*3880*/  UMOV UR20, UR70 ;  /* 0x0000004600147c82 */ /* 0x000fe20008000000 */
[----:B-1----:R-:W-:Y:S01]  /*3890*/  UIADD3 UR8, UPT, UPT, UR6, 0x1dc00, URZ ;  /* 0x0001dc0006087890 */ /* 0x002fe2000fffe0ff */
[----:B------:R-:W-:Y:S08]  /*38a0*/  UMOV UR11, UR59 ;  /* 0x0000003b000b7c82 */ /* 0x000ff00008000000 */
[----:B------:R1:W-:Y:S01]  /*38b0*/  UTMALDG.5D [UR8], [UR4], desc[UR72] ;  /* 0x00004808040075b4 */ /* 0x0003e20008021000 */
[----:B------:R-:W-:Y:S01]  /*38c0*/  UTMALDG.5D [UR48], [UR4], desc[UR72] ;  /* 0x00004830040075b4 */ /* 0x000fe20008021000 */
        /* <DEDUP_REMOVED lines=16> */
[----:B-1----:R-:W-:Y:S02]  /*39d0*/  UIADD3 UR8, UPT, UPT, UR6, 0x20400, URZ ;  /* 0x0002040006087890 */ /* 0x002fe4000fffe0ff */
[----:B------:R-:W-:Y:S01]  /*39e0*/  UIADD3 UR6, UPT, UPT, UR70, 0x1, URZ ;  /* 0x0000000146067890 */ /* 0x000fe2000fffe0ff */
[----:B------:R-:W-:Y:S06]  /*39f0*/  UMOV UR11, UR19 ;  /* 0x00000013000b7c82 */ /* 0x000fec0008000000 */
[----:B------:R1:W-:Y:S02]  /*3a00*/  UTMALDG.5D [UR8], [UR4], desc[UR72] ;  /* 0x00004808040075b4 */ /* 0x0003e40008021000 */
[----:B-1----:R-:W1:Y:S01]  /*3a10*/  LDCU UR4, c[0x0][0x38c] ;  /* 0x00007180ff0477ac */ /* 0x002e620008000800 */
[----:B------:R-:W2:Y:S01]  /*3a20*/  LDCU.64 UR8, c[0x0][0x390] ;  /* 0x00007200ff0877ac */ /* 0x000ea20008000a00 */
[----:B------:R-:W-:Y:S02]  /*3a30*/  UIADD3 UR5, UPT, UPT, UR15, 0x1, URZ ;  /* 0x000000010f057890 */ /* 0x000fe4000fffe0ff */
[----:B-1----:R-:W-:Y:S02]  /*3a40*/  UISETP.NE.AND UP2, UPT, UR6, UR4, UPT ;  /* 0x000000040600728c */ /* 0x002fe4000bf45270 */
[----:B------:R-:W-:Y:S02]  /*3a50*/  UIADD3 UR4, UPT, UPT, UR7, 0x1, URZ ;  /* 0x0000000107047890 */ /* 0x000fe4000fffe0ff */
[----:B------:R-:W-:Y:S06]  /*3a60*/  USEL UR6, UR6, URZ, UP2 ;  /* 0x000000ff06067287 */ /* 0x000fec0009000000 */
[----:B------:R-:W-:Y:S01]  /*3a70*/  IMAD.U32 R0, RZ, RZ, UR6 ;  /* 0x00000006ff007e24 */ /* 0x000fe2000f8e00ff */
[----:B------:R-:W-:Y:S03]  /*3a80*/  @UP2 UIADD3 UR5, UPT, UPT, UR15, URZ, URZ ;  /* 0x000000ff0f052290 */ /* 0x000fe6000fffe0ff */
[----:B------:R-:W-:Y:S01]  /*3a90*/  UMOV UR15, UR63 ;  /* 0x0000003f000f7c82 */ /* 0x000fe20008000000 */
[----:B--2---:R-:W-:Y:S04]  /*3aa0*/  UISETP.NE.AND UP1, UPT, UR5, UR8, UPT ;  /* 0x000000080500728c */ /* 0x004fe8000bf25270 */
[----:B------:R-:W-:Y:S06]  /*3ab0*/  USEL UR5, UR5, URZ, UP1 ;  /* 0x000000ff05057287 */ /* 0x000fec0008800000 */
[----:B------:R-:W-:Y:S01]  /*3ac0*/  IMAD.U32 R50, RZ, RZ, UR5 ;  /* 0x00000005ff327e24 */ /* 0x000fe2000f8e00ff */
[----:B------:R-:W-:Y:S02]  /*3ad0*/  @UP1 UIADD3 UR4, UPT, UPT, UR7, URZ, URZ ;  /* 0x000000ff07041290 */ /* 0x000fe4000fffe0ff */
[----:B------:R-:W-:Y:S02]  /*3ae0*/  UIADD3 UR7, UPT, UPT, UR23, 0x1, URZ ;  /* 0x0000000117077890 */ /* 0x000fe4000fffe0ff */
[----:B------:R-:W-:Y:S04]  /*3af0*/  UISETP.NE.AND UP0, UPT, UR4, UR9, UPT ;  /* 0x000000090400728c */ /* 0x000fe8000bf05270 */
[----:B------:R-:W-:Y:S06]  /*3b00*/  USEL UR4, UR4, URZ, UP0 ;  /* 0x000000ff04047287 */ /* 0x000fec0008000000 */
[----:B------:R-:W-:Y:S01]  /*3b10*/  IMAD.U32 R51, RZ, RZ, UR4 ;  /* 0x00000004ff337e24 */ /* 0x000fe2000f8e00ff */
[----:B------:R-:W-:Y:S07]  /*3b20*/  @UP0 UIADD3 UR7, UPT, UPT, UR23, URZ, URZ ;  /* 0x000000ff17070290 */ /* 0x000fee000fffe0ff */
[----:B------:R-:W-:Y:S01]  /*3b30*/  UMOV UR23, UR7 ;  /* 0x0000000700177c82 */ /* 0x000fe20008000000 */
[----:B---3--:R-:W-:Y:S05]  /*3b40*/  @P0 BRA `(.L_x_22) ;  /* 0xffffffe8008c0947 */ /* 0x008fea000383ffff */
.L_x_17:
[----:B------:R-:W-:Y:S01]  /*3b50*/  ULEA UR4, UR63, UR39, 0x3 ;  /* 0x000000273f047291 */ /* 0x000fe2000f8e18ff */
[----:B------:R-:W-:Y:S01]  /*3b60*/  MOV R3, UR31 ;  /* 0x0000001f00037c02 */ /* 0x000fe20008000f00 */
[----:B------:R-:W-:Y:S01]  /*3b70*/  @!P2 SYNCS.ARRIVE.TRANS64.A1T0 RZ, [UR39+0x88], RZ ;  /* 0x000088ffffffa9a7 */ /* 0x000fe20008100027 */
[----:B------:R-:W-:Y:S02]  /*3b80*/  UISETP.GE.AND UP0, UPT, UR77, 0x1, UPT ;  /* 0x000000014d00788c */ /* 0x000fe4000bf06270 */
[----:B------:R-:W-:-:S04]  /*3b90*/  SHF.L.U32 R3, R3, 0x1f, RZ ;  /* 0x0000001f03037819 */ /* 0x000fc800000006ff */
[----:B------:R1:W3:Y:S03]  /*3ba0*/  SYNCS.PHASECHK.TRANS64.TRYWAIT P0, [UR4+0x20], R3 ;  /* 0x00002003ff0075a7 */ /* 0x0002e60008001104 */
[----:B------:R-:W-:Y:S05]  /*3bb0*/  BRA.U !UP0, `(.L_x_23) ;  /* 0x0000002508ac7547 */ /* 0x000fea000b800000 */
[----:B------:R-:W4:Y:S01]  /*3bc0*/  LDCU.128 UR4, c[0x0][0x480] ;  /* 0x00009000ff0477ac */ /* 0x000f220008000c00 */
[----:B------:R-:W-:Y:S02]  /*3bd0*/  R2UR UR58, R45 ;  /* 0x000000002d3a72ca */ /* 0x000fe400000e0000 */
[----:B------:R-:W-:Y:S01]  /*3be0*/  IADD3 R2, PT, PT, R2, UR77, RZ ;  /* 0x0000004d02027c10 */ /* 0x000fe2000fffe0ff */
[----:B------:R-:W-:Y:S02]  /*3bf0*/  UIADD3 UR49, UPT, UPT, UR47, 0x8, URZ ;  /* 0x000000082f317890 */ /* 0x000fe4000fffe0ff */
[----:B------:R-:W-:Y:S02]  /*3c00*/  UIADD3 UR48, UPT, UPT, UR47, 0x10, URZ ;  /* 0x000000102f307890 */ /* 0x000fe4000fffe0ff */
[----:B------:R-:W-:Y:S02]  /*3c10*/  UIADD3 UR46, UPT, UPT, UR47, 0x18, URZ ;  /* 0x000000182f2e7890 */ /* 0x000fe4000fffe0ff */
[----:B------:R-:W-:-:S02]  /*3c20*/  UIADD3 UR45, UPT, UPT, UR47, 0x20, URZ ;  /* 0x000000202f2d7890 */ /* 0x000fc4000fffe0ff */
[----:B------:R-:W-:Y:S02]  /*3c30*/  UIADD3 UR44, UPT, UPT, UR47, 0x28, URZ ;  /* 0x000000282f2c7890 */ /* 0x000fe4000fffe0ff */
[----:B------:R-:W-:Y:S02]  /*3c40*/  UIADD3 UR38, UPT, UPT, UR47, 0x30, URZ ;  /* 0x000000302f267890 */ /* 0x000fe4000fffe0ff */
[----:B------:R-:W-:Y:S02]  /*3c50*/  UIADD3 UR33, UPT, UPT, UR47, 0x38, URZ ;  /* 0x000000382f217890 */ /* 0x000fe4000fffe0ff */
[----:B----4-:R-:W-:Y:S02]  /*3c60*/  UIMAD.WIDE.U32 UR12, UR49, UR5, URZ ;  /* 0x00000005310c72a5 */ /* 0x010fe4000f8e00ff */
[----:B------:R-:W-:Y:S02]  /*3c70*/  UIMAD.WIDE.U32 UR14, UR48, UR5, URZ ;  /* 0x00000005300e72a5 */ /* 0x000fe4000f8e00ff */
[----:B------:R-:W-:-:S02]  /*3c80*/  UIMAD.WIDE.U32 UR26, UR47, UR5, URZ ;  /* 0x000000052f1a72a5 */ /* 0x000fc4000f8e00ff */
[----:B------:R-:W-:Y:S02]  /*3c90*/  UIMAD.WIDE.U32 UR16, UR46, UR5, URZ ;  /* 0x000000052e1072a5 */ /* 0x000fe4000f8e00ff */
[----:B------:R-:W-:Y:S02]  /*3ca0*/  UIMAD.WIDE.U32 UR18, UR45, UR5, URZ ;  /* 0x000000052d1272a5 */ /* 0x000fe4000f8e00ff */
[----:B------:R-:W-:Y:S02]  /*3cb0*/  UIMAD.WIDE.U32 UR20, UR44, UR5, URZ ;  /* 0x000000052c1472a5 */ /* 0x000fe4000f8e00ff */
[----:B------:R-:W-:Y:S02]  /*3cc0*/  UIMAD.WIDE.U32 UR24, UR38, UR5, URZ ;  /* 0x00000005261872a5 */ /* 0x000fe4000f8e00ff */
[----:B------:R-:W-:Y:S01]  /*3cd0*/  UIMAD.WIDE.U32 UR28, UR33, UR5, URZ ;  /* 0x00000005211c72a5 */ /* 0x000fe2000f8e00ff */
[----:B------:R-:W4:Y:S02]  /*3ce0*/  LDCU.128 UR8, c[0x0][0x490] ;  /* 0x00009200ff0877ac */ /* 0x000f240008000c00 */
[----:B------:R-:W-:Y:S01]  /*3cf0*/  UMOV UR5, UR13 ;  /* 0x0000000d00057c82 */ /* 0x000fe20008000000 */
[----:B------:R-:W-:-:S02]  /*3d00*/  UISETP.NE.AND UP0, UPT, UR4, 0x1, UPT ;  /* 0x000000010400788c */ /* 0x000fc4000bf05270 */
[----:B------:R-:W-:Y:S02]  /*3d10*/  USHF.R.U32.HI UR22, URZ, UR6, UR5 ;  /* 0x00000006ff167299 */ /* 0x000fe40008011605 */
[----:B------:R-:W-:Y:S01]  /*3d20*/  UISETP.NE.AND UP1, UPT, UR7, 0x1, UPT ;  /* 0x000000010700788c */ /* 0x000fe2000bf25270 */
[----:B------:R-:W-:Y:S01]  /*3d30*/  UMOV UR5, UR15 ;  /* 0x0000000f00057c82 */ /* 0x000fe20008000000 */
[----:B------:R-:W-:Y:S02]  /*3d40*/  USEL UR16, UR49, UR22, !UP0 ;  /* 0x0000001631107287 */ /* 0x000fe4000c000000 */
[----:B------:R-:W-:Y:S02]  /*3d50*/  USHF.R.U32.HI UR15, URZ, UR6, UR5 ;  /* 0x00000006ff0f7299 */ /* 0x000fe40008011605 */
[----:B------:R-:W-:Y:S01]  /*3d60*/  UIADD3 UR30, UPT, UPT, -UR16, URZ, URZ ;  /* 0x000000ff101e7290 */ /* 0x000fe2000fffe1ff */
[----:B------:R-:W-:Y:S01]  /*3d70*/  UMOV UR5, UR17 ;  /* 0x0000001100057c82 */ /* 0x000fe20008000000 */
[----:B------:R-:W-:-:S02]  /*3d80*/  USEL UR15, UR48, UR15, !UP0 ;  /* 0x0000000f300f7287 */ /* 0x000fc4000c000000 */
[----:B------:R-:W-:Y:S02]  /*3d90*/  USHF.R.U32.HI UR14, URZ, UR6, UR5 ;  /* 0x00000006ff0e7299 */ /* 0x000fe40008011605 */
[----:B------:R-:W-:Y:S01]  /*3da0*/  UIMAD UR56, UR4, UR30, UR49 ;  /* 0x0000001e043872a4 */ /* 0x000fe2000f8e0231 */
[----:B------:R-:W-:Y:S01]  /*3db0*/  UMOV UR5, UR19 ;  /* 0x0000001300057c82 */ /* 0x000fe20008000000 */
[----:B------:R-:W-:Y:S02]  /*3dc0*/  USEL UR14, UR46, UR14, !UP0 ;  /* 0x0000000e2e0e7287 */ /* 0x000fe4000c000000 */
[----:B------:R-:W-:Y:S02]  /*3dd0*/  USHF.R.U32.HI UR13, URZ, UR6, UR5 ;  /* 0x00000006ff0d7299 */ /* 0x000fe40008011605 */
[----:B----4-:R-:W-:Y:S01]  /*3de0*/  UIMAD.WIDE.U32 UR34, UR14, UR8, URZ ;  /* 0x000000080e2272a5 */ /* 0x010fe2000f8e00ff */
        /* <DEDUP_REMOVED lines=11> */
[----:B------:R-:W-:Y:S01]  /*3ea0*/  UIMAD.WIDE.U32 UR40, UR12, UR8, URZ ;  /* 0x000000080c2872a5 */ /* 0x000fe2000f8e00ff */
        /* <DEDUP_REMOVED lines=21> */
[----:B------:R-:W-:Y:S01]  /*4000*/  UIMAD UR46, UR4, UR8, UR33 ;  /* 0x00000008042e72a4 */ /* 0x000fe2000f8e0221 */
[----:B------:R-:W4:Y:S02]  /*4010*/  LDCU UR57, c[0x0][0x4a0] ;  /* 0x00009400ff3977ac */ /* 0x000f240008000800 */
[----:B------:R-:W-:Y:S01]  /*4020*/  UMOV UR4, UR19 ;  /* 0x0000001300047c82 */ /* 0x000fe20008000000 */
[----:B------:R-:W-:-:S02]  /*4030*/  UISETP.NE.AND UP0, UPT, UR10, 0x1, UPT ;  /* 0x000000010a00788c */ /* 0x000fc4000bf05270 */
        /* <DEDUP_REMOVED lines=22> */
[----:B------:R-:W-:Y:S02]  /*41a0*/  UIMAD UR45, UR7, UR32, UR17 ;  /* 0x00000020072d72a4 */ /* 0x000fe4000f8e0211 */
[----:B------:R-:W-:Y:S02]  /*41b0*/  USHF.R.U32.HI UR8, URZ, UR9, UR4 ;  /* 0x00000009ff087299 */ /* 0x000fe40008011604 */
[----:B------:R-:W-:Y:S01]  /*41c0*/  UIMAD UR44, UR7, UR30, UR16 ;  /* 0x0000001e072c72a4 */ /* 0x000fe2000f8e0210 */
[----:B------:R-:W-:Y:S01]  /*41d0*/  UMOV UR4, UR51 ;  /* 0x0000003300047c82 */ /* 0x000fe20008000000 */
[----:B------:R-:W-:-:S02]  /*41e0*/  USEL UR8, UR6, UR8, !UP1 ;  /* 0x0000000806087287 */ /* 0x000fc4000c800000 */
[----:B------:R-:W-:Y:S02]  /*41f0*/  USHF.R.U32.HI UR4, URZ, UR9, UR4 ;  /* 0x00000009ff047299 */ /* 0x000fe40008011604 */
[----:B------:R-:W-:Y:S02]  /*4200*/  USEL UR9, UR12, UR24, !UP1 ;  /* 0x000000180c097287 */ /* 0x000fe4000c800000 */
[----:B------:R-:W-:Y:S02]  /*4210*/  USEL UR4, UR5, UR4, !UP1 ;  /* 0x0000000405047287 */ /* 0x000fe4000c800000 */
[----:B------:R-:W-:Y:S02]  /*4220*/  UIADD3 UR26, UPT, UPT, -UR9, URZ, URZ ;  /* 0x000000ff091a7290 */ /* 0x000fe4000fffe1ff */
[----:B------:R-:W-:Y:S02]  /*4230*/  UIADD3 UR25, UPT, UPT, -UR8, URZ, URZ ;  /* 0x000000ff08197290 */ /* 0x000fe4000fffe1ff */
[----:B------:R-:W-:-:S02]  /*4240*/  UIADD3 UR24, UPT, UPT, -UR4, URZ, URZ ;  /* 0x000000ff04187290 */ /* 0x000fc4000fffe1ff */
[----:B------:R-:W-:Y:S02]  /*4250*/  UIMAD UR42, UR7, UR29, UR15 ;  /* 0x0000001d072a72a4 */ /* 0x000fe4000f8e020f */
[----:B------:R-:W-:Y:S02]  /*4260*/  UIMAD UR41, UR7, UR28, UR14 ;  /* 0x0000001c072972a4 */ /* 0x000fe4000f8e020e */
[----:B------:R-:W-:Y:S02]  /*4270*/  UIMAD UR40, UR7, UR27, UR13 ;  /* 0x0000001b072872a4 */ /* 0x000fe4000f8e020d */
[----:B------:R-:W-:Y:S02]  /*4280*/  UIMAD UR38, UR7, UR26, UR12 ;  /* 0x0000001a072672a4 */ /* 0x000fe4000f8e020c */
[----:B------:R-:W-:Y:S02]  /*4290*/  UIMAD UR37, UR7, UR25, UR6 ;  /* 0x00000019072572a4 */ /* 0x000fe4000f8e0206 */
[----:B------:R-:W-:-:S02]  /*42a0*/  UIMAD UR36, UR7, UR24, UR5 ;  /* 0x00000018072472a4 */ /* 0x000fc4000f8e0205 */
[----:B------:R-:W-:Y:S02]  /*42b0*/  UIMAD.WIDE.U32 UR6, UR22, UR11, URZ ;  /* 0x0000000b160672a5 */ /* 0x000fe4000f8e00ff */
[----:B------:R-:W-:Y:S02]  /*42c0*/  UIMAD.WIDE.U32 UR12, UR21, UR11, URZ ;  /* 0x0000000b150c72a5 */ /* 0x000fe4000f8e00ff */
[----:B------:R-:W-:Y:S02]  /*42d0*/  UIMAD.WIDE.U32 UR14, UR20, UR11, URZ ;  /* 0x0000000b140e72a5 */ /* 0x000fe4000f8e00ff */
[----:B------:R-:W-:Y:S01]  /*42e0*/  UIMAD.WIDE.U32 UR16, UR19, UR11, URZ ;  /* 0x0000000b131072a5 */ /* 0x000fe2000f8e00ff */
[----:B------:R-:W-:Y:S01]  /*42f0*/  UMOV UR5, UR7 ;  /* 0x0000000700057c82 */ /* 0x000fe20008000000 */
[----:B------:R-:W-:Y:S02]  /*4300*/  UIMAD.WIDE.U32 UR24, UR18, UR11, URZ ;  /* 0x0000000b121872a5 */ /* 0x000fe4000f8e00ff */
[----:B----4-:R-:W-:-:S02]  /*4310*/  USHF.R.U32.HI UR34, URZ, UR57, UR5 ;  /* 0x00000039ff227299 */ /* 0x010fc40008011605 */
[----:B------:R-:W-:Y:S01]  /*4320*/  UIMAD.WIDE.U32 UR26, UR9, UR11, URZ ;  /* 0x0000000b091a72a5 */ /* 0x000fe2000f8e00ff */
[----:B------:R-:W-:Y:S01]  /*4330*/  UMOV UR5, UR13 ;  /* 0x0000000d00057c82 */ /* 0x000fe20008000000 */
[----:B------:R-:W-:Y:S02]  /*4340*/  UIMAD.WIDE.U32 UR28, UR8, UR11, URZ ;  /* 0x0000000b081c72a5 */ /* 0x000fe4000f8e00ff */
[----:B------:R-:W-:Y:S02]  /*4350*/  USHF.R.U32.HI UR30, URZ, UR57, UR5 ;  /* 0x00000039ff1e7299 */ /* 0x000fe40008011605 */
[----:B------:R-:W-:Y:S01]  /*4360*/  UIMAD.WIDE.U32 UR32, UR4, UR11, URZ ;  /* 0x0000000b042072a5 */ /* 0x000fe2000f8e00ff */
[----:B------:R-:W-:Y:S01]  /*4370*/  UMOV UR5, UR15 ;  /* 0x0000000f00057c82 */ /* 0x000fe20008000000 */
[----:B------:R-:W-:Y:S02]  /*4380*/  USEL UR67, UR22, UR34, !UP0 ;  /* 0x0000002216437287 */ /* 0x000fe4000c000000 */
[----:B------:R-:W-:-:S02]  /*4390*/  USHF.R.U32.HI UR13, URZ, UR57, UR5 ;  /* 0x00000039ff0d7299 */ /* 0x000fc40008011605 */
[----:B------:R-:W-:Y:S01]  /*43a0*/  USEL UR66, UR21, UR30, !UP0 ;  /* 0x0000001e15427287 */ /* 0x000fe2000c000000 */
[----:B------:R-:W-:Y:S01]  /*43b0*/  UMOV UR5, UR17 ;  /* 0x0000001100057c82 */ /* 0x000fe20008000000 */
[----:B------:R-:W-:Y:S01]  /*43c0*/  USEL UR65, UR20, UR13, !UP0 ;  /* 0x0000000d14417287 */ /* 0x000fe2000c000000 */
[----:B------:R-:W-:Y:S01]  /*43d0*/  IMAD.U32 R35, RZ, RZ, UR67 ;  /* 0x00000043ff237e24 */ /* 0x000fe2000f8e00ff */
[----:B------:R-:W-:Y:S02]  /*43e0*/  USHF.R.U32.HI UR12, URZ, UR57, UR5 ;  /* 0x00000039ff0c7299 */ /* 0x000fe40008011605 */
[----:B------:R-:W-:Y:S01]  /*43f0*/  MOV R32, UR66 ;  /* 0x0000004200207c02 */ /* 0x000fe20008000f00 */
        /* <DEDUP_REMOVED lines=20> */
[----:B------:R-:W-:Y:S02]  /*4540*/  UIADD3 UR12, UPT, UPT, -UR64, URZ, URZ ;  /* 0x000000ff400c7290 */ /* 0x000fe4000fffe1ff */
[----:B------:R-:W-:Y:S01]  /*4550*/  USEL UR59, UR4, UR5, !UP0 ;  /* 0x00000005043b7287 */ /* 0x000fe2000c000000 */
[----:B------:R-:W-:Y:S01]  /*4560*/  IMAD.U32 R17, RZ, RZ, UR60 ;  /* 0x0000003cff117e24 */ /* 0x000fe2000f8e00ff */
[----:B------:R-:W-:-:S02]  /*4570*/  UIADD3 UR7, UPT, UPT, -UR61, URZ, URZ ;  /* 0x000000ff3d077290 */ /* 0x000fc4000fffe1ff */
[----:B------:R-:W-:Y:S02]  /*4580*/  UIADD3 UR5, UPT, UPT, -UR59, URZ, URZ ;  /* 0x000000ff3b057290 */ /* 0x000fe4000fffe1ff */
[----:B------:R-:W-:Y:S01]  /*4590*/  UIADD3 UR6, UPT, UPT, -UR60, URZ, URZ ;  /* 0x000000ff3c067290 */ /* 0x000fe2000fffe1ff */
[----:B------:R-:W-:Y:S01]  /*45a0*/  MOV R14, UR59 ;  /* 0x0000003b000e7c02 */ /* 0x000fe20008000f00 */
[----:B------:R-:W-:Y:S02]  /*45b0*/  UIMAD UR11, UR10, UR11, UR18 ;  /* 0x0000000b0a0b72a4 */ /* 0x000fe4000f8e0212 */
[----:B------:R-:W-:Y:S02]  /*45c0*/  UIADD3 UR18, UPT, UPT, UR58, 0x10, URZ ;  /* 0x000000103a127890 */ /* 0x000fe4000fffe0ff */
[----:B------:R-:W-:Y:S02]  /*45d0*/  UIMAD UR15, UR10, UR15, UR22 ;  /* 0x0000000f0a0f72a4 */ /* 0x000fe4000f8e0216 */
[----:B------:R-:W-:-:S02]  /*45e0*/  UIMAD UR14, UR10, UR14, UR21 ;  /* 0x0000000e0a0e72a4 */ /* 0x000fc4000f8e0215 */
[----:B------:R-:W-:Y:S01]  /*45f0*/  UIMAD UR13, UR10, UR13, UR20 ;  /* 0x0000000d0a0d72a4 */ /* 0x000fe2000f8e0214 */
[----:B------:R-:W-:Y:S01]  /*4600*/  MOV R10, UR18 ;  /* 0x00000012000a7c02 */ /* 0x000fe20008000f00 */
[----:B------:R-:W-:Y:S02]  /*4610*/  UIMAD UR12, UR10, UR12, UR19 ;  /* 0x0000000c0a0c72a4 */ /* 0x000fe4000f8e0213 */
[----:B------:R-:W-:Y:S02]  /*4620*/  UIMAD UR9, UR10, UR7, UR9 ;  /* 0x000000070a0972a4 */ /* 0x000fe4000f8e0209 */
[----:B------:R-:W-:Y:S02]  /*4630*/  UIMAD UR8, UR10, UR6, UR8 ;  /* 0x000000060a0872a4 */ /* 0x000fe4000f8e0208 */
[----:B------:R-:W-:Y:S01]  /*4640*/  UIMAD UR10, UR10, UR5, UR4 ;  /* 0x000000050a0a72a4 */ /* 0x000fe2000f8e0204 */
[----:B------:R-:W4:Y:S01]  /*4650*/  LDCU UR16, c[0x0][0x4ec] ;  /* 0x00009d80ff1077ac */ /* 0x000f220008000800 */
[----:B------:R-:W4:Y:S01]  /*4660*/  LDCU.64 UR4, c[0x0][0x4c0] ;  /* 0x00009800ff0477ac */ /* 0x000f220008000a00 */
[----:B------:R-:W-:-:S02]  /*4670*/  UIADD3 UR20, UPT, UPT, UR58, 0x18, URZ ;  /* 0x000000183a147890 */ /* 0x000fc4000fffe0ff */
[----:B------:R-:W-:Y:S01]  /*4680*/  UIADD3 UR18, UPT, UPT, UR58, 0x28, URZ ;  /* 0x000000283a127890 */ /* 0x000fe2000fffe0ff */
[----:B------:R-:W2:Y:S03]  /*4690*/  LDCU.64 UR6, c[0x0][0x4f0] ;  /* 0x00009e00ff0677ac */ /* 0x000ea60008000a00 */
[----:B------:R-:W-:Y:S02]  /*46a0*/  IMAD.U32 R9, RZ, RZ, UR20 ;  /* 0x00000014ff097e24 */ /* 0x000fe4000f8e00ff */
[----:B------:R-:W-:Y:S01]  /*46b0*/  IMAD.U32 R7, RZ, RZ, UR18 ;  /* 0x00000012ff077e24 */ /* 0x000fe2000f8e00ff */
[----:B------:R-:W-:Y:S02]  /*46c0*/  UIADD3 UR20, UPT, UPT, UR58, 0x30, URZ ;  /* 0x000000303a147890 */ /* 0x000fe4000fffe0ff */
[----:B------:R-:W-:Y:S01]  /*46d0*/  UIADD3 UR18, UPT, UPT, UR58, 0x40, URZ ;  /* 0x000000403a127890 */ /* 0x000fe2000fffe0ff */
[----:B------:R-:W3:Y:S03]  /*46e0*/  LDCU UR17, c[0x0][0x4c8] ;  /* 0x00009900ff1177ac */ /* 0x000ee60008000800 */
[----:B------:R-:W-:-:S02]  /*46f0*/  MOV R6, UR20 ;  /* 0x0000001400067c02 */ /* 0x000fc40008000f00 */
[----:B-1----:R-:W-:Y:S01]  /*4700*/  MOV R3, UR18 ;  /* 0x0000001200037c02 */ /* 0x002fe20008000f00 */
[----:B----4-:R-:W-:Y:S02]  /*4710*/  UIMAD UR20, UR47, UR4, UR16 ;  /* 0x000000042f1472a4 */ /* 0x010fe4000f8e0210 */
[----:B------:R-:W-:Y:S02]  /*4720*/  UIMAD UR18, UR56, UR4, UR16 ;  /* 0x00000004381272a4 */ /* 0x000fe4000f8e0210 */
[----:B------:R-:W-:Y:S02]  /*4730*/  UIMAD UR21, UR54, UR4, UR16 ;  /* 0x00000004361572a4 */ /* 0x000fe4000f8e0210 */
[----:B------:R-:W-:Y:S01]  /*4740*/  IMAD.U32 R34, RZ, RZ, UR20 ;  /* 0x00000014ff227e24 */ /* 0x000fe2000f8e00ff */
[----:B------:R-:W-:Y:S01]  /*4750*/  UIMAD UR20, UR53, UR4, UR16 ;  /* 0x00000004351472a4 */ /* 0x000fe2000f8e0210 */
[----:B------:R-:W-:Y:S01]  /*4760*/  MOV R31, UR18 ;  /* 0x00000012001f7c02 */ /* 0x000fe20008000f00 */
[----:B------:R-:W-:Y:S01]  /*4770*/  UIMAD UR18, UR52, UR4, UR16 ;  /* 0x00000004341272a4 */ /* 0x000fe2000f8e0210 */
[----:B------:R-:W-:Y:S01]  /*4780*/  IMAD.U32 R28, RZ, RZ, UR21 ;  /* 0x00000015ff1c7e24 */ /* 0x000fe2000f8e00ff */
[----:B------:R-:W-:-:S02]  /*4790*/  UIMAD UR21, UR49, UR4, UR16 ;  /* 0x00000004311572a4 */ /* 0x000fc4000f8e0210 */
[----:B------:R-:W-:Y:S01]  /*47a0*/  MOV R25, UR20 ;  /* 0x0000001400197c02 */ /* 0x000fe20008000f00 */
[----:B------:R-:W-:Y:S01]  /*47b0*/  UIMAD UR20, UR48, UR4, UR16 ;  /* 0x00000004301472a4 */ /* 0x000fe2000f8e0210 */
[----:B------:R-:W-:Y:S01]  /*47c0*/  IMAD.U32 R22, RZ, RZ, UR18 ;  /* 0x00000012ff167e24 */ /* 0x000fe2000f8e00ff */
[----:B------:R-:W-:Y:S01]  /*47d0*/  UIMAD UR18, UR46, UR4, UR16 ;  /* 0x000000042e1272a4 */ /* 0x000fe2000f8e0210 */
[----:B------:R-:W-:Y:S01]  /*47e0*/  MOV R19, UR21 ;  /* 0x0000001500137c02 */ /* 0x000fe20008000f00 */
[----:B--2---:R-:W-:Y:S02]  /*47f0*/  UIMAD UR4, UR44, UR5, UR6 ;  /* 0x000000052c0472a4 */ /* 0x004fe4000f8e0206 */
[----:B------:R-:W-:Y:S01]  /*4800*/  UIMAD UR16, UR45, UR5, UR6 ;  /* 0x000000052d1072a4 */ /* 0x000fe2000f8e0206 */
[----:B------:R-:W-:Y:S01]  /*4810*/  IMAD.U32 R16, RZ, RZ, UR20 ;  /* 0x00000014ff107e24 */ /* 0x000fe2000f8e00ff */
[----:B------:R-:W-:Y:S01]  /*4820*/  MOV R13, UR18 ;  /* 0x00000012000d7c02 */ /* 0x000fe20008000f00 */
[----:B------:R-:W-:Y:S01]  /*4830*/  UIMAD UR18, UR42, UR5, UR6 ;  /* 0x000000052a1272a4 */ /* 0x000fe2000f8e0206 */
[----:B------:R-:W-:Y:S01]  /*4840*/  MOV R30, UR4 ;  /* 0x00000004001e7c02 */ /* 0x000fe20008000f00 */
[----:B------:R-:W-:Y:S01]  /*4850*/  UIMAD UR4, UR40, UR5, UR6 ;  /* 0x00000005280472a4 */ /* 0x000fe2000f8e0206 */
[----:B------:R-:W-:Y:S01]  /*4860*/  IMAD.U32 R33, RZ, RZ, UR16 ;  /* 0x00000010ff217e24 */ /* 0x000fe2000f8e00ff */
[----:B------:R-:W-:-:S02]  /*4870*/  UIMAD UR16, UR41, UR5, UR6 ;  /* 0x00000005291072a4 */ /* 0x000fc4000f8e0206 */
[----:B-----5:R-:W-:Y:S01]  /*4880*/  IMAD.U32 R27, RZ, RZ, UR18 ;  /* 0x00000012ff1b7e24 */ /* 0x020fe2000f8e00ff */
[----:B------:R-:W-:Y:S01]  /*4890*/  UIMAD UR18, UR38, UR5, UR6 ;  /* 0x00000005261272a4 */ /* 0x000fe2000f8e0206 */
[----:B------:R-:W-:Y:S01]  /*48a0*/  IMAD.U32 R21, RZ, RZ, UR4 ;  /* 0x00000004ff157e24 */ /* 0x000fe2000f8e00ff */
[----:B------:R-:W-:Y:S01]  /*48b0*/  UIMAD UR4, UR36, UR5, UR6 ;  /* 0x00000005240472a4 */ /* 0x000fe2000f8e0206 */
[----:B------:R-:W-:Y:S01]  /*48c0*/  MOV R24, UR16 ;  /* 0x0000001000187c02 */ /* 0x000fe20008000f00 */
[----:B------:R-:W-:Y:S02]  /*48d0*/  UIMAD UR16, UR37, UR5, UR6 ;  /* 0x00000005251072a4 */ /* 0x000fe4000f8e0206 */
[----:B---3--:R-:W-:Y:S01]  /*48e0*/  UIMAD UR5, UR15, UR17, UR7 ;  /* 0x000000110f0572a4 */ /* 0x008fe2000f8e0207 */
[----:B------:R-:W-:Y:S01]  /*48f0*/  MOV R18, UR18 ;  /* 0x0000001200127c02 */ /* 0x000fe20008000f00 */
[----:B------:R-:W-:Y:S01]  /*4900*/  UIADD3 UR19, UPT, UPT, UR58, 0x8, URZ ;  /* 0x000000083a137890 */ /* 0x000fe2000fffe0ff */
[----:B------:R-:W-:Y:S01]  /*4910*/  MOV R12, UR4 ;  /* 0x00000004000c7c02 */ /* 0x000fe20008000f00 */
[----:B------:R-:W-:Y:S01]  /*4920*/  UIMAD UR4, UR13, UR17, UR7 ;  /* 0x000000110d0472a4 */ /* 0x000fe2000f8e0207 */
[----:B------:R-:W-:Y:S01]  /*4930*/  IMAD.U32 R15, RZ, RZ, UR16 ;  /* 0x00000010ff0f7e24 */ /* 0x000fe2000f8e00ff */
[----:B------:R-:W-:Y:S01]  /*4940*/  UIMAD UR6, UR14, UR17, UR7 ;  /* 0x000000110e0672a4 */ /* 0x000fe2000f8e0207 */
[----:B------:R-:W-:Y:S01]  /*4950*/  IMAD.U32 R43, RZ, RZ, UR5 ;  /* 0x00000005ff2b7e24 */ /* 0x000fe2000f8e00ff */
[----:B------:R-:W-:Y:S01]  /*4960*/  UIMAD UR5, UR12, UR17, UR7 ;  /* 0x000000110c0572a4 */ /* 0x000fe2000f8e0207 */
        /* <DEDUP_REMOVED lines=8> */
[----:B------:R-:W-:Y:S01]  /*49f0*/  MOV R8, UR19 ;  /* 0x0000001300087c02 */ /* 0x000fe20008000f00 */
[----:B------:R-:W-:Y:S01]  /*4a00*/  UIADD3 UR19, UPT, UPT, UR58, 0x38, URZ ;  /* 0x000000383a137890 */ /* 0x000fe2000fffe0ff */
[----:B------:R-:W-:Y:S01]  /*4a10*/  MOV R38, UR4 ;  /* 0x0000000400267c02 */ /* 0x000fe20008000f00 */
[----:B------:R-:W-:Y:S01]  /*4a20*/  UIMAD UR4, UR10, UR17, UR7 ;  /* 0x000000110a0472a4 */ /* 0x000fe2000f8e0207 */
[----:B------:R-:W-:Y:S01]  /*4a30*/  IMAD.U32 R39, RZ, RZ, UR6 ;  /* 0x00000006ff277e24 */ /* 0x000fe2000f8e00ff */
[----:B------:R-:W-:Y:S01]  /*4a40*/  UIADD3 UR67, UPT, UPT, UR58, 0x48, URZ ;  /* 0x000000483a437890 */ /* 0x000fe2000fffe0ff */
[----:B------:R-:W-:Y:S01]  /*4a50*/  IMAD.U32 R37, RZ, RZ, UR5 ;  /* 0x00000005ff257e24 */ /* 0x000fe2000f8e00ff */
[----:B------:R-:W-:Y:S01]  /*4a60*/  UIADD3 UR59, UPT, UPT, UR58, 0x50, URZ ;  /* 0x000000503a3b7890 */ /* 0x000fe2000fffe0ff */
[----:B------:R-:W-:Y:S01]  /*4a70*/  IMAD.U32 R5, RZ, RZ, UR19 ;  /* 0x00000013ff057e24 */ /* 0x000fe2000f8e00ff */
[----:B------:R-:W-:Y:S01]  /*4a80*/  UIADD3 UR51, UPT, UPT, UR58, 0x58, URZ ;  /* 0x000000583a337890 */ /* 0x000fe2000fffe0ff */
[----:B------:R-:W-:Y:S01]  /*4a90*/  IMAD.U32 R36, RZ, RZ, UR4 ;  /* 0x00000004ff247e24 */ /* 0x000fe2000f8e00ff */
[----:B------:R-:W-:-:S02]  /*4aa0*/  UIADD3 UR43, UPT, UPT, UR58, 0x60, URZ ;  /* 0x000000603a2b7890 */ /* 0x000fc4000fffe0ff */
[----:B------:R-:W-:Y:S02]  /*4ab0*/  UIADD3 UR35, UPT, UPT, UR58, 0x68, URZ ;  /* 0x000000683a237890 */ /* 0x000fe4000fffe0ff */
[----:B------:R-:W-:Y:S02]  /*4ac0*/  UIADD3 UR27, UPT, UPT, UR58, 0x70, URZ ;  /* 0x000000703a1b7890 */ /* 0x000fe4000fffe0ff */
[----:B------:R-:W-:Y:S01]  /*4ad0*/  UIADD3 UR19, UPT, UPT, UR58, 0x78, URZ ;  /* 0x000000783a137890 */ /* 0x000fe2000fffe0ff */
[----:B------:R-:W-:Y:S01]  /*4ae0*/  UMOV UR15, UR63 ;  /* 0x0000003f000f7c82 */ /* 0x000fe20008000000 */
[----:B------:R-:W-:-:S10]  /*4af0*/  UMOV UR47, UR77 ;  /* 0x0000004d002f7c82 */ /* 0x000fd40008000000 */
.L_x_28:
[----:B------:R-:W-:Y:S01]  /*4b00*/  @!P4 MOV R52, 0xc000 ;  /* 0x0000c0000034c802 */ /* 0x000fe20000000f00 */
[----:B------:R-:W-:Y:S06]  /*4b10*/  ULEA UR4, UR15, UR39, 0x3 ;  /* 0x000000270f047291 */ /* 0x000fec000f8e18ff */
[----:B------:R-:W-:Y:S01]  /*4b20*/  MOV R55, UR4 ;  /* 0x0000000400377c02 */ /* 0x000fe20008000f00 */
[----:B------:R-:W-:Y:S06]  /*4b30*/  @P0 BRA `(.L_x_24) ;  /* 0x0000000000140947 */ /* 0x000fec0003800000 */
[----:B------:R-:W-:Y:S01]  /*4b40*/  R2UR UR4, R55 ;  /* 0x00000000370472ca */ /* 0x000fe200000e0000 */
[----:B------:R-:W-:Y:S05]  /*4b50*/  IMAD.U32 R53, RZ, RZ, UR31 ;  /* 0x0000001fff357e24 */ /* 0x000fea000f8e00ff */
[----:B------:R-:W-:Y:S07]  /*4b60*/  SHF.L.U32 R53, R53, 0x1f, RZ ;  /* 0x0000001f35357819 */ /* 0x000fee00000006ff */
[----:B------:R-:W1:Y:S02]  /*4b70*/  SYNCS.PHASECHK.TRANS64.TRYWAIT P0, [UR4+0x20], R53 ;  /* 0x00002035ff0075a7 */ /* 0x000e640008001104 */
[----:B-1----:R-:W-:Y:S05]  /*4b80*/  @!P0 BRA `(.L_x_25) ;  /* 0x0000008000f48947 */ /* 0x002fea0003800000 */
.L_x_24:
[----:B------:R-:W-:Y:S01]  /*4b90*/  R2UR UR4, R55 ;  /* 0x00000000370472ca */ /* 0x000fe200000e0000 */
[----:B------:R-:W-:Y:S11]  /*4ba0*/  BSSY.RECONVERGENT B0, `(.L_x_26) ;  /* 0x0000005000007945 */ /* 0x000ff60003800200 */
[----:B------:R-:W-:Y:S01]  /*4bb0*/  @!UPT UIADD3 URZ, UPT, UPT, URZ, URZ, URZ ;  /* 0x000000fffffff290 */ /* 0x000fe2000fffe0ff */
[----:B------:R2:W-:Y:S01]  /*4bc0*/  @!P4 SYNCS.ARRIVE.TRANS64 RZ, [UR4], R52 ;  /* 0x00000034ffffc9a7 */ /* 0x0005e20008000004 */
[----:B------:R-:W-:Y:S05]  /*4bd0*/  @P3 BRA `(.L_x_27) ;  /* 0x0000000000043947 */ /* 0x000fea0003800000 */
[----:B------:R-:W-:Y:S05]  /*4be0*/  BPT.TRAP 0x1 ;  /* 0x000000040000795c */ /* 0x000fea0000300000 */
.L_x_27:
[----:B------:R-:W-:Y:S05]  /*4bf0*/  BSYNC.RECONVERGENT B0 ;  /* 0x0000000000007941 */ /* 0x000fea0003800200 */
.L_x_26:
[----:B------:R-:W3:Y:S01]  /*4c00*/  LDCU UR7, c[0x0][0x4cc] ;  /* 0x00009980ff0777ac */ /* 0x000ee20008000800 */
[----:B------:R-:W-:Y:S02]  /*4c10*/  R2UR UR11, R0 ;  /* 0x00000000000b72ca */ /* 0x000fe400000e0000 */
[----:B-1----:R-:W-:Y:S01]  /*4c20*/  MOV.SPILL R44, UR71 ;  /* 0x00000047002c7c02 */ /* 0x002fe20009000f00 */
[----:B------:R-:W3:Y:S01]  /*4c30*/  LDCU.64 UR4, c[0x0][0x4f8] ;  /* 0x00009f00ff0477ac */ /* 0x000ee20008000a00 */
[----:B------:R-:W-:Y:S02]  /*4c40*/  R2UR UR71, R50 ;  /* 0x00000000324772ca */ /* 0x000fe400000e0000 */
[----:B------:R-:W-:Y:S01]  /*4c50*/  R2UR UR55, R51 ;  /* 0x00000000333772ca */ /* 0x000fe200000e0000 */
[----:B------:R-:W1:Y:S01]  /*4c60*/  LDCU.64 UR8, c[0x0][0x4d0] ;  /* 0x00009a00ff0877ac */ /* 0x000e620008000a00 */
[----:B------:R-:W-:Y:S02]  /*4c70*/  MOV.SPILL R51, UR59 ;  /* 0x0000003b00337c02 */ /* 0x000fe40009000f00 */
[----:B------:R-:W-:Y:S01]  /*4c80*/  R2UR UR57, R55 ;  /* 0x00000000373972ca */ /* 0x000fe200000e0000 */
[----:B------:R-:W4:Y:S01]  /*4c90*/  LDCU UR6, c[0x0][0x500] ;  /* 0x0000a000ff0677ac */ /* 0x000f220008000800 */
[----:B------:R-:W-:Y:S02]  /*4ca0*/  R2UR UR59, R34 ;  /* 0x00000000223b72ca */ /* 0x000fe400000e0000 */
[----:B------:R-:W-:Y:S01]  /*4cb0*/  R2UR UR60, R33 ;  /* 0x00000000213c72ca */ /* 0x000fe200000e0000 */
[----:B------:R-:W-:Y:S01]  /*4cc0*/  UIADD3 UR10, UPT, UPT, UR15, 0x1, URZ ;  /* 0x000000010f0a7890 */ /* 0x000fe2000fffe0ff */
[----:B------:R-:W-:Y:S01]  /*4cd0*/  R2UR UR61, R43 ;  /* 0x000000002b3d72ca */ /* 0x000fe200000e0000 */
[----:B------:R-:W-:Y:S01]  /*4ce0*/  USHF.L.U32 UR58, UR23, 0x6, URZ ;  /* 0x00000006173a7899 */ /* 0x000fe200080006ff */
[----:B------:R-:W-:Y:S01]  /*4cf0*/  R2UR UR62, R35 ;  /* 0x00000000233e72ca */ /* 0x000fe200000e0000 */
[----:B------:R-:W-:Y:S01]  /*4d00*/  UISETP.NE.AND UP0, UPT, UR10, 0x4, UPT ;  /* 0x000000040a00788c */ /* 0x000fe2000bf05270 */
[----:B------:R-:W-:Y:S01]  /*4d10*/  MOV.SPILL R59, UR67 ;  /* 0x00000043003b7c02 */ /* 0x000fe20009000f00 */
[----:B------:R-:W-:Y:S01]  /*4d20*/  UMOV UR72, 0x0 ;  /* 0x0000000000487882 */ /* 0x000fe20000000000 */
[----:B------:R-:W-:Y:S01]  /*4d30*/  R2UR UR69, R42 ;  /* 0x000000002a4572ca */ /* 0x000fe200000e0000 */
[----:B------:R-:W-:Y:S01]  /*4d40*/  USEL UR63, UR10, URZ, UP0 ;  /* 0x000000ff0a3f7287 */ /* 0x000fe20008000000 */
[----:B------:R-:W-:Y:S01]  /*4d50*/  R2UR UR70, R32 ;  /* 0x00000000204672ca */ /* 0x000fe200000e0000 */
[----:B------:R-:W-:Y:S01]  /*4d60*/  UMOV UR18, UR58 ;  /* 0x0000003a00127c82 */ /* 0x000fe20008000000 */
[----:B------:R-:W-:Y:S01]  /*4d70*/  R2UR UR67, R31 ;  /* 0x000000001f4372ca */ /* 0x000fe200000e0000 */
[----:B------:R-:W-:Y:S01]  /*4d80*/  UMOV UR20, UR57 ;  /* 0x0000003900147c82 */ /* 0x000fe20008000000 */
[----:B------:R-:W-:Y:S01]  /*4d90*/  R2UR UR68, R30 ;  /* 0x000000001e4472ca */ /* 0x000fe200000e0000 */
[----:B---3--:R-:W-:Y:S01]  /*4da0*/  UIMAD UR4, UR11, UR7, UR4 ;  /* 0x000000070b0472a4 */ /* 0x008fe2000f8e0204 */
[----:B--2---:R-:W-:Y:S01]  /*4db0*/  MOV.SPILL R52, UR43 ;  /* 0x0000002b00347c02 */ /* 0x004fe20009000f00 */
[----:B-1----:R-:W-:Y:S01]  /*4dc0*/  UIMAD UR5, UR71, UR8, UR5 ;  /* 0x00000008470572a4 */ /* 0x002fe2000f8e0205 */
[----:B------:R-:W-:Y:S01]  /*4dd0*/  R2UR UR45, R41 ;  /* 0x00000000292d72ca */ /* 0x000fe200000e0000 */
[----:B------:R-:W-:Y:S01]  /*4de0*/  USEL UR7, URZ, 0x1, UP0 ;  /* 0x00000001ff077887 */ /* 0x000fe20008000000 */
[----:B------:R-:W-:Y:S01]  /*4df0*/  R2UR UR46, R29 ;  /* 0x000000001d2e72ca */ /* 0x000fe200000e0000 */
[----:B----4-:R-:W-:Y:S01]  /*4e00*/  UIMAD UR6, UR55, UR9, UR6 ;  /* 0x00000009370672a4 */ /* 0x010fe2000f8e0206 */
[----:B------:R-:W-:Y:S01]  /*4e10*/  R2UR UR43, R28 ;  /* 0x000000001c2b72ca */ /* 0x000fe200000e0000 */
[----:B------:R-:W-:Y:S01]  /*4e20*/  ULEA UR4, UR5, UR4, 0x5 ;  /* 0x0000000405047291 */ /* 0x000fe2000f8e28ff */
[----:B------:R-:W-:Y:S01]  /*4e30*/  R2UR UR44, R27 ;  /* 0x000000001b2c72ca */ /* 0x000fe200000e0000 */
[----:B------:R-:W-:Y:S01]  /*4e40*/  ULOP3.LUT UR31, UR31, UR7, URZ, 0x3c, !UPT ;  /* 0x000000071f1f7292 */ /* 0x000fe2000f8e3cff */
[----:B------:R-:W-:Y:S01]  /*4e50*/  MOV.SPILL R55, UR27 ;  /* 0x0000001b00377c02 */ /* 0x000fe20009000f00 */
[----:B------:R-:W-:Y:S01]  /*4e60*/  UIADD3 UR16, UP0, UPT, UR74, 0x80, URZ ;  /* 0x000000804a107890 */ /* 0x000fe2000ff1e0ff */
[----:B------:R-:W-:Y:S01]  /*4e70*/  R2UR UR29, R40 ;  /* 0x00000000281d72ca */ /* 0x000fe200000e0000 */
[----:B------:R-:W-:Y:S01]  /*4e80*/  ULEA UR7, UR15, UR39, 0xe ;  /* 0x000000270f077291 */ /* 0x000fe2000f8e70ff */
[----:B------:R-:W-:Y:S01]  /*4e90*/  R2UR UR30, R26 ;  /* 0x000000001a1e72ca */ /* 0x000fe200000e0000 */
[----:B------:R-:W-:Y:S01]  /*4ea0*/  ULEA UR4, UR6, UR4, 0xa ;  /* 0x0000000406047291 */ /* 0x000fe2000f8e50ff */
[----:B------:R-:W-:Y:S01]  /*4eb0*/  IMAD.U32 R50, RZ, RZ, UR31 ;  /* 0x0000001fff327e24 */ /* 0x000fe2000f8e00ff */
[----:B------:R-:W-:Y:S01]  /*4ec0*/  ULEA UR8, UR63, UR39, 0x3 ;  /* 0x000000273f087291 */ /* 0x000fe2000f8e18ff */
[----:B------:R-:W-:Y:S01]  /*4ed0*/  R2UR UR27, R25 ;  /* 0x00000000191b72ca */ /* 0x000fe200000e0000 */
[----:B------:R-:W-:Y:S01]  /*4ee0*/  UIADD3.X UR17, UPT, UPT, URZ, UR75, URZ, UP0, !UPT ;  /* 0x0000004bff117290 */ /* 0x000fe200087fe4ff */
[----:B------:R-:W-:Y:S01]  /*4ef0*/  R2UR UR28, R24 ;  /* 0x00000000181c72ca */ /* 0x000fe200000e0000 */
[----:B------:R-:W-:Y:S01]  /*4f00*/  UPRMT UR4, UR4, 0x5410, URZ ;  /* 0x0000541004047896 */ /* 0x000fe200080000ff */
[----:B------:R-:W-:Y:S01]  /*4f10*/  SHF.L.U32 R50, R50, 0x1f, RZ ;  /* 0x0000001f32327819 */ /* 0x000fe200000006ff */
[----:B------:R-:W-:Y:S01]  /*4f20*/  UIADD3 UR56, UPT, UPT, UR7, 0x8800, URZ ;  /* 0x0000880007387890 */ /* 0x000fe2000fffe0ff */
[----:B------:R-:W-:Y:S01]  /*4f30*/  MOV.SPILL R60, UR71 ;  /* 0x00000047003c7c02 */ /* 0x000fe20009000f00 */
[----:B------:R-:W-:Y:S01]  /*4f40*/  UMOV UR9, UR59 ;  /* 0x0000003b00097c82 */ /* 0x000fe20008000000 */
[----:B------:R1:W4:Y:S01]  /*4f50*/  SYNCS.PHASECHK.TRANS64.TRYWAIT P0, [UR8+0x20], R50 ;  /* 0x00002032ff0075a7 */ /* 0x0003220008001108 */
[----:B------:R-:W-:Y:S01]  /*4f60*/  UIADD3 UR64, UPT, UPT, UR7, 0x9000, URZ ;  /* 0x0000900007407890 */ /* 0x000fe2000fffe0ff */
[----:B------:R-:W-:Y:S01]  /*4f70*/  R2UR.FILL UR71, R60 ;  /* 0x000000003c4772ca */ /* 0x000fe200004e0000 */
[----:B------:R-:W-:Y:S01]  /*4f80*/  UMOV UR65, UR20 ;  /* 0x0000001400417c82 */ /* 0x000fe20008000000 */
[----:B------:R-:W-:Y:S01]  /*4f90*/  UMOV UR66, UR18 ;  /* 0x0000001200427c82 */ /* 0x000fe20008000000 */
[----:B------:R-:W-:Y:S01]  /*4fa0*/  UMOV UR11, UR67 ;  /* 0x00000043000b7c82 */ /* 0x000fe20008000000 */
[----:B------:R2:W-:Y:S01]  /*4fb0*/  UTMALDG.5D.IM2COL [UR56], [UR16], UR4 ;  /* 0x00000038100073b4 */ /* 0x0005e20008060004 */
[----:B------:R-:W-:Y:S01]  /*4fc0*/  UMOV UR8, UR60 ;  /* 0x0000003c00087c82 */ /* 0x000fe20008000000 */
[----:B------:R-:W-:Y:S01]  /*4fd0*/  UMOV UR6, UR61 ;  /* 0x0000003d00067c82 */ /* 0x000fe20008000000 */
[----:B------:R-:W-:Y:S01]  /*4fe0*/  UMOV UR5, UR62 ;  /* 0x0000003e00057c82 */ /* 0x000fe20008000000 */
[----:B------:R-:W-:Y:S01]  /*4ff0*/  UMOV UR10, UR68 ;  /* 0x00000044000a7c82 */ /* 0x000fe20008000000 */
[----:B------:R-:W-:Y:S01]  /*5000*/  UIADD3 UR40, UPT, UPT, UR7, 0x9800, URZ ;  /* 0x0000980007287890 */ /* 0x000fe2000fffe0ff */
[----:B------:R-:W-:Y:S01]  /*5010*/  R2UR UR21, R45 ;  /* 0x000000002d1572ca */ /* 0x000fe200000e0000 */
[----:B------:R-:W-:Y:S01]  /*5020*/  UMOV UR12, UR10 ;  /* 0x0000000a000c7c82 */ /* 0x000fe20008000000 */
[----:B------:R-:W-:Y:S01]  /*5030*/  UMOV UR41, UR20 ;  /* 0x0000001400297c82 */ /* 0x000fe20008000000 */
[----:B------:R-:W-:Y:S01]  /*5040*/  UMOV UR42, UR18 ;  /* 0x00000012002a7c82 */ /* 0x000fe20008000000 */
[----:B------:R-:W-:Y:S01]  /*5050*/  UIADD3 UR24, UPT, UPT, UR7, 0xa000, URZ ;  /* 0x0000a00007187890 */ /* 0x000fe2000fffe0ff */
[----:B------:R-:W-:Y:S01]  /*5060*/  MOV.SPILL R53, UR47 ;  /* 0x0000002f00357c02 */ /* 0x000fe20009000f00 */
[----:B------:R-:W-:Y:S01]  /*5070*/  UMOV UR25, UR20 ;  /* 0x0000001400197c82 */ /* 0x000fe20008000000 */
[----:B------:R-:W-:Y:S01]  /*5080*/  UMOV UR26, UR18 ;  /* 0x00000012001a7c82 */ /* 0x000fe20008000000 */
[----:B------:R-:W-:Y:S01]  /*5090*/  UMOV UR73, 0x10000000 ;  /* 0x1000000000497882 */ /* 0x000fe20000000000 */
[----:B------:R-:W-:Y:S01]  /*50a0*/  UMOV UR53, UR71 ;  /* 0x0000004700357c82 */ /* 0x000fe20008000000 */
[----:B------:R-:W-:Y:S01]  /*50b0*/  UMOV UR54, UR55 ;  /* 0x0000003700367c82 */ /* 0x000fe20008000000 */
[----:B------:R-:W-:Y:S01]  /*50c0*/  UMOV UR50, UR18 ;  /* 0x0000001200327c82 */ /* 0x000fe20008000000 */
[----:B------:R-:W-:Y:S01]  /*50d0*/  UMOV UR37, UR71 ;  /* 0x0000004700257c82 */ /* 0x000fe20008000000 */
[----:B------:R-:W-:Y:S01]  /*50e0*/  UMOV UR38, UR55 ;  /* 0x0000003700267c82 */ /* 0x000fe20008000000 */
[----:B------:R-:W-:Y:S01]  /*50f0*/  UMOV UR34, UR18 ;  /* 0x0000001200227c82 */ /* 0x000fe20008000000 */
[----:B------:R-:W-:Y:S02]  /*5100*/  R2UR.FILL UR47, R53 ;  /* 0x00000000352f72ca */ /* 0x000fe400004e0000 */
[----:B------:R-:W-:Y:S02]  /*5110*/  MOV.SPILL R54, UR63 ;  /* 0x0000003f00367c02 */ /* 0x000fe40009000f00 */
[----:B------:R-:W-:Y:S02]  /*5120*/  MOV.SPILL R58, UR31 ;  /* 0x0000001f003a7c02 */ /* 0x000fe40009000f00 */
[----:B------:R-:W-:Y:S02]  /*5130*/  R2UR.FILL UR63, R54 ;  /* 0x00000000363f72ca */ /* 0x000fe400004e0000 */
[----:B------:R-:W-:Y:S01]  /*5140*/  R2UR.FILL UR31, R58 ;  /* 0x000000003a1f72ca */ /* 0x000fe200004e0000 */
[----:B--2---:R-:W-:Y:S02]  /*5150*/  UIADD3 UR58, UPT, UPT, UR18, 0x20, URZ ;  /* 0x00000020123a7890 */ /* 0x004fe4000fffe0ff */
[----:B------:R-:W-:Y:S01]  /*5160*/  UIADD3 UR56, UPT, UPT, UR7, 0x8c00, URZ ;  /* 0x00008c0007387890 */ /* 0x000fe2000fffe0ff */
[----:B------:R-:W-:Y:S01]  /*5170*/  UMOV UR59, UR9 ;  /* 0x00000009003b7c82 */ /* 0x000fe20008000000 */
[----:B------:R-:W-:Y:S01]  /*5180*/  UMOV UR60, UR8 ;  /* 0x00000008003c7c82 */ /* 0x000fe20008000000 */
[----:B------:R-:W-:Y:S01]  /*5190*/  UMOV UR61, UR6 ;  /* 0x00000006003d7c82 */ /* 0x000fe20008000000 */
[----:B------:R-:W-:Y:S01]  /*51a0*/  UMOV UR62, UR5 ;  /* 0x00000005003e7c82 */ /* 0x000fe20008000000 */
[----:B------:R-:W-:Y:S01]  /*51b0*/  UMOV UR57, UR20 ;  /* 0x0000001400397c82 */ /* 0x000fe20008000000 */
[----:B------:R-:W-:Y:S03]  /*51c0*/  UIADD3 UR8, UPT, UPT, UR7, 0x9400, URZ ;  /* 0x0000940007087890 */ /* 0x000fe6000fffe0ff */
[----:B------:R2:W-:Y:S01]  /*51d0*/  UTMALDG.5D.IM2COL [UR56], [UR16], UR4 ;  /* 0x00000038100073b4 */ /* 0x0005e20008060004 */
[----:B------:R-:W-:Y:S01]  /*51e0*/  UMOV UR9, UR20 ;  /* 0x0000001400097c82 */ /* 0x000fe20008000000 */
[----:B------:R-:W-:Y:S01]  /*51f0*/  UMOV UR6, UR69 ;  /* 0x0000004500067c82 */ /* 0x000fe20008000000 */
[----:B------:R-:W-:Y:S01]  /*5200*/  UMOV UR5, UR70 ;  /* 0x0000004600057c82 */ /* 0x000fe20008000000 */
[----:B------:R-:W-:Y:S01]  /*5210*/  UMOV UR13, UR6 ;  /* 0x00000006000d7c82 */ /* 0x000fe20008000000 */
[----:B------:R-:W-:Y:S01]  /*5220*/  UMOV UR14, UR5 ;  /* 0x00000005000e7c82 */ /* 0x000fe20008000000 */
[----:B------:R-:W-:Y:S01]  /*5230*/  UMOV UR6, UR45 ;  /* 0x0000002d00067c82 */ /* 0x000fe20008000000 */
[----:B------:R-:W-:Y:S01]  /*5240*/  UMOV UR5, UR46 ;  /* 0x0000002e00057c82 */ /* 0x000fe20008000000 */
[----:B------:R3:W-:Y:S01]  /*5250*/  UTMALDG.5D.IM2COL [UR64], [UR16], UR4 ;  /* 0x00000040100073b4 */ /* 0x0007e20008060004 */
[----:B------:R-:W-:Y:S02]  /*5260*/  UMOV UR22, UR58 ;  /* 0x0000003a00167c82 */ /* 0x000fe40008000000 */
[----:B------:R-:W-:Y:S02]  /*5270*/  UMOV UR10, UR22 ;  /* 0x00000016000a7c82 */ /* 0x000fe40008000000 */
[----:B------:R5:W-:Y:S01]  /*5280*/  UTMALDG.5D.IM2COL [UR8], [UR16], UR4 ;  /* 0x00000008100073b4 */ /* 0x000be20008060004 */
[----:B------:R1:W-:Y:S01]  /*5290*/  UTMALDG.5D.IM2COL [UR40], [UR16], UR4 ;  /* 0x00000028100073b4 */ /* 0x0003e20008060004 */
[----:B--2---:R-:W-:Y:S01]  /*52a0*/  R2UR UR61, R38 ;  /* 0x00000000263d72ca */ /* 0x004fe200000e0000 */
[----:B------:R-:W-:Y:S01]  /*52b0*/  UIADD3 UR56, UPT, UPT, UR7, 0xb000, URZ ;  /* 0x0000b00007387890 */ /* 0x000fe2000fffe0ff */
[----:B------:R-:W-:Y:S01]  /*52c0*/  R2UR UR59, R19 ;  /* 0x00000000133b72ca */ /* 0x000fe200000e0000 */
[----:B------:R-:W-:Y:S01]  /*52d0*/  UMOV UR58, UR18 ;  /* 0x00000012003a7c82 */ /* 0x000fe20008000000 */
[----:B------:R-:W-:Y:S02]  /*52e0*/  R2UR UR60, R18 ;  /* 0x00000000123c72ca */ /* 0x000fe400000e0000 */
[----:B------:R-:W-:Y:S02]  /*52f0*/  R2UR UR62, R20 ;  /* 0x00000000143e72ca */ /* 0x000fe400000e0000 */
[----:B---3--:R-:W-:Y:S01]  /*5300*/  R2UR UR69, R39 ;  /* 0x00000000274572ca */ /* 0x008fe200000e0000 */
[----:B------:R-:W-:Y:S01]  /*5310*/  UIADD3 UR64, UPT, UPT, UR7, 0xa800, URZ ;  /* 0x0000a80007407890 */ /* 0x000fe2000fffe0ff */
[----:B------:R-:W-:Y:S02]  /*5320*/  R2UR UR70, R23 ;  /* 0x00000000174672ca */ /* 0x000fe400000e0000 */
[----:B------:R-:W-:Y:S02]  /*5330*/  R2UR UR67, R22 ;  /* 0x00000000164372ca */ /* 0x000fe400000e0000 */
        /* <DEDUP_REMOVED lines=12> */
[----:B------:R-:W-:Y:S01]  /*5400*/  R2UR UR44, R15 ;  /* 0x000000000f2c72ca */ /* 0x000fe200000e0000 */
[----:B------:R-:W-:Y:S01]  /*5410*/  UMOV UR6, UR29 ;  /* 0x0000001d00067c82 */ /* 0x000fe20008000000 */
[----:B------:R-:W-:Y:S01]  /*5420*/  R2UR UR46, R17 ;  /* 0x00000000112e72ca */ /* 0x000fe200000e0000 */
[----:B------:R-:W-:Y:S01]  /*5430*/  UMOV UR5, UR30 ;  /* 0x0000001e00057c82 */ /* 0x000fe20008000000 */
        /* <DEDUP_REMOVED lines=24> */
[----:B--2---:R-:W-:Y:S02]  /*55c0*/  UMOV UR70, UR55 ;  /* 0x0000003700467c82 */ /* 0x004fe40008000000 */
[----:B------:R1:W-:Y:S01]  /*55d0*/  UTMALDG.5D.IM2COL [UR8], [UR16], UR4 ;  /* 0x00000008100073b4 */ /* 0x0003e20008060004 */
[----:B------:R-:W-:Y:S01]  /*55e0*/  R2UR.FILL UR67, R59 ;  /* 0x000000003b4372ca */ /* 0x000fe200004e0000 */
[----:B------:R-:W-:Y:S01]  /*55f0*/  UMOV UR69, UR71 ;  /* 0x0000004700457c82 */ /* 0x000fe20008000000 */
[----:B------:R-:W-:Y:S01]  /*5600*/  UMOV UR6, UR61 ;  /* 0x0000003d00067c82 */ /* 0x000fe20008000000 */
        /* <DEDUP_REMOVED lines=11> */
[----:B------:R-:W-:Y:S01]  /*56c0*/  UMOV UR61, UR71 ;  /* 0x00000047003d7c82 */ /* 0x000fe20008000000 */
        /* <DEDUP_REMOVED lines=19> */
[----:B------:R-:W-:Y:S01]  /*5800*/  R2UR UR7, R0 ;  /* 0x00000000000772ca */ /* 0x000fe200000e0000 */
[----:B------:R-:W-:Y:S01]  /*5810*/  UMOV UR10, UR28 ;  /* 0x0000001c000a7c82 */ /* 0x000fe20008000000 */
[----:B------:R-:W-:Y:S01]  /*5820*/  UMOV UR13, UR6 ;  /* 0x00000006000d7c82 */ /* 0x000fe20008000000 */
[----:B------:R-:W-:Y:S01]  /*5830*/  UMOV UR12, UR10 ;  /* 0x0000000a000c7c82 */ /* 0x000fe20008000000 */
[----:B------:R-:W-:Y:S01]  /*5840*/  UMOV UR11, UR27 ;  /* 0x0000001b000b7c82 */ /* 0x000fe20008000000 */
[----:B------:R-:W-:Y:S01]  /*5850*/  UMOV UR14, UR5 ;  /* 0x00000005000e7c82 */ /* 0x000fe20008000000 */
[----:B------:R-:W-:Y:S01]  /*5860*/  UMOV UR10, UR22 ;  /* 0x00000016000a7c82 */ /* 0x000fe20008000000 */
[----:B--2---:R-:W-:Y:S01]  /*5870*/  R2UR UR27, R9 ;  /* 0x00000000091b72ca */ /* 0x004fe200000e0000 */
[----:B------:R1:W-:Y:S01]  /*5880*/  UTMALDG.5D.IM2COL [UR8], [UR16], UR4 ;  /* 0x00000008100073b4 */ /* 0x0003e20008060004 */
[----:B------:R-:W-:Y:S01]  /*5890*/  ULEA UR6, UR15, UR39, 0xf ;  /* 0x000000270f067291 */ /* 0x000fe2000f8e78ff */
[----:B------:R-:W-:Y:S02]  /*58a0*/  UMOV UR29, UR71 ;  /* 0x00000047001d7c82 */ /* 0x000fe40008000000 */
[----:B------:R-:W-:Y:S01]  /*58b0*/  UMOV UR15, UR22 ;  /* 0x00000016000f7c82 */ /* 0x000fe20008000000 */
[----:B------:R-:W-:Y:S01]  /*58c0*/  UIADD3 UR56, UPT, UPT, UR6, 0x19000, URZ ;  /* 0x0001900006387890 */ /* 0x000fe2000fffe0ff */
[----:B------:R-:W-:Y:S01]  /*58d0*/  UMOV UR60, UR7 ;  /* 0x00000007003c7c82 */ /* 0x000fe20008000000 */
[----:B------:R-:W-:Y:S01]  /*58e0*/  UIADD3 UR40, UPT, UPT, UR6, 0x19800, URZ ;  /* 0x0001980006287890 */ /* 0x000fe2000fffe0ff */
[----:B------:R-:W-:Y:S01]  /*58f0*/  UMOV UR44, UR7 ;  /* 0x00000007002c7c82 */ /* 0x000fe20008000000 */
[----:B------:R-:W-:Y:S01]  /*5900*/  UIADD3 UR24, UPT, UPT, UR6, 0x1a000, URZ ;  /* 0x0001a00006187890 */ /* 0x000fe2000fffe0ff */
[----:B------:R-:W-:Y:S01]  /*5910*/  UMOV UR28, UR7 ;  /* 0x00000007001c7c82 */ /* 0x000fe20008000000 */
        /* <DEDUP_REMOVED lines=14> */
[----:B------:R-:W-:Y:S01]  /*5a00*/  UMOV UR14, UR55 ;  /* 0x00000037000e7c82 */ /* 0x000fe20008000000 */
[----:B------:R-:W-:Y:S01]  /*5a10*/  UMOV UR10, UR18 ;  /* 0x00000012000a7c82 */ /* 0x000fe20008000000 */
[----:B------:R-:W-:Y:S03]  /*5a20*/  UIADD3 UR16, UPT, UPT, UR6, 0x20000, URZ ;  /* 0x0002000006107890 */ /* 0x000fe6000fffe0ff */
[----:B------:R1:W-:Y:S01]  /*5a30*/  UTMALDG.5D [UR8], [UR4], desc[UR72] ;  /* 0x00004808040075b4 */ /* 0x0003e20008021000 */
[----:B------:R-:W-:Y:S01]  /*5a40*/  UMOV UR21, UR71 ;  /* 0x0000004700157c82 */ /* 0x000fe20008000000 */
[----:B-1----:R-:W-:Y:S01]  /*5a50*/  UIADD3 UR8, UPT, UPT, UR6, 0x18c00, URZ ;  /* 0x00018c0006087890 */ /* 0x002fe2000fffe0ff */
[----:B------:R-:W-:Y:S08]  /*5a60*/  UMOV UR10, UR15 ;  /* 0x0000000f000a7c82 */ /* 0x000ff00008000000 */
[----:B------:R1:W-:Y:S01]  /*5a70*/  UTMALDG.5D [UR8], [UR4], desc[UR72] ;  /* 0x00004808040075b4 */ /* 0x0003e20008021000 */
[----:B------:R2:W-:Y:S01]  /*5a80*/  UTMALDG.5D [UR56], [UR4], desc[UR72] ;  /* 0x00004838040075b4 */ /* 0x0005e20008021000 */
[----:B-1----:R-:W-:Y:S01]  /*5a90*/  UIADD3 UR8, UPT, UPT, UR6, 0x19400, URZ ;  /* 0x0001940006087890 */ /* 0x002fe2000fffe0ff */
[----:B------:R-:W-:Y:S02]  /*5aa0*/  UMOV UR10, UR59 ;  /* 0x0000003b000a7c82 */ /* 0x000fe40008000000 */
[----:B------:R-:W-:Y:S01]  /*5ab0*/  UMOV UR11, UR10 ;  /* 0x0000000a000b7c82 */ /* 0x000fe20008000000 */
[----:B------:R-:W-:Y:S01]  /*5ac0*/  UMOV UR10, UR15 ;  /* 0x0000000f000a7c82 */ /* 0x000fe20008000000 */
[----:B--2---:R-:W-:Y:S04]  /*5ad0*/  R2UR UR59, R8 ;  /* 0x00000000083b72ca */ /* 0x004fe800000e0000 */
[----:B------:R1:W-:Y:S01]  /*5ae0*/  UTMALDG.5D [UR8], [UR4], desc[UR72] ;  /* 0x00004808040075b4 */ /* 0x0003e20008021000 */
[----:B------:R-:W-:Y:S01]  /*5af0*/  UIADD3 UR56, UPT, UPT, UR6, 0x1a800, URZ ;  /* 0x0001a80006387890 */ /* 0x000fe2000fffe0ff */
        /* <DEDUP_REMOVED lines=37> */
[----:B--2---:R-:W-:Y:S04]  /*5d50*/  R2UR.FILL UR27, R55 ;  /* 0x00000000371b72ca */ /* 0x004fe800004e0000 */
        /* <DEDUP_REMOVED lines=15> */
[----:B------:R-:W-:Y:S01]  /*5e50*/  UMOV UR15, UR63 ;  /* 0x0000003f000f7c82 */ /* 0x000fe20008000000 */
[----:B--2---:R-:W-:Y:S03]  /*5e60*/  R2UR.FILL UR43, R52 ;  /* 0x00000000342b72ca */ /* 0x004fe600004e0000 */
        /* <DEDUP_REMOVED lines=8> */
[----:B------:R-:W-:Y:S04]  /*5ef0*/  UMOV UR57, UR70 ;  /* 0x0000004600397c82 */ /* 0x000fe80008000000 */
[----:B------:R1:W-:Y:S01]  /*5f00*/  UTMALDG.5D [UR8], [UR4], desc[UR72] ;  /* 0x00004808040075b4 */ /* 0x0003e20008021000 */
[----:B------:R-:W-:Y:S01]  /*5f10*/  UMOV UR49, UR70 ;  /* 0x0000004600317c82 */ /* 0x000fe20008000000 */
[----:B------:R-:W-:Y:S01]  /*5f20*/  UMOV UR41, UR70 ;  /* 0x0000004600297c82 */ /* 0x000fe20008000000 */
[----:B------:R-:W-:Y:S01]  /*5f30*/  UMOV UR33, UR70 ;  /* 0x0000004600217c82 */ /* 0x000fe20008000000 */
[----:B------:R-:W-:Y:S01]  /*5f40*/  UMOV UR25, UR70 ;  /* 0x0000004600197c82 */ /* 0x000fe20008000000 */
[----:B------:R-:W-:Y:S01]  /*5f50*/  UMOV UR17, UR70 ;  /* 0x0000004600117c82 */ /* 0x000fe20008000000 */
        /* <DEDUP_REMOVED lines=22> */
[----:B------:R-:W-:Y:S02]  /*60c0*/  UIADD3 UR6, UPT, UPT, UR7, 0x1, URZ ;  /* 0x0000000107067890 */ /* 0x000fe4000fffe0ff */
[----:B------:R-:W-:Y:S01]  /*60d0*/  UIADD3 UR7, UPT, UPT, UR23, 0x1, URZ ;  /* 0x0000000117077890 */ /* 0x000fe2000fffe0ff */
[----:B------:R-:W-:Y:S04]  /*60e0*/  UMOV UR11, UR19 ;  /* 0x00000013000b7c82 */ /* 0x000fe80008000000 */
        /* <DEDUP_REMOVED lines=8> */
[----:B------:R-:W-:Y:S01]  /*6170*/  @UP2 UIADD3 UR5, UPT, UPT, UR71, URZ, URZ ;  /* 0x000000ff47052290 */ /* 0x000fe2000fffe0ff */
[----:B------:R-:W-:Y:S03]  /*6180*/  R2UR.FILL UR71, R44 ;  /* 0x000000002c4772ca */ /* 0x000fe600004e0000 */
[----:B--2---:R-:W-:Y:S02]  /*6190*/  UISETP.NE.AND UP1, UPT, UR5, UR8, UPT ;  /* 0x000000080500728c */ /* 0x004fe4000bf25270 */
[----:B------:R-:W-:Y:S02]  /*61a0*/  UIADD3 UR8, UPT, UPT, UR47, -0x1, URZ ;  /* 0xffffffff2f087890 */ /* 0x000fe4000fffe0ff */
[----:B------:R-:W-:Y:S06]  /*61b0*/  USEL UR5, UR5, URZ, UP1 ;  /* 0x000000ff05057287 */ /* 0x000fec0008800000 */
[----:B------:R-:W-:Y:S01]  /*61c0*/  IMAD.U32 R50, RZ, RZ, UR5 ;  /* 0x00000005ff327e24 */ /* 0x000fe2000f8e00ff */
[----:B------:R-:W-:Y:S01]  /*61d0*/  @UP1 UIADD3 UR4, UPT, UPT, UR55, URZ, URZ ;  /* 0x000000ff37041290 */ /* 0x000fe2000fffe0ff */
[----:B------:R-:W1:Y:S03]  /*61e0*/  LDCU UR55, c[0x0][0xc24] ;  /* 0x00018480ff3777ac */ /* 0x000e660008000800 */
[----:B------:R-:W-:Y:S04]  /*61f0*/  UISETP.NE.AND UP0, UPT, UR4, UR9, UPT ;  /* 0x000000090400728c */ /* 0x000fe8000bf05270 */
[----:B------:R-:W-:Y:S06]  /*6200*/  USEL UR4, UR4, URZ, UP0 ;  /* 0x000000ff04047287 */ /* 0x000fec0008000000 */
[----:B------:R-:W-:Y:S01]  /*6210*/  IMAD.U32 R51, RZ, RZ, UR4 ;  /* 0x00000004ff337e24 */ /* 0x000fe2000f8e00ff */
[----:B------:R-:W-:Y:S02]  /*6220*/  @UP0 UIADD3 UR7, UPT, UPT, UR23, URZ, URZ ;  /* 0x000000ff17070290 */ /* 0x000fe4000fffe0ff */
[----:B------:R-:W-:Y:S03]  /*6230*/  UISETP.GT.U32.AND UP0, UPT, UR47, 0x1, UPT ;  /* 0x000000012f00788c */ /* 0x000fe6000bf04070 */
[----:B------:R-:W-:Y:S02]  /*6240*/  UMOV UR47, UR8 ;  /* 0x00000008002f7c82 */ /* 0x000fe40008000000 */
[----:B------:R-:W-:Y:S04]  /*6250*/  UMOV UR23, UR7 ;  /* 0x0000000700177c82 */ /* 0x000fe80008000000 */
[----:B-1--4-:R-:W-:Y:S05]  /*6260*/  BRA.U UP0, `(.L_x_28) ;  /* 0xffffffe900247547 */ /* 0x012fea000b83ffff */
.L_x_23:
[----:B-1----:R-:W-:Y:S01]  /*6270*/  SHF.L.U32 R3, R4, 0x1f, RZ ;  /* 0x0000001f04037819 */ /* 0x002fe200000006ff */
[----:B------:R-:W-:-:S03]  /*6280*/  NOP ;  /* 0x0000000000007918 */ /* 0x000fc60000000000 */
[----:B---3--:R-:W1:Y:S02]  /*6290*/  SYNCS.PHASECHK.TRANS64.TRYWAIT P0, [UR39+0x90], R3 ;  /* 0x00009003ff0075a7 */ /* 0x008e640008001127 */
[----:B-1----:R-:W-:Y:S05]  /*62a0*/  @!P0 BRA `(.L_x_29) ;  /* 0x0000006c004c8947 */ /* 0x002fea0003800000 */
.L_x_126:
[----:B------:R-:W3:Y:S01]  /*62b0*/  LDS.128 R8, [UR39+0xd0] ;  /* 0x0000d027ff087984 */ /* 0x000ee20008000c00 */
[----:B------:R-:W-:Y:S02]  /*62c0*/  UIADD3 UR4, UPT, UPT, UR39, 0x98, URZ ;  /* 0x0000009827047890 */ /* 0x000fe4000fffe0ff */
[----:B------:R-:W-:Y:S01]  /*62d0*/  UISETP.GE.AND UP0, UPT, UR55, 0x1, UPT ;  /* 0x000000013700788c */ /* 0x000fe2000bf06270 */
[----:B------:R-:W-:Y:S01]  /*62e0*/  @!PT LDS RZ, [RZ] ;  /* 0x00000000fffff984 */ /* 0x000fe20000000800 */
[----:B------:R-:W-:Y:S01]  /*62f0*/  @!PT LDS RZ, [RZ] ;  /* 0x00000000fffff984 */ /* 0x000fe20000000800 */
[----:B------:R-:W-:Y:S01]  /*6300*/  @!PT LDS RZ, [RZ] ;  /* 0x00000000fffff984 */ /* 0x000fe20000000800 */
[----:B------:R-:W-:Y:S01]  /*6310*/  @!PT LDS RZ, [RZ] ;  /* 0x00000000fffff984 */ /* 0x000fe20000000800 */
[----:B------:R4:W-:Y:S06]  /*6320*/  MEMBAR.ALL.CTA ;  /* 0x0000000000007992 */ /* 0x0009ec0000008000 */
[----:B----4-:R-:W4:Y:S01]  /*6330*/  FENCE.VIEW.ASYNC.S ;  /* 0x00000000000073c6 */ /* 0x010f220000000000 */
[----:B------:R-:W-:-:S09]  /*6340*/  UPRMT UR4, URZ, 0x654, UR4 ;  /* 0x00000654ff047896 */ /* 0x000fd20008000004 */
[----:B----4-:R-:W-:Y:S01]  /*6350*/  SYNCS.ARRIVE.TRANS64.RED.A1T0 RZ, [UR4], RZ ;  /* 0x000000ffffff79a7 */ /* 0x010fe20008100404 */
[----:B---3--:R-:W-:-:S13]  /*6360*/  LOP3.LUT P0, RZ, R10, 0x1, RZ, 0xc0, !PT ;  /* 0x000000010aff7812 */ /* 0x008fda000780c0ff */
[----:B------:R-:W-:Y:S01]  /*6370*/  VOTEU.ANY UP1, P0 ;  /* 0x0000000000ff7886 */ /* 0x000fe20000020100 */
[----:B------:R-:W-:-:S13]  /*6380*/  PLOP3.LUT P0, PT, PT, PT, UP1, 0x80, 0x8 ;  /* 0x000000000008781c */ /* 0x000fda0003f0f018 */
[----:B-1----:R-:W-:Y:S02]  /*6390*/  @P0 MOV R0, R8 ;  /* 0x0000000800000202 */ /* 0x002fe40000000f00 */
[----:B------:R-:W-:Y:S02]  /*63a0*/  @P0 LOP3.LUT R8, R9, 0xffff, RZ, 0xc0, !PT ;  /* 0x0000ffff09080812 */ /* 0x000fe400078ec0ff */
[----:B------:R-:W-:Y:S02]  /*63b0*/  @P0 R2UR UR6, R0 ;  /* 0x00000000000602ca */ /* 0x000fe400000e0000 */
[----:B------:R-:W-:-:S11]  /*63c0*/  @P0 R2UR UR5, R8 ;  /* 0x00000000080502ca */ /* 0x000fd600000e0000 */
[----:B------:R-:W-:Y:S02]  /*63d0*/  @UP1 UMOV UR76, UR6 ;  /* 0x00000006004c1c82 */ /* 0x000fe40008000000 */
[----:B------:R-:W-:Y:S01]  /*63e0*/  @UP1 UMOV UR71, UR5 ;  /* 0x0000000500471c82 */ /* 0x000fe20008000000 */
[----:B------:R-:W-:Y:S05]  /*63f0*/  BRA.U !UP0, `(.L_x_30) ;  /* 0x0000000108dc7547 */ /* 0x000fea000b800000 */
[----:B------:R-:W1:Y:S01]  /*6400*/  LDCU.128 UR12, c[0x0][0xc10] ;  /* 0x00018200ff0c77ac */ /* 0x000e620008000c00 */
[----:B------:R-:W-:Y:S02]  /*6410*/  R2UR UR8, R47 ;  /* 0x000000002f0872ca */ /* 0x000fe400000e0000 */
[----:B------:R-:W-:Y:S01]  /*6420*/  R2UR UR9, R48 ;  /* 0x00000000300972ca */ /* 0x000fe200000e0000 */
[----:B------:R-:W3:Y:S01]  /*6430*/  LDCU UR19, c[0x0][0xc20] ;  /* 0x00018400ff1377ac */ /* 0x000ee20008000800 */
[----:B------:R-:W4:Y:S01]  /*6440*/  LDCU UR18, c[0x0][0xc0c] ;  /* 0x00018180ff1277ac */ /* 0x000f220008000800 */
[----:B------:R-:W2:Y:S01]  /*6450*/  LDCU.64 UR16, c[0x0][0xc28] ;  /* 0x00018500ff1077ac */ /* 0x000ea20008000a00 */
[----:B------:R-:W-:-:S07]  /*6460*/  UISETP.NE.AND UP3, UPT, UR55, 0x1, UPT ;  /* 0x000000013700788c */ /* 0x000fce000bf65270 */
[----:B-1----:R-:W-:Y:S02]  /*6470*/  UIMAD.WIDE.U32 UR4, UR8, UR15, URZ ;  /* 0x0000000f080472a5 */ /* 0x002fe4000f8e00ff */
[----:B------:R-:W-:Y:S02]  /*6480*/  UIMAD.WIDE.U32 UR6, UR9, UR12, URZ ;  /* 0x0000000c090672a5 */ /* 0x000fe4000f8e00ff */
[----:B------:R-:W-:Y:S02]  /*6490*/  UISETP.NE.AND UP0, UPT, UR14, 0x1, UPT ;  /* 0x000000010e00788c */ /* 0x000fe4000bf05270 */
[----:B------:R-:W-:Y:S01]  /*64a0*/  UIMAD.WIDE.U32 UR10, UR71, UR15, URZ ;  /* 0x0000000f470a72a5 */ /* 0x000fe2000f8e00ff */
[----:B------:R-:W-:Y:S01]  /*64b0*/  UMOV UR4, UR5 ;  /* 0x0000000500047c82 */ /* 0x000fe20008000000 */
[----:B----4-:R-:W-:Y:S02]  /*64c0*/  UISETP.NE.AND UP2, UPT, UR18, 0x1, UPT ;  /* 0x000000011200788c */ /* 0x010fe4000bf45270 */
[----:B---3--:R-:W-:-:S03]  /*64d0*/  USHF.R.U32.HI UR5, URZ, UR19, UR4 ;  /* 0x00000013ff057299 */ /* 0x008fc60008011604 */
[----:B------:R-:W-:Y:S01]  /*64e0*/  UMOV UR4, UR7 ;  /* 0x0000000700047c82 */ /* 0x000fe20008000000 */
[----:B------:R-:W-:Y:S02]  /*64f0*/  USEL UR8, UR8, UR5, !UP0 ;  /* 0x0000000508087287 */ /* 0x000fe4000c000000 */
[----:B------:R-:W-:Y:S02]  /*6500*/  USHF.R.U32.HI UR4, URZ, UR13, UR4 ;  /* 0x0000000dff047299 */ /* 0x000fe40008011604 */
[----:B------:R-:W-:Y:S02]  /*6510*/  UIMAD.WIDE.U32 UR6, UR76, UR12, URZ ;  /* 0x0000000c4c0672a5 */ /* 0x000fe4000f8e00ff */
[----:B------:R-:W-:Y:S02]  /*6520*/  USEL UR12, UR9, UR4, !UP2 ;  /* 0x00000004090c7287 */ /* 0x000fe4000d000000 */
[----:B--2---:R-:W-:Y:S01]  /*6530*/  UIMAD.WIDE.U32 UR4, UR8, UR16, URZ ;  /* 0x00000010080472a5 */ /* 0x004fe2000f8e00ff */
[----:B------:R-:W-:Y:S01]  /*6540*/  UMOV UR9, UR11 ;  /* 0x0000000b00097c82 */ /* 0x000fe20008000000 */
[----:B------:R-:W-:-:S02]  /*6550*/  UIMAD.WIDE.U32 UR10, UR12, UR16, URZ ;  /* 0x000000100c0a72a5 */ /* 0x000fc4000f8e00ff */
[----:B------:R-:W-:-:S03]  /*6560*/  USHF.R.U32.HI UR9, URZ, UR19, UR9 ;  /* 0x00000013ff097299 */ /* 0x000fc60008011609 */
[----:B------:R-:W-:Y:S01]  /*6570*/  UMOV UR4, UR5 ;  /* 0x0000000500047c82 */ /* 0x000fe20008000000 */
[----:B------:R-:W-:Y:S01]  /*6580*/  UMOV UR6, UR7 ;  /* 0x0000000700067c82 */ /* 0x000fe20008000000 */
[----:B------:R-:W-:Y:S01]  /*6590*/  @UP3 USHF.R.U32.HI UR8, URZ, UR17, UR4 ;  /* 0x00000011ff083299 */ /* 0x000fe20008011604 */
[----:B------:R-:W-:Y:S01]  /*65a0*/  UMOV UR5, UR11 ;  /* 0x0000000b00057c82 */ /* 0x000fe20008000000 */
[----:B------:R-:W-:Y:S02]  /*65b0*/  USHF.R.U32.HI UR13, URZ, UR13, UR6 ;  /* 0x0000000dff0d7299 */ /* 0x000fe40008011606 */
[----:B------:R-:W-:Y:S02]  /*65c0*/  USEL UR4, UR71, UR9, !UP0 ;  /* 0x0000000947047287 */ /* 0x000fe4000c000000 */
[----:B------:R-:W-:Y:S02]  /*65d0*/  @UP3 USHF.R.U32.HI UR12, URZ, UR17, UR5 ;  /* 0x00000011ff0c3299 */ /* 0x000fe40008011605 */
[----:B------:R-:W-:-:S02]  /*65e0*/  UIMAD UR6, UR55, UR8, URZ ;  /* 0x00000008370672a4 */ /* 0x000fc4000f8e02ff */
[----:B------:R-:W-:Y:S02]  /*65f0*/  USEL UR5, UR76, UR13, !UP2 ;  /* 0x0000000d4c057287 */ /* 0x000fe4000d000000 */
[----:B------:R-:W-:Y:S02]  /*6600*/  UIMAD UR8, UR55, UR12, URZ ;  /* 0x0000000c370872a4 */ /* 0x000fe4000f8e02ff */
[----:B------:R-:W-:Y:S02]  /*6610*/  UISETP.GE.AND UP0, UPT, UR4, UR6, UPT ;  /* 0x000000060400728c */ /* 0x000fe4000bf06270 */
[----:B------:R-:W-:Y:S02]  /*6620*/  UIMAD.WIDE.U32 UR6, UR4, UR16, URZ ;  /* 0x00000010040672a5 */ /* 0x000fe4000f8e00ff */
[----:B------:R-:W-:Y:S02]  /*6630*/  UISETP.GE.OR UP0, UPT, UR5, UR8, UP0 ;  /* 0x000000080500728c */ /* 0x000fe40008706670 */
[----:B------:R-:W-:-:S02]  /*6640*/  UIMAD.WIDE.U32 UR8, UR5, UR16, URZ ;  /* 0x00000010050872a5 */ /* 0x000fc4000f8e00ff */
[----:B------:R-:W-:Y:S01]  /*6650*/  UIADD3 UR10, UPT, UPT, -UR4, URZ, URZ ;  /* 0x000000ff040a7290 */ /* 0x000fe2000fffe1ff */
[----:B------:R-:W-:Y:S02]  /*6660*/  UMOV UR6, UR7 ;  /* 0x0000000700067c82 */ /* 0x000fe40008000000 */
[----:B------:R-:W-:Y:S02]  /*6670*/  USHF.R.U32.HI UR6, URZ, UR17, UR6 ;  /* 0x00000011ff067299 */ /* 0x000fe40008011606 */
[----:B------:R-:W-:Y:S02]  /*6680*/  UIMAD UR10, UR14, UR10, UR71 ;  /* 0x0000000a0e0a72a4 */ /* 0x000fe4000f8e0247 */
[----:B------:R-:W-:Y:S01]  /*6690*/  USEL UR6, UR4, UR6, !UP3 ;  /* 0x0000000604067287 */ /* 0x000fe2000d800000 */
[----:B------:R-:W-:Y:S01]  /*66a0*/  @!UP0 UMOV UR7, UR9 ;  /* 0x0000000900078c82 */ /* 0x000fe20008000000 */
[----:B------:R-:W-:Y:S02]  /*66b0*/  UIADD3 UR9, UPT, UPT, -UR5, URZ, URZ ;  /* 0x000000ff05097290 */ /* 0x000fe4000fffe1ff */
[----:B------:R-:W-:-:S02]  /*66c0*/  @!UP0 USHF.R.U32.HI UR7, URZ, UR17, UR7 ;  /* 0x00000011ff078299 */ /* 0x000fc40008011607 */
[----:B------:R-:W-:Y:S02]  /*66d0*/  UIADD3 UR8, UPT, UPT, -UR6, URZ, URZ ;  /* 0x000000ff06087290 */ /* 0x000fe4000fffe1ff */
[----:B------:R-:W-:Y:S02]  /*66e0*/  @!UP0 USEL UR7, UR5, UR7, !UP3 ;  /* 0x0000000705078287 */ /* 0x000fe4000d800000 */
[----:B------:R-:W-:Y:S02]  /*66f0*/  UIMAD UR8, UR55, UR8, UR4 ;  /* 0x00000008370872a4 */ /* 0x000fe4000f8e0204 */
[----:B------:R-:W-:Y:S02]  /*6700*/  @!UP0 UIADD3 UR6, UPT, UPT, UR6, -UR7, URZ ;  /* 0x8000000706068290 */ /* 0x000fe4000fffe0ff */
[----:B------:R-:W-:Y:S02]  /*6710*/  @!UP0 UIMAD UR7, UR8, UR12, UR7 ;  /* 0x0000000c080782a4 */ /* 0x000fe4000f8e0207 */
[----:B------:R-:W-:-:S02]  /*6720*/  @!UP0 UIMAD UR4, UR55, UR6, UR5 ;  /* 0x00000006370482a4 */ /* 0x000fc4000f8e0205 */
[----:B------:R-:W-:Y:S02]  /*6730*/  UIMAD UR6, UR18, UR9, UR76 ;  /* 0x00000009120672a4 */ /* 0x000fe4000f8e024c */
[----:B------:R-:W-:Y:S01]  /*6740*/  UIMAD UR71, UR4, UR14, UR10 ;  /* 0x0000000e044772a4 */ /* 0x000fe2000f8e020a */
[----:B------:R-:W-:Y:S02]  /*6750*/  @!UP0 UMOV UR5, UR7 ;  /* 0x0000000700058c82 */ /* 0x000fe40008000000 */
[----:B------:R-:W-:-:S12]  /*6760*/  UIMAD UR76, UR5, UR18, UR6 ;  /* 0x00000012054c72a4 */ /* 0x000fd8000f8e0206 */
.L_x_30:
[----:B------:R-:W1:Y:S02]  /*6770*/  LDCU UR4, c[0x0][0xc30] ;  /* 0x00018600ff0477ac */ /* 0x000e640008000800 */
[----:B-1----:R-:W-:-:S09]  /*6780*/  UISETP.NE.AND UP0, UPT, UR4, 0x1, UPT ;  /* 0x000000010400788c */ /* 0x002fd2000bf05270 */
[----:B------:R-:W-:Y:S05]  /*6790*/  BRA.U UP0, `(.L_x_31) ;  /* 0x0000000100447547 */ /* 0x000fea000b800000 */
[----:B------:R-:W1:Y:S01]  /*67a0*/  LDCU.128 UR8, c[0x0][0xc10] ;  /* 0x00018200ff0877ac */ /* 0x000e620008000c00 */
[----:B------:R-:W3:Y:S01]  /*67b0*/  LDCU UR12, c[0x0][0xc0c] ;  /* 0x00018180ff0c77ac */ /* 0x000ee20008000800 */
[----:B------:R-:W4:Y:S01]  /*67c0*/  LDCU UR13, c[0x0][0xc20] ;  /* 0x00018400ff0d77ac */ /* 0x000f220008000800 */
[----:B-1----:R-:W-:Y:S02]  /*67d0*/  UIMAD.WIDE.U32 UR6, UR76, UR8, URZ ;  /* 0x000000084c0672a5 */ /* 0x002fe4000f8e00ff */
[----:B------:R-:W-:Y:S02]  /*67e0*/  UIMAD.WIDE.U32 UR4, UR71, UR11, URZ ;  /* 0x0000000b470472a5 */ /* 0x000fe4000f8e00ff */
[----:B---3--:R-:W-:Y:S02]  /*67f0*/  UISETP.NE.AND UP2, UPT, UR12, 0x1, UPT ;  /* 0x000000010c00788c */ /* 0x008fe4000bf45270 */
[----:B------:R-:W-:Y:S01]  /*6800*/  UISETP.NE.AND UP0, UPT, UR10, 0x1, UPT ;  /* 0x000000010a00788c */ /* 0x000fe2000bf05270 */
[----:B------:R-:W-:-:S02]  /*6810*/  UMOV UR6, UR7 ;  /* 0x0000000700067c82 */ /* 0x000fc40008000000 */
[----:B------:R-:W-:Y:S01]  /*6820*/  UMOV UR4, UR5 ;  /* 0x0000000500047c82 */ /* 0x000fe20008000000 */
[----:B------:R-:W-:Y:S02]  /*6830*/  USHF.R.U32.HI UR6, URZ, UR9, UR6 ;  /* 0x00000009ff067299 */ /* 0x000fe40008011606 */
[----:B----4-:R-:W-:Y:S02]  /*6840*/  USHF.R.U32.HI UR4, URZ, UR13, UR4 ;  /* 0x0000000dff047299 */ /* 0x010fe40008011604 */
[----:B------:R-:W-:Y:S02]  /*6850*/  USEL UR5, UR76, UR6, !UP2 ;  /* 0x000000064c057287 */ /* 0x000fe4000d000000 */
[----:B------:R-:W-:-:S04]  /*6860*/  USEL UR4, UR71, UR4, !UP0 ;  /* 0x0000000447047287 */ /* 0x000fc8000c000000 */
[----:B------:R-:W-:Y:S02]  /*6870*/  UIADD3 UR6, UPT, UPT, UR5, -UR4, URZ ;  /* 0x8000000405067290 */ /* 0x000fe4000fffe0ff */
[----:B------:R-:W-:Y:S02]  /*6880*/  UIADD3 UR4, UPT, UPT, -UR5, UR4, URZ ;  /* 0x0000000405047290 */ /* 0x000fe4000fffe1ff */
[----:B------:R-:W-:Y:S02]  /*6890*/  UIMAD UR71, UR6, UR10, UR71 ;  /* 0x0000000a064772a4 */ /* 0x000fe4000f8e0247 */
[----:B------:R-:W-:-:S12]  /*68a0*/  UIMAD UR76, UR4, UR12, UR76 ;  /* 0x0000000c044c72a4 */ /* 0x000fd8000f8e024c */
.L_x_31:
[----:B------:R-:W-:Y:S01]  /*68b0*/  R2UR UR5, R57 ;  /* 0x00000000390572ca */ /* 0x000fe200000e0000 */
[----:B------:R-:W-:Y:S01]  /*68c0*/  IMAD.MOV.U32 R3, RZ, RZ, R2 ;  /* 0x000000ffff037224 */ /* 0x000fe200078e0002 */
[----:B------:R-:W-:Y:S02]  /*68d0*/  R2UR UR4, R56 ;  /* 0x00000000380472ca */ /* 0x000fe400000e0000 */
[----:B------:R-:W-:Y:S02]  /*68e0*/  PLOP3.LUT P2, PT, PT, PT, PT, 0x80, 0x8 ;  /* 0x000000000008781c */ /* 0x000fe40003f4f070 */
[----:B------:R-:W-:-:S07]  /*68f0*/  LOP3.LUT R4, R4, 0x1, RZ, 0x3c, !PT ;  /* 0x0000000104047812 */ /* 0x000fce00078e3cff */
[----:B------:R-:W-:Y:S02]  /*6900*/  UIADD3 UR50, UPT, UPT, UR76, UR5, URZ ;  /* 0x000000054c327290 */ /* 0x000fe4000fffe0ff */
[----:B------:R-:W-:Y:S01]  /*6910*/  UIADD3 UR21, UPT, UPT, UR71, UR4, URZ ;  /* 0x0000000447157290 */ /* 0x000fe2000fffe0ff */
[----:B------:R-:W-:Y:S11]  /*6920*/  BRA.U UP1, `(.L_x_32) ;  /* 0xffffffa901d87547 */ /* 0x000ff6000b83ffff */
[----:B------:R-:W-:Y:S01]  /*6930*/  UIADD3 UR39, UPT, UPT, UR39, 0x20, URZ ;  /* 0x0000002027277890 */ /* 0x000fe2000fffe0ff */
[----:B------:R-:W-:-:S03]  /*6940*/  MOV R2, UR31 ;  /* 0x0000001f00027c02 */ /* 0x000fc60008000f00 */
[----:B------:R-:W-:Y:S01]  /*6950*/  ULEA UR4, UR63, UR39, 0x3 ;  /* 0x000000273f047291 */ /* 0x000fe2000f8e18ff */
[----:B------:R-:W-:-:S08]  /*6960*/  SHF.L.U32 R2, R2, 0x1f, RZ ;  /* 0x0000001f02027819 */ /* 0x000fd000000006ff */
[----:B------:R-:W1:Y:S02]  /*6970*/  SYNCS.PHASECHK.TRANS64.TRYWAIT P0, [UR4], R2 ;  /* 0x00000002ff0075a7 */ /* 0x000e640008001104 */
[----:B-1----:R-:W-:Y:S05]  /*6980*/  @!P0 BRA `(.L_x_33) ;  /* 0x0000006400ac8947 */ /* 0x002fea0003800000 */
.L_x_128:
[----:B------:R-:W-:-:S04]  /*6990*/  UIADD3 UR4, UPT, UPT, UR63, 0x1, URZ ;  /* 0x000000013f047890 */ /* 0x000fc8000fffe0ff */
[----:B------:R-:W-:-:S04]  /*69a0*/  UISETP.NE.AND UP0, UPT, UR4, 0x4, UPT ;  /* 0x000000040400788c */ /* 0x000fc8000bf05270 */
[----:B------:R-:W-:Y:S02]  /*69b0*/  USEL UR5, URZ, 0x1, UP0 ;  /* 0x00000001ff057887 */ /* 0x000fe40008000000 */
[----:B------:R-:W-:Y:S02]  /*69c0*/  USEL UR4, UR4, URZ, UP0 ;  /* 0x000000ff04047287 */ /* 0x000fe40008000000 */
[----:B------:R-:W-:Y:S02]  /*69d0*/  ULOP3.LUT UR31, UR31, UR5, URZ, 0x3c, !UPT ;  /* 0x000000051f1f7292 */ /* 0x000fe4000f8e3cff */
[----:B------:R-:W-:-:S04]  /*69e0*/  ULEA UR5, UR4, UR39, 0x3 ;  /* 0x0000002704057291 */ /* 0x000fc8000f8e18ff */
[----:B-1----:R-:W-:-:S04]  /*69f0*/  MOV R2, UR31 ;  /* 0x0000001f00027c02 */ /* 0x002fc80008000f00 */
[----:B------:R-:W-:-:S04]  /*6a00*/  SHF.L.U32 R2, R2, 0x1f, RZ ;  /* 0x0000001f02027819 */ /* 0x000fc800000006ff */
[----:B------:R-:W1:Y:S02]  /*6a10*/  SYNCS.PHASECHK.TRANS64.TRYWAIT P0, [UR5], R2 ;  /* 0x00000002ff0075a7 */ /* 0x000e640008001105 */
[----:B-1----:R-:W-:Y:S05]  /*6a20*/  @!P0 BRA `(.L_x_34) ;  /* 0x00000064009c8947 */ /* 0x002fea0003800000 */
.L_x_130:
        /* <DEDUP_REMOVED lines=10> */
.L_x_132:
[----:B------:R-:W-:-:S04]  /*6ad0*/  UIADD3 UR4, UPT, UPT, UR4, 0x1, URZ ;  /* 0x0000000104047890 */ /* 0x000fc8000fffe0ff */
[----:B------:R-:W-:-:S04]  /*6ae0*/  UISETP.NE.AND UP0, UPT, UR4, 0x4, UPT ;  /* 0x000000040400788c */ /* 0x000fc8000bf05270 */
[----:B------:R-:W-:Y:S02]  /*6af0*/  USEL UR5, URZ, 0x1, UP0 ;  /* 0x00000001ff057887 */ /* 0x000fe40008000000 */
[----:B------:R-:W-:Y:S02]  /*6b00*/  USEL UR4, UR4, URZ, UP0 ;  /* 0x000000ff04047287 */ /* 0x000fe40008000000 */
[----:B------:R-:W-:Y:S02]  /*6b10*/  ULOP3.LUT UR5, UR31, UR5, URZ, 0x3c, !UPT ;  /* 0x000000051f057292 */ /* 0x000fe4000f8e3cff */
[----:B------:R-:W-:-:S04]  /*6b20*/  ULEA UR4, UR4, UR39, 0x3 ;  /* 0x0000002704047291 */ /* 0x000fc8000f8e18ff */
[----:B-1----:R-:W-:Y:S02]  /*6b30*/  IMAD.U32 R2, RZ, RZ, UR5 ;  /* 0x00000005ff027e24 */ /* 0x002fe4000f8e00ff */
[----:B------:R-:W-:-:S03]  /*6b40*/  MOV R0, UR4 ;  /* 0x0000000400007c02 */ /* 0x000fc60008000f00 */
[----:B------:R-:W-:-:S07]  /*6b50*/  SHF.L.U32 R2, R2, 0x1f, RZ ;  /* 0x0000001f02027819 */ /* 0x000fce00000006ff */
.L_x_36:
[----:B-1----:R1:W3:Y:S02]  /*6b60*/  SYNCS.PHASECHK.TRANS64.TRYWAIT P0, [R0+URZ], R2 ;  /* 0x00000002000075a7 */ /* 0x0022e400080011ff */
[----:B---3--:R-:W-:Y:S05]  /*6b70*/  @!P0 NANOSLEEP.SYNCS 0x989680 ;  /* 0x009896800000895d */ /* 0x008fea0003900000 */
[----:B------:R-:W3:Y:S02]  /*6b80*/  @!P0 SYNCS.PHASECHK.TRANS64 P0, [R0+URZ], R2 ;  /* 0x00000002000085a7 */ /* 0x000ee400080010ff */
[----:B---3--:R-:W-:Y:S05]  /*6b90*/  @P0 EXIT ;  /* 0x000000000000094d */ /* 0x008fea0003800000 */
[----:B------:R-:W-:Y:S05]  /*6ba0*/  BRA `(.L_x_36) ;  /* 0xfffffffc00ec7947 */ /* 0x000fea000383ffff */
.L_x_16:
[----:B------:R-:W2:Y:S02]  /*6bb0*/  S2UR UR4, SR_CgaCtaId ;  /* 0x00000000000479c3 */ /* 0x000ea40000008800 */
[----:B--2---:R-:W-:-:S04]  /*6bc0*/  UISETP.NE.AND UP0, UPT, UR4, URZ, UPT ;  /* 0x000000ff0400728c */ /* 0x004fc8000bf05270 */
[----:B------:R-:W-:-:S09]  /*6bd0*/  UISETP.NE.OR UP0, UPT, UR18, 0x1, UP0 ;  /* 0x000000011200788c */ /* 0x000fd20008705670 */
[----:B------:R-:W-:Y:S05]  /*6be0*/  BRA.U UP0, `(.L_x_37) ;  /* 0x0000000100b47547 */ /* 0x000fea000b800000 */
[----:B------:R-:W2:Y:S01]  /*6bf0*/  S2UR UR5, SR_CgaCtaId ;  /* 0x00000000000579c3 */ /* 0x000ea20000008800 */
[----:B------:R-:W-:Y:S01]  /*6c00*/  UMOV UR4, 0x400 ;  /* 0x0000040000047882 */ /* 0x000fe20000000000 */
[----:B------:R-:W-:Y:S01]  /*6c10*/  HFMA2 R3, -RZ, RZ, 0, 5.9604644775390625e-08 ;  /* 0x00000001ff037431 */ /* 0x000fe200000001ff */
[----:B------:R-:W-:Y:S01]  /*6c20*/  ISETP.NE.AND P0, PT, R0, RZ, PT ;  /* 0x000000ff0000720c */ /* 0x000fe20003f05270 */
[----:B------:R-:W-:Y:S01]  /*6c30*/  IMAD.MOV.U32 R8, RZ, RZ, RZ ;  /* 0x000000ffff087224 */ /* 0x000fe200078e00ff */
[----:B--2---:R-:W-:-:S04]  /*6c40*/  ULEA UR4, UR5, UR4, 0x18 ;  /* 0x0000000405047291 */ /* 0x004fc8000f8ec0ff */
[----:B------:R-:W-:Y:S02]  /*6c50*/  UIADD3 UR5, UPT, UPT, UR4, 0x98, URZ ;  /* 0x0000009804057890 */ /* 0x000fe4000fffe0ff */
[----:B------:R-:W-:Y:S02]  /*6c60*/  UIADD3 UR8, UPT, UPT, UR4, 0x90, URZ ;  /* 0x0000009004087890 */ /* 0x000fe4000fffe0ff */
[----:B------:R-:W-:-:S12]  /*6c70*/  UPRMT UR5, URZ, 0x654, UR5 ;  /* 0x00000654ff057896 */ /* 0x000fd80008000005 */
.L_x_40:
[----:B------:R-:W-:Y:S01]  /*6c80*/  SHF.L.U32 R6, R3, 0x1f, RZ ;  /* 0x0000001f03067819 */ /* 0x000fe200000006ff */
[----:B------:R-:W-:Y:S02]  /*6c90*/  IMAD.U32 R4, RZ, RZ, UR8 ;  /* 0x00000008ff047e24 */ /* 0x000fe4000f8e00ff */
[----:B------:R-:W-:Y:S01]  /*6ca0*/  @!P0 IMAD.MOV.U32 R5, RZ, RZ, 0x10 ;  /* 0x00000010ff058424 */ /* 0x000fe200078e00ff */
[----:B------:R-:W2:Y:S02]  /*6cb0*/  SYNCS.PHASECHK.TRANS64.TRYWAIT P1, [UR4+0x98], R6 ;  /* 0x00009806ff0075a7 */ /* 0x000ea40008021104 */
[----:B------:R-:W-:-:S04]  /*6cc0*/  PRMT R4, R0, 0x654, R4 ;  /* 0x0000065400047816 */ /* 0x000fc80000000004 */
[----:B------:R-:W-:Y:S01]  /*6cd0*/  SEL R2, R4, R2, !P0 ;  /* 0x0000000204027207 */ /* 0x000fe20004000000 */
[----:B--2---:R-:W-:Y:S06]  /*6ce0*/  @!P1 BRA `(.L_x_38) ;  /* 0x00000064001c9947 */ /* 0x004fec0003800000 */
.L_x_134:
[----:B------:R-:W-:Y:S01]  /*6cf0*/  UIADD3 UR6, UPT, UPT, UR4, 0xd0, URZ ;  /* 0x000000d004067890 */ /* 0x000fe2000fffe0ff */
[----:B------:R3:W-:Y:S01]  /*6d00*/  @!P0 SYNCS.ARRIVE.TRANS64.RED RZ, [R2+URZ], R5 ;  /* 0x0000000502ff89a7 */ /* 0x0007e200080004ff */
[----:B------:R-:W-:Y:S01]  /*6d10*/  UIADD3 UR7, UPT, UPT, UR4, 0x90, URZ ;  /* 0x0000009004077890 */ /* 0x000fe2000fffe0ff */
[----:B------:R-:W-:-:S08]  /*6d20*/  LOP3.LUT R3, R3, 0x1, RZ, 0x3c, !PT ;  /* 0x0000000103037812 */ /* 0x000fd000078e3cff */
[----:B------:R-:W-:Y:S06]  /*6d30*/  UGETNEXTWORKID.BROADCAST [UR6], [UR7] ;  /* 0x00000000060073ca */ /* 0x000fec0008000100 */
[----:B---3--:R-:W-:-:S04]  /*6d40*/  SHF.L.U32 R5, R8, 0x1f, RZ ;  /* 0x0000001f08057819 */ /* 0x008fc800000006ff */
[----:B------:R-:W3:Y:S02]  /*6d50*/  SYNCS.PHASECHK.TRANS64.TRYWAIT P1, [UR4+0x90], R5 ;  /* 0x00009005ff0075a7 */ /* 0x000ee40008021104 */
[----:B---3--:R-:W-:Y:S05]  /*6d60*/  @!P1 BRA `(.L_x_39) ;  /* 0x0000006400149947 */ /* 0x008fea0003800000 */
.L_x_136:
[----:B--2---:R-:W2:Y:S01]  /*6d70*/  LDS.128 R4, [UR4+0xd0] ;  /* 0x0000d004ff047984 */ /* 0x004ea20008000c00 */
[----:B------:R-:W-:Y:S01]  /*6d80*/  LOP3.LUT R8, R8, 0x1, RZ, 0x3c, !PT ;  /* 0x0000000108087812 */ /* 0x000fe200078e3cff */
[----:B------:R-:W-:Y:S01]  /*6d90*/  @!PT LDS RZ, [RZ] ;  /* 0x00000000fffff984 */ /* 0x000fe20000000800 */
[----:B------:R-:W-:Y:S01]  /*6da0*/  @!PT LDS RZ, [RZ] ;  /* 0x00000000fffff984 */ /* 0x000fe20000000800 */
[----:B------:R-:W-:Y:S01]  /*6db0*/  @!PT LDS RZ, [RZ] ;  /* 0x00000000fffff984 */ /* 0x000fe20000000800 */
[----:B------:R-:W-:Y:S01]  /*6dc0*/  @!PT LDS RZ, [RZ] ;  /* 0x00000000fffff984 */ /* 0x000fe20000000800 */
[----:B------:R3:W-:Y:S06]  /*6dd0*/  MEMBAR.ALL.CTA ;  /* 0x0000000000007992 */ /* 0x0007ec0000008000 */
[----:B---3--:R-:W3:Y:S02]  /*6de0*/  FENCE.VIEW.ASYNC.S ;  /* 0x00000000000073c6 */ /* 0x008ee40000000000 */
[----:B---3--:R-:W-:Y:S01]  /*6df0*/  SYNCS.ARRIVE.TRANS64.RED.A1T0 RZ, [UR5], RZ ;  /* 0x000000ffffff79a7 */ /* 0x008fe20008100405 */
[----:B--2---:R-:W-:-:S13]  /*6e00*/  LOP3.LUT P1, RZ, R6, 0x1, RZ, 0xc0, !PT ;  /* 0x0000000106ff7812 */ /* 0x004fda000782c0ff */
[----:B------:R-:W-:Y:S05]  /*6e10*/  @P1 BRA `(.L_x_40) ;  /* 0xfffffffc00981947 */ /* 0x000fea000383ffff */
[----:B------:R-:W-:-:S04]  /*6e20*/  SHF.L.U32 R0, R3, 0x1f, RZ ;  /* 0x0000001f03007819 */ /* 0x000fc800000006ff */
[----:B------:R-:W2:Y:S02]  /*6e30*/  SYNCS.PHASECHK.TRANS64 P0, [UR4+0x98], R0 ;  /* 0x00009800ff0075a7 */ /* 0x000ea40008001004 */
[----:B-12---:R-:W-:Y:S05]  /*6e40*/  @P0 EXIT ;  /* 0x000000000000094d */ /* 0x006fea0003800000 */
[----:B------:R-:W-:-:S07]  /*6e50*/  MOV R0, UR4 ;  /* 0x0000000400007c02 */ /* 0x000fce0008000f00 */
.L_x_41:
[----:B-1----:R-:W-:-:S04]  /*6e60*/  SHF.L.U32 R2, R3, 0x1f, RZ ;  /* 0x0000001f03027819 */ /* 0x002fc800000006ff */
[----:B------:R1:W2:Y:S03]  /*6e70*/  SYNCS.PHASECHK.TRANS64.TRYWAIT P0, [R0+URZ+0x98], R2 ;  /* 0x00009802000075a7 */ /* 0x0002a600080011ff */
[----:B--2---:R-:W-:Y:S05]  /*6e80*/  @!P0 NANOSLEEP.SYNCS 0x989680 ;  /* 0x009896800000895d */ /* 0x004fea0003900000 */
[----:B------:R-:W2:Y:S02]  /*6e90*/  @!P0 SYNCS.PHASECHK.TRANS64 P0, [R0+URZ+0x98], R2 ;  /* 0x00009802000085a7 */ /* 0x000ea400080010ff */
[----:B--2---:R-:W-:Y:S05]  /*6ea0*/  @P0 EXIT ;  /* 0x000000000000094d */ /* 0x004fea0003800000 */
[----:B------:R-:W-:Y:S05]  /*6eb0*/  BRA `(.L_x_41) ;  /* 0xfffffffc00e87947 */ /* 0x000fea000383ffff */
.L_x_37:
[----:B------:R-:W-:-:S09]  /*6ec0*/  UISETP.NE.AND UP0, UPT, UR18, URZ, UPT ;  /* 0x000000ff1200728c */ /* 0x000fd2000bf05270 */
[----:B------:R-:W-:Y:S05]  /*6ed0*/  BRA.U UP0, `(.L_x_42) ;  /* 0x0000001100047547 */ /* 0x000fea000b800000 */
[----:B------:R-:W2:Y:S01]  /*6ee0*/  S2UR UR7, SR_CgaCtaId ;  /* 0x00000000000779c3 */ /* 0x000ea20000008800 */
[----:B------:R-:W-:Y:S01]  /*6ef0*/  UMOV UR4, 0x40 ;  /* 0x0000004000047882 */ /* 0x000fe20000000000 */
[----:B------:R-:W-:Y:S01]  /*6f00*/  NOP ;  /* 0x0000000000007918 */ /* 0x000fe20000000000 */
[----:B------:R-:W-:Y:S01]  /*6f10*/  UMOV UR6, 0x400 ;  /* 0x0000040000067882 */ /* 0x000fe20000000000 */
[----:B--2---:R-:W-:Y:S02]  /*6f20*/  ULEA UR5, UR7, UR4, 0x18 ;  /* 0x0000000407057291 */ /* 0x004fe4000f8ec0ff */
[----:B------:R-:W-:-:S07]  /*6f30*/  ULEA UR6, UR7, UR6, 0x18 ;  /* 0x0000000607067291 */ /* 0x000fce000f8ec0ff */
[----:B------:R-:W2:Y:S02]  /*6f40*/  LDS.U8 R0, [UR5+0x1c] ;  /* 0x00001c05ff007984 */ /* 0x000ea40008000000 */
[----:B--2---:R-:W-:-:S13]  /*6f50*/  ISETP.NE.AND P0, PT, R0, RZ, PT ;  /* 0x000000ff0000720c */ /* 0x004fda0003f05270 */
[----:B------:R-:W-:Y:S05]  /*6f60*/  @P0 BRA `(.L_x_43) ;  /* 0x0000000000580947 */ /* 0x000fea0003800000 */
[----:B------:R-:W-:-:S13]  /*6f70*/  ELECT P0, URZ, PT ;  /* 0x0000000000ff782f */ /* 0x000fda0003800000 */
[----:B------:R-:W-:Y:S05]  /*6f80*/  @!P0 BRA `(.L_x_44) ;  /* 0x0000000000608947 */ /* 0x000fea0003800000 */
[----:B------:R-:W-:Y:S01]  /*6f90*/  UMOV UR4, 0x10 ;  /* 0x0000001000047882 */ /* 0x000fe20000000000 */
[----:B------:R-:W-:Y:S01]  /*6fa0*/  HFMA2 R0, -RZ, RZ, 0, 5.9604644775390625e-08 ;  /* 0x00000001ff007431 */ /* 0x000fe200000001ff */
[----:B------:R-:W-:-:S03]  /*6fb0*/  MOV R2, 0xffff ;  /* 0x0000ffff00027802 */ /* 0x000fc60000000f00 */
[----:B------:R-:W-:Y:S04]  /*6fc0*/  DEPBAR.LE SB2, 0x36 ;  /* 0x0000ad800000791a */ /* 0x000fe80000000000 */
[----:B------:R-:W2:Y:S02]  /*6fd0*/  UTCATOMSWS.FIND_AND_SET.ALIGN UP0, UR4, UR4 ;  /* 0x00000004000475e3 */ /* 0x000ea40008000800 */
[----:B--2---:R-:W-:Y:S01]  /*6fe0*/  MOV R3, UR4 ;  /* 0x0000000400037c02 */ /* 0x004fe20008000f00 */
[----:B------:R-:W-:Y:S06]  /*6ff0*/  BRA.U UP0, `(.L_x_45) ;  /* 0x0000000100187547 */ /* 0x000fec000b800000 */
.L_x_46:
[----:B------:R-:W-:Y:S05]  /*7000*/  NANOSLEEP 0x64 ;  /* 0x000000640000795d */ /* 0x000fea0003800000 */
[----:B------:R-:W-:-:S05]  /*7010*/  UMOV UR4, 0x10 ;  /* 0x0000001000047882 */ /* 0x000fca0000000000 */
[----:B------:R-:W-:Y:S04]  /*7020*/  DEPBAR.LE SB2, 0x36 ;  /* 0x0000ad800000791a */ /* 0x000fe80000000000 */
[----:B------:R-:W2:Y:S02]  /*7030*/  UTCATOMSWS.FIND_AND_SET.ALIGN UP0, UR4, UR4 ;  /* 0x00000004000475e3 */ /* 0x000ea40008000800 */
[----:B--2---:R-:W-:Y:S01]  /*7040*/  MOV R3, UR4 ;  /* 0x0000000400037c02 */ /* 0x004fe20008000f00 */
[----:B------:R-:W-:Y:S05]  /*7050*/  BRA.U !UP0, `(.L_x_46) ;  /* 0xfffffffd08e87547 */ /* 0x000fea000b83ffff */
.L_x_45:
[-C--:B------:R-:W-:Y:S02]  /*7060*/  SHF.L.U32 R2, R2, R3.reuse, RZ ;  /* 0x0000000302027219 */ /* 0x080fe400000006ff */
[----:B------:R-:W-:Y:S01]  /*7070*/  SHF.L.U32 R0, R0, R3, RZ ;  /* 0x0000000300007219 */ /* 0x000fe200000006ff */
[----:B------:R-:W-:Y:S02]  /*7080*/  IMAD.SHL.U32 R3, R3, 0x20, RZ ;  /* 0x0000002003037824 */ /* 0x000fe400078e00ff */
[----:B------:R2:W-:Y:S04]  /*7090*/  ATOMS.OR RZ, [UR5+0x14], R2 ;  /* 0x00001402ffff798c */ /* 0x0005e8000b000005 */
[----:B------:R2:W-:Y:S04]  /*70a0*/  ATOMS.OR RZ, [UR5+0x18], R0 ;  /* 0x00001800ffff798c */ /* 0x0005e8000b000005 */
[----:B------:R2:W-:Y:S01]  /*70b0*/  STS [UR6+0xe0], R3 ;  /* 0x0000e003ff007988 */ /* 0x0005e20008000806 */
[----:B------:R-:W-:Y:S05]  /*70c0*/  BRA `(.L_x_44) ;  /* 0x0000000000107947 */ /* 0x000fea0003800000 */
.L_x_43:
[----:B------:R-:W-:Y:S02]  /*70d0*/  MOV R0, 0xffffffff ;  /* 0xffffffff00007802 */ /* 0x000fe40000000f00 */
[----:B------:R-:W-:-:S03]  /*70e0*/  MOV R2, 0x7110 ;  /* 0x0000711000027802 */ /* 0x000fc60000000f00 */
[----:B------:R2:W-:Y:S04]  /*70f0*/  STS [UR6+0xe0], R0 ;  /* 0x0000e000ff007988 */ /* 0x0005e80008000806 */
[----:B-12--5:R-:W-:Y:S05]  /*7100*/  CALL.REL.NOINC `($__internal_1_$__cuda_sm10x_tcgen05_guardrail_trap_phase_invalid_during_alloc) ;  /* 0x0000006800207944 */ /* 0x026fea0003c00000 */
.L_x_44:
[----:B------:R-:W-:Y:S05]  /*7110*/  WARPSYNC.ALL ;  /* 0x0000000000007948 */ /* 0x000fea0003800000 */
[----:B------:R-:W3:Y:S01]  /*7120*/  S2UR UR4, SR_CgaCtaId ;  /* 0x00000000000479c3 */ /* 0x000ee20000008800 */
[----:B------:R-:W-:Y:S01]  /*7130*/  UMOV UR23, 0x400 ;  /* 0x0000040000177882 */ /* 0x000fe20000000000 */
[----:B------:R-:W-:-:S06]  /*7140*/  NOP ;  /* 0x0000000000007918 */ /* 0x000fcc0000000000 */
[----:B------:R-:W-:Y:S06]  /*7150*/  BAR.ARV 0x6, 0xa0 ;  /* 0x0182800000007b1d */ /* 0x000fec0000002000 */
[----:B------:R-:W4:Y:S01]  /*7160*/  LDCU.64 UR6, c[0x0][0x388] ;  /* 0x00007100ff0677ac */ /* 0x000f220008000a00 */
[----:B------:R-:W-:Y:S01]  /*7170*/  IMAD.MOV.U32 R10, RZ, RZ, 0x1 ;  /* 0x00000001ff0a7424 */ /* 0x000fe200078e00ff */
[----:B------:R-:W-:Y:S01]  /*7180*/  CS2R R8, SRZ ;  /* 0x0000000000087805 */ /* 0x000fe2000001ff00 */
[----:B------:R-:W1:Y:S01]  /*7190*/  LDCU.64 UR8, c[0x0][0x390] ;  /* 0x00007200ff0877ac */ /* 0x000e620008000a00 */
[----:B------:R-:W-:Y:S01]  /*71a0*/  UMOV UR26, URZ ;  /* 0x000000ff001a7c82 */ /* 0x000fe20008000000 */
[----:B------:R-:W-:Y:S01]  /*71b0*/  UMOV UR22, URZ ;  /* 0x000000ff00167c82 */ /* 0x000fe20008000000 */
[----:B---3--:R-:W-:Y:S01]  /*71c0*/  ULEA UR23, UR4, UR23, 0x18 ;  /* 0x0000001704177291 */ /* 0x008fe2000f8ec0ff */
[----:B------:R-:W-:Y:S01]  /*71d0*/  UMOV UR42, 0x0 ;  /* 0x00000000002a7882 */ /* 0x000fe20000000000 */
[----:B------:R-:W-:-:S02]  /*71e0*/  UMOV UR43, 0x4200910 ;  /* 0x04200910002b7882 */ /* 0x000fc40000000000 */
[----:B------:R-:W-:Y:S01]  /*71f0*/  UIADD3 UR44, UPT, UPT, UR23, 0x98, URZ ;  /* 0x00000098172c7890 */ /* 0x000fe2000fffe0ff */
[----:B------:R-:W-:Y:S01]  /*7200*/  UMOV UR40, 0x0 ;  /* 0x0000000000287882 */ /* 0x000fe20000000000 */
[----:B------:R-:W-:Y:S01]  /*7210*/  UMOV UR41, 0x4200910 ;  /* 0x0420091000297882 */ /* 0x000fe20000000000 */
[----:B----4-:R-:W-:Y:S02]  /*7220*/  UIADD3 UR4, UPT, UPT, UR6, 0x3f, URZ ;  /* 0x0000003f06047890 */ /* 0x010fe4000fffe0ff */
[----:B------:R-:W2:Y:S01]  /*7230*/  LDS R11, [UR23+0xe0] ;  /* 0x0000e017ff0b7984 */ /* 0x000ea20008000800 */
[----:B------:R-:W-:Y:S02]  /*7240*/  UIADD3 UR6, UPT, UPT, UR23, 0x8800, URZ ;  /* 0x0000880017067890 */ /* 0x000fe4000fffe0ff */
[----:B------:R-:W-:Y:S02]  /*7250*/  USHF.R.S32.HI UR5, URZ, 0x1f, UR4 ;  /* 0x0000001fff057899 */ /* 0x000fe40008011404 */
[----:B------:R-:W-:-:S02]  /*7260*/  USHF.R.U32.HI UR6, URZ, 0x4, UR6 ;  /* 0x00000004ff067899 */ /* 0x000fc40008011606 */
[----:B------:R-:W-:Y:S02]  /*7270*/  ULEA.HI UR4, UR5, UR4, URZ, 0x6 ;  /* 0x0000000405047291 */ /* 0x000fe4000f8f30ff */
[----:B------:R-:W-:Y:S02]  /*7280*/  UIADD3 UR5, UPT, UPT, UR23, 0x18800, URZ ;  /* 0x0001880017057890 */ /* 0x000fe4000fffe0ff */
[----:B------:R-:W-:Y:S02]  /*7290*/  USHF.R.S32.HI UR4, URZ, 0x6, UR4 ;  /* 0x00000006ff047899 */ /* 0x000fe40008011404 */
[----:B------:R-:W-:Y:S02]  /*72a0*/  USHF.R.U32.HI UR5, URZ, 0x4, UR5 ;  /* 0x00000004ff057899 */ /* 0x000fe40008011605 */
[----:B------:R-:W-:Y:S02]  /*72b0*/  UIMAD UR4, UR4, UR7, URZ ;  /* 0x00000007040472a4 */ /* 0x000fe4000f8e02ff */
[----:B------:R-:W-:-:S02]  /*72c0*/  ULOP3.LUT UR6, UR6, 0x3fff, URZ, 0xc0, !UPT ;  /* 0x00003fff06067892 */ /* 0x000fc4000f8ec0ff */
[----:B-1----:R-:W-:Y:S02]  /*72d0*/  UIMAD UR4, UR4, UR8, URZ ;  /* 0x00000008040472a4 */ /* 0x002fe4000f8e02ff */
[----:B------:R-:W-:Y:S02]  /*72e0*/  ULOP3.LUT UR5, UR5, 0x3fff, URZ, 0xc0, !UPT ;  /* 0x00003fff05057892 */ /* 0x000fe4000f8ec0ff */
[----:B------:R-:W-:Y:S01]  /*72f0*/  UIMAD UR4, UR4, UR9, URZ ;  /* 0x00000009040472a4 */ /* 0x000fe2000f8e02ff */
[----:B------:R-:W-:Y:S01]  /*7300*/  UMOV UR38, 0x0 ;  /* 0x0000000000267882 */ /* 0x000fe20000000000 */
[----:B------:R-:W-:Y:S01]  /*7310*/  UMOV UR39, 0x4200910 ;  /* 0x0420091000277882 */ /* 0x000fe20000000000 */
[----:B------:R-:W-:Y:S01]  /*7320*/  UMOV UR36, 0x0 ;  /* 0x0000000000247882 */ /* 0x000fe20000000000 */
[----:B------:R-:W-:Y:S01]  /*7330*/  UMOV UR37, 0x4200910 ;  /* 0x0420091000257882 */ /* 0x000fe20000000000 */
[----:B------:R-:W-:Y:S01]  /*7340*/  UMOV UR34, 0x0 ;  /* 0x0000000000227882 */ /* 0x000fe20000000000 */
[----:B------:R-:W-:Y:S01]  /*7350*/  UMOV UR35, 0x4200910 ;  /* 0x0420091000237882 */ /* 0x000fe20000000000 */
[----:B------:R-:W-:-:S02]  /*7360*/  UPRMT UR44, URZ, 0x654, UR44 ;  /* 0x00000654ff2c7896 */ /* 0x000fc4000800002c */
[----:B------:R-:W-:Y:S02]  /*7370*/  ULOP3.LUT UR24, UR6, 0x10000, URZ, 0xfc, !UPT ;  /* 0x0001000006187892 */ /* 0x000fe4000f8efcff */
[----:B------:R-:W-:Y:S02]  /*7380*/  ULOP3.LUT UR25, UR5, 0x10000, URZ, 0xfc, !UPT ;  /* 0x0001000005197892 */ /* 0x000fe4000f8efcff */
[----:B------:R-:W-:Y:S02]  /*7390*/  UIADD3 UR45, UPT, UPT, UR4, -0x1, URZ ;  /* 0xffffffff042d7890 */ /* 0x000fe4000fffe0ff */
[----:B------:R-:W-:Y:S01]  /*73a0*/  UISETP.GE.AND UP3, UPT, UR4, 0x1, UPT ;  /* 0x000000010400788c */ /* 0x000fe2000bf66270 */
[C---:B--2---:R-:W-:Y:S01]  /*73b0*/  VIADD R3, R11.reuse, 0x80 ;  /* 0x000000800b037836 */ /* 0x044fe20000000000 */
[----:B------:R-:W-:Y:S01]  /*73c0*/  LOP3.LUT R2, R11, 0xffff, RZ, 0xc0, !PT ;  /* 0x0000ffff0b027812 */ /* 0x000fe200078ec0ff */
[----:B------:R-:W-:Y:S01]  /*73d0*/  UMOV UR32, 0x0 ;  /* 0x0000000000207882 */ /* 0x000fe20000000000 */
[----:B------:R-:W-:Y:S01]  /*73e0*/  UMOV UR33, 0x4200910 ;  /* 0x0420091000217882 */ /* 0x000fe20000000000 */
[----:B------:R-:W-:Y:S01]  /*73f0*/  UMOV UR30, 0x0 ;  /* 0x00000000001e7882 */ /* 0x000fe20000000000 */
[----:B------:R-:W-:Y:S01]  /*7400*/  LOP3.LUT R3, R3, 0xffff, RZ, 0xc0, !PT ;  /* 0x0000ffff03037812 */ /* 0x000fe200078ec0ff */
[----:B------:R-:W-:Y:S01]  /*7410*/  UMOV UR31, 0x4200910 ;  /* 0x04200910001f7882 */ /* 0x000fe20000000000 */
[----:B------:R-:W-:Y:S01]  /*7420*/  UMOV UR28, 0x0 ;  /* 0x00000000001c7882 */ /* 0x000fe20000000000 */
[----:B------:R-:W-:-:S02]  /*7430*/  UMOV UR29, 0x4200910 ;  /* 0x04200910001d7882 */ /* 0x000fc40000000000 */
[----:B------:R1:W-:Y:S03]  /*7440*/  STL.64 [R1], R2 ;  /* 0x0000000201007387 */ /* 0x0003e60000100a00 */
.L_x_53:
[----:B-1----:R-:W-:-:S04]  /*7450*/  SHF.L.U32 R2, R9, 0x1f, RZ ;  /* 0x0000001f09027819 */ /* 0x002fc800000006ff */
[----:B------:R-:W1:Y:S02]  /*7460*/  SYNCS.PHASECHK.TRANS64.TRYWAIT P0, [UR23+0x90], R2 ;  /* 0x00009002ff0075a7 */ /* 0x000e640008001117 */
[----:B-12---:R-:W-:Y:S05]  /*7470*/  @!P0 BRA `(.L_x_47) ;  /* 0x0000005c00688947 */ /* 0x006fea0003800000 */
.L_x_138:
[----:B------:R-:W2:Y:S01]  /*7480*/  LDS.128 R4, [UR23+0xd0] ;  /* 0x0000d017ff047984 */ /* 0x000ea20008000c00 */
[----:B------:R-:W-:Y:S01]  /*7490*/  ULEA UR27, UR26, UR23, 0x3 ;  /* 0x000000171a1b7291 */ /* 0x000fe2000f8e18ff */
[----:B-1----:R-:W-:Y:S01]  /*74a0*/  SHF.L.U32 R2, R10, 0x1f, RZ ;  /* 0x0000001f0a027819 */ /* 0x002fe200000006ff */
[----:B------:R-:W-:Y:S01]  /*74b0*/  @!PT LDS RZ, [RZ] ;  /* 0x00000000fffff984 */ /* 0x000fe20000000800 */
[----:B------:R-:W-:Y:S01]  /*74c0*/  @!PT LDS RZ, [RZ] ;  /* 0x00000000fffff984 */ /* 0x000fe20000000800 */
[----:B------:R-:W-:Y:S01]  /*74d0*/  @!PT LDS RZ, [RZ] ;  /* 0x00000000fffff984 */ /* 0x000fe20000000800 */
[----:B------:R-:W-:Y:S01]  /*74e0*/  @!PT LDS RZ, [RZ] ;  /* 0x00000000fffff984 */ /* 0x000fe20000000800 */
[----:B------:R1:W-:Y:S06]  /*74f0*/  MEMBAR.ALL.CTA ;  /* 0x0000000000007992 */ /* 0x0003ec0000008000 */
[----:B-1----:R-:W1:Y:S02]  /*7500*/  FENCE.VIEW.ASYNC.S ;  /* 0x00000000000073c6 */ /* 0x002e640000000000 */
[----:B-1----:R-:W-:Y:S01]  /*7510*/  SYNCS.ARRIVE.TRANS64.RED.A1T0 RZ, [UR44], RZ ;  /* 0x000000ffffff79a7 */ /* 0x002fe2000810042c */
[----:B------:R-:W1:Y:S02]  /*7520*/  SYNCS.PHASECHK.TRANS64.TRYWAIT P0, [UR27+0xb0], R2 ;  /* 0x0000b002ff0075a7 */ /* 0x000e64000800111b */
[----:B-12---:R-:W-:Y:S05]  /*7530*/  @!P0 BRA `(.L_x_48) ;  /* 0x0000005c00508947 */ /* 0x006fea0003800000 */
.L_x_140:
[----:B------:R-:W-:Y:S05]  /*7540*/  BRA.U !UP3, `(.L_x_49) ;  /* 0x000000050b547547 */ /* 0x000fea000b800000 */
[----:B-1----:R-:W-:Y:S01]  /*7550*/  IMAD.U32 R0, RZ, RZ, UR26 ;  /* 0x0000001aff007e24 */ /* 0x002fe2000f8e00ff */
[----:B------:R-:W-:-:S04]  /*7560*/  ULEA UR4, UR22, UR23, 0x3 ;  /* 0x0000001716047291 */ /* 0x000fc8000f8e18ff */
[----:B------:R-:W-:-:S05]  /*7570*/  LEA R0, R0, R1, 0x2 ;  /* 0x0000000100007211 */ /* 0x000fca00078e10ff */
[----:B------:R1:W5:Y:S01]  /*7580*/  LDL R2, [R0] ;  /* 0x0000000000027983 */ /* 0x0003620000100800 */
[----:B------:R-:W-:Y:S01]  /*7590*/  UPLOP3.LUT UP2, UPT, UPT, UPT, UPT, 0x40, 0x4 ;  /* 0x000000000004789c */ /* 0x000fe20003f4e870 */
[----:B------:R-:W-:Y:S01]  /*75a0*/  UMOV UR20, UR45 ;  /* 0x0000002d00147c82 */ /* 0x000fe20008000000 */
[----:B-1----:R-:W-:-:S04]  /*75b0*/  SHF.L.U32 R0, R8, 0x1f, RZ ;  /* 0x0000001f08007819 */ /* 0x002fc800000006ff */
[----:B------:R1:W2:Y:S01]  /*75c0*/  SYNCS.PHASECHK.TRANS64.TRYWAIT P2, [UR4], R0 ;  /* 0x00000000ff0075a7 */ /* 0x0002a20008041104 */
[----:B------:R-:W-:-:S05]  /*75d0*/  UMOV UR4, UR22 ;  /* 0x0000001600047c82 */ /* 0x000fca0008000000 */
.L_x_52:
[----:B------:R-:W-:Y:S01]  /*75e0*/  ULEA UR21, UR4, UR23, 0x3 ;  /* 0x0000001704157291 */ /* 0x000fe2000f8e18ff */
[----:B--23--:R-:W-:Y:S11]  /*75f0*/  @P2 BRA `(.L_x_50) ;  /* 0x00000000000c2947 */ /* 0x00cff60003800000 */
[----:B------:R-:W-:Y:S04]  /*7600*/  SHF.L.U32 R3, R8, 0x1f, RZ ;  /* 0x0000001f08037819 */ /* 0x000fe800000006ff */
[----:B------:R-:W2:Y:S02]  /*7610*/  SYNCS.PHASECHK.TRANS64.TRYWAIT P0, [UR21], R3 ;  /* 0x00000003ff0075a7 */ /* 0x000ea40008001115 */
[----:B--2---:R-:W-:Y:S05]  /*7620*/  @!P0 BRA `(.L_x_51) ;  /* 0x0000005c002c8947 */ /* 0x004fea0003800000 */
.L_x_50:
[----:B------:R-:W-:Y:S01]  /*7630*/  UISETP.NE.AND UP0, UPT, UR20, URZ, UPT ;  /* 0x000000ff1400728c */ /* 0x000fe2000bf05270 */
[----:B------:R-:W-:Y:S01]  /*7640*/  PLOP3.LUT P2, PT, PT, PT, PT, 0x80, 0x8 ;  /* 0x000000000008781c */ /* 0x000fe20003f4f070 */
[----:B------:R-:W-:Y:S01]  /*7650*/  UIADD3 UR5, UPT, UPT, UR4, 0x1, URZ ;  /* 0x0000000104057890 */ /* 0x000fe2000fffe0ff */
[----:B------:R-:W-:Y:S03]  /*7660*/  ELECT P1, URZ, PT ;  /* 0x0000000000ff782f */ /* 0x000fe60003820000 */
[----:B------:R-:W-:Y:S01]  /*7670*/  UISETP.NE.AND UP1, UPT, UR5, 0x4, UPT ;  /* 0x000000040500788c */ /* 0x000fe2000bf25270 */
[----:B------:R-:W-:Y:S01]  /*7680*/  PLOP3.LUT P0, PT, PT, PT, UP0, 0x80, 0x8 ;  /* 0x000000000008781c */ /* 0x000fe20003f0f008 */
[----:B------:R-:W-:Y:S02]  /*7690*/  ULEA UR18, UR4, UR25, 0xb ;  /* 0x0000001904127291 */ /* 0x000fe4000f8e58ff */
[----:B------:R-:W-:Y:S02]  /*76a0*/  USEL UR6, URZ, 0x1, UP1 ;  /* 0x00000001ff067887 */ /* 0x000fe40008800000 */
[----:B------:R-:W-:Y:S02]  /*76b0*/  USEL UR22, UR5, URZ, UP1 ;  /* 0x000000ff05167287 */ /* 0x000fe40008800000 */
[----:B------:R-:W-:Y:S02]  /*76c0*/  ULEA UR16, UR4, UR24, 0xa ;  /* 0x0000001804107291 */ /* 0x000fe4000f8e50ff */
[----:B------:R-:W-:Y:S01]  /*76d0*/  @UP0 ULEA UR5, UR22, UR23, 0x3 ;  /* 0x0000001716050291 */ /* 0x000fe2000f8e18ff */
[----:B------:R-:W-:Y:S01]  /*76e0*/  LOP3.LUT R8, R8, UR6, RZ, 0x3c, !PT ;  /* 0x0000000608087c12 */ /* 0x000fe2000f8e3cff */
[----:B------:R-:W-:Y:S01]  /*76f0*/  UIADD3 UR8, UPT, UPT, UR18, 0x2, URZ ;  /* 0x0000000212087890 */ /* 0x000fe2000fffe0ff */
[----:B-----5:R-:W-:Y:S01]  /*7700*/  @P1 R2UR.BROADCAST UR6, R2 ;  /* 0x00000000020612ca */ /* 0x020fe200008e0000 */
[----:B------:R-:W-:Y:S01]  /*7710*/  UIADD3 UR4, UPT, UPT, UR16, 0x2, URZ ;  /* 0x0000000210047890 */ /* 0x000fe2000fffe0ff */
[----:B-1----:R-:W-:Y:S01]  /*7720*/  @P0 SHF.L.U32 R0, R8, 0x1f, RZ ;  /* 0x0000001f08000819 */ /* 0x002fe200000006ff */
[----:B------:R-:W-:Y:S02]  /*7730*/  UIADD3 UR12, UPT, UPT, UR18, 0x4, URZ ;  /* 0x00000004120c7890 */ /* 0x000fe4000fffe0ff */
[----:B------:R-:W-:Y:S01]  /*7740*/  UIADD3 UR10, UPT, UPT, UR18, 0x6, URZ ;  /* 0x00000006120a7890 */ /* 0x000fe2000fffe0ff */
[----:B------:R3:W4:Y:S01]  /*7750*/  @P0 SYNCS.PHASECHK.TRANS64.TRYWAIT P2, [UR5], R0 ;  /* 0x00000000ff0005a7 */ /* 0x0007220008041105 */
[----:B------:R-:W-:Y:S11]  /*7760*/  ELECT P0, URZ, PT ;  /* 0x0000000000ff782f */ /* 0x000ff60003800000 */
[----:B------:R-:W-:Y:S02]  /*7770*/  @!UPT UIADD3 URZ, UPT, UPT, URZ, URZ, URZ ;  /* 0x000000fffffff290 */ /* 0x000fe4000fffe0ff */
[C---:B------:R-:W-:Y:S02]  /*7780*/  @P0 R2UR.BROADCAST UR15, R2.reuse ;  /* 0x00000000020f02ca */ /* 0x040fe400008e0000 */
[----:B------:R-:W-:Y:S11]  /*7790*/  ELECT P0, URZ, PT ;  /* 0x0000000000ff782f */ /* 0x000ff60003800000 */
[----:B------:R-:W-:Y:S02]  /*77a0*/  @!UPT UIADD3 URZ, UPT, UPT, URZ, URZ, URZ ;  /* 0x000000fffffff290 */ /* 0x000fe4000fffe0ff */
[C---:B------:R-:W-:Y:S02]  /*77b0*/  @P0 R2UR.BROADCAST UR14, R2.reuse ;  /* 0x00000000020e02ca */ /* 0x040fe400008e0000 */
[----:B------:R-:W-:Y:S01]  /*77c0*/  ELECT P0, URZ, PT ;  /* 0x0000000000ff782f */ /* 0x000fe20003800000 */
[----:B------:R-:W-:Y:S01]  /*77d0*/  UMOV UR19, 0x40004080 ;  /* 0x4000408000137882 */ /* 0x000fe20000000000 */
[----:B------:R-:W-:Y:S01]  /*77e0*/  UMOV UR17, 0x40004080 ;  /* 0x4000408000117882 */ /* 0x000fe20000000000 */
[----:B------:R-:W-:Y:S01]  /*77f0*/  UMOV UR9, 0x40004080 ;  /* 0x4000408000097882 */ /* 0x000fe20000000000 */
[----:B------:R1:W-:Y:S01]  /*7800*/  UTCHMMA gdesc[UR16], gdesc[UR18], tmem[UR6], tmem[UR42], idesc[UR43], UP2 ;  /* 0x00ff2a12100075ea */ /* 0x0003e20009000006 */
[----:B------:R-:W-:Y:S01]  /*7810*/  UPLOP3.LUT UP2, UPT, UPT, UPT, UPT, 0x80, 0x8 ;  /* 0x000000000008789c */ /* 0x000fe20003f4f070 */
[----:B------:R-:W-:Y:S01]  /*7820*/  UMOV UR5, 0x40004080 ;  /* 0x4000408000057882 */ /* 0x000fe20000000000 */
[----:B------:R-:W-:Y:S01]  /*7830*/  UMOV UR13, 0x40004080 ;  /* 0x40004080000d7882 */ /* 0x000fe20000000000 */
[----:B------:R2:W-:Y:S01]  /*7840*/  UTCHMMA gdesc[UR4], gdesc[UR8], tmem[UR15], tmem[UR40], idesc[UR41], UPT ;  /* 0x00ff2808040075ea */ /* 0x0005e2000b80000f */
[----:B------:R-:W-:Y:S01]  /*7850*/  UMOV UR7, 0x40004080 ;  /* 0x4000408000077882 */ /* 0x000fe20000000000 */
[----:B------:R-:W-:Y:S01]  /*7860*/  UMOV UR11, 0x40004080 ;  /* 0x40004080000b7882 */ /* 0x000fe20000000000 */
[----:B-1----:R-:W-:Y:S02]  /*7870*/  UIADD3 UR6, UPT, UPT, UR16, 0x4, URZ ;  /* 0x0000000410067890 */ /* 0x002fe4000fffe0ff */
[C---:B------:R-:W-:Y:S02]  /*7880*/  @P0 R2UR.BROADCAST UR19, R2.reuse ;  /* 0x00000000021302ca */ /* 0x040fe400008e0000 */
[----:B------:R-:W-:Y:S11]  /*7890*/  ELECT P0, URZ, PT ;  /* 0x0000000000ff782f */ /* 0x000ff60003800000 */
[----:B------:R-:W-:Y:S02]  /*78a0*/  @!UPT UIADD3 URZ, UPT, UPT, URZ, URZ, URZ ;  /* 0x000000fffffff290 */ /* 0x000fe4000fffe0ff */
[C---:B------:R-:W-:Y:S02]  /*78b0*/  @P0 R2UR.BROADCAST UR17, R2.reuse ;  /* 0x00000000021102ca */ /* 0x040fe400008e0000 */
[----:B------:R-:W-:Y:S01]  /*78c0*/  ELECT P0, URZ, PT ;  /* 0x0000000000ff782f */ /* 0x000fe20003800000 */
[----:B--2---:R-:W-:Y:S02]  /*78d0*/  UIADD3 UR4, UPT, UPT, UR16, 0x6, URZ ;  /* 0x0000000610047890 */ /* 0x004fe4000fffe0ff */
[----:B------:R-:W-:Y:S01]  /*78e0*/  UIADD3 UR8, UPT, UPT, UR18, 0x40, URZ ;  /* 0x0000004012087890 */ /* 0x000fe2000fffe0ff */
[----:B------:R1:W-:Y:S01]  /*78f0*/  UTCHMMA gdesc[UR6], gdesc[UR12], tmem[UR14], tmem[UR38], idesc[UR39], UPT ;  /* 0x00ff260c060075ea */ /* 0x0003e2000b80000e */
[----:B------:R-:W-:Y:S05]  /*7900*/  UMOV UR15, 0x40004080 ;  /* 0x40004080000f7882 */ /* 0x000fea0000000000 */
[----:B------:R2:W-:Y:S01]  /*7910*/  UTCHMMA gdesc[UR4], gdesc[UR10], tmem[UR19], tmem[UR36], idesc[UR37], UPT ;  /* 0x00ff240a040075ea */ /* 0x0005e2000b800013 */
[----:B-1----:R-:W-:Y:S02]  /*7920*/  UIADD3 UR6, UPT, UPT, UR16, 0x40, URZ ;  /* 0x0000004010067890 */ /* 0x002fe4000fffe0ff */
[----:B------:R-:W-:Y:S02]  /*7930*/  UIADD3 UR14, UPT, UPT, UR18, 0x42, URZ ;  /* 0x00000042120e7890 */ /* 0x000fe4000fffe0ff */
[----:B------:R-:W-:Y:S02]  /*7940*/  UIADD3 UR12, UPT, UPT, UR18, 0x44, URZ ;  /* 0x00000044120c7890 */ /* 0x000fe4000fffe0ff */
[----:B--2---:R-:W-:Y:S01]  /*7950*/  UIADD3 UR4, UPT, UPT, UR16, 0x42, URZ ;  /* 0x0000004210047890 */ /* 0x004fe2000fffe0ff */
[C---:B------:R-:W-:Y:S02]  /*7960*/  @P0 R2UR.BROADCAST UR19, R2.reuse ;  /* 0x00000000021302ca */ /* 0x040fe400008e0000 */
[----:B------:R-:W-:Y:S01]  /*7970*/  ELECT P0, URZ, PT ;  /* 0x0000000000ff782f */ /* 0x000fe20003800000 */
[----:B------:R1:W-:Y:S01]  /*7980*/  UTCHMMA gdesc[UR6], gdesc[UR8], tmem[UR17], tmem[UR34], idesc[UR35], UPT ;  /* 0x00ff2208060075ea */ /* 0x0003e2000b800011 */
[----:B------:R-:W-:Y:S09]  /*7990*/  UIADD3 UR10, UPT, UPT, UR18, 0x46, URZ ;  /* 0x00000046120a7890 */ /* 0x000ff2000fffe0ff */
[----:B------:R2:W-:Y:S01]  /*79a0*/  UTCHMMA gdesc[UR4], gdesc[UR14], tmem[UR19], tmem[UR32], idesc[UR33], UPT ;  /* 0x00ff200e040075ea */ /* 0x0005e2000b800013 */
[----:B-1----:R-:W-:Y:S01]  /*79b0*/  UIADD3 UR8, UPT, UPT, UR16, 0x44, URZ ;  /* 0x0000004410087890 */ /* 0x002fe2000fffe0ff */
[C---:B------:R-:W-:Y:S02]  /*79c0*/  @P0 R2UR.BROADCAST UR17, R2.reuse ;  /* 0x00000000021102ca */ /* 0x040fe400008e0000 */
[----:B------:R-:W-:Y:S01]  /*79d0*/  ELECT P0, URZ, PT ;  /* 0x0000000000ff782f */ /* 0x000fe20003800000 */
[----:B------:R-:W-:Y:S02]  /*79e0*/  UIADD3 UR6, UPT, UPT, UR16, 0x46, URZ ;  /* 0x0000004610067890 */ /* 0x000fe4000fffe0ff */
[----:B--2---:R-:W-:Y:S10]  /*79f0*/  UIADD3 UR5, UPT, UPT, UR21, 0x20, URZ ;  /* 0x0000002015057890 */ /* 0x004ff4000fffe0ff */
[----:B------:R-:W-:Y:S01]  /*7a00*/  @P0 R2UR.BROADCAST UR14, R2 ;  /* 0x00000000020e02ca */ /* 0x000fe200008e0000 */
[----:B------:R-:W-:Y:S01]  /*7a10*/  UIADD3 UR4, UPT, UPT, UR20, 0x1, URZ ;  /* 0x0000000114047890 */ /* 0x000fe2000fffe0ff */
[----:B------:R1:W-:Y:S03]  /*7a20*/  UTCHMMA gdesc[UR8], gdesc[UR12], tmem[UR17], tmem[UR30], idesc[UR31], UPT ;  /* 0x00ff1e0c080075ea */ /* 0x0003e6000b800011 */
[----:B------:R-:W-:Y:S03]  /*7a30*/  UISETP.GT.U32.AND UP0, UPT, UR4, 0x1, UPT ;  /* 0x000000010400788c */ /* 0x000fe6000bf04070 */
[----:B------:R-:W-:Y:S05]  /*7a40*/  UMOV UR4, UR22 ;  /* 0x0000001600047c82 */ /* 0x000fea0008000000 */
[----:B------:R3:W-:Y:S01]  /*7a50*/  UTCHMMA gdesc[UR6], gdesc[UR10], tmem[UR14], tmem[UR28], idesc[UR29], UPT ;  /* 0x00ff1c0a060075ea */ /* 0x0007e2000b80000e */
[----:B------:R3:W-:Y:S01]  /*7a60*/  UTCBAR [UR5], URZ ;  /* 0x000000ff050073e9 */ /* 0x0007e200080000ff */
[----:B-1----:R-:W-:Y:S07]  /*7a70*/  UIADD3 UR8, UPT, UPT, UR20, -0x1, URZ ;  /* 0xffffffff14087890 */ /* 0x002fee000fffe0ff */
[----:B------:R-:W-:Y:S01]  /*7a80*/  UMOV UR20, UR8 ;  /* 0x0000000800147c82 */ /* 0x000fe20008000000 */
[----:B----4-:R-:W-:Y:S05]  /*7a90*/  BRA.U UP0, `(.L_x_52) ;  /* 0xfffffff900d07547 */ /* 0x010fea000b83ffff */
.L_x_49:
[----:B------:R-:W-:Y:S01]  /*7aa0*/  UIADD3 UR4, UPT, UPT, UR26, 0x1, URZ ;  /* 0x000000011a047890 */ /* 0x000fe2000fffe0ff */
[----:B------:R-:W-:Y:S01]  /*7ab0*/  LOP3.LUT P0, RZ, R6, 0x1, RZ, 0xc0, !PT ;  /* 0x0000000106ff7812 */ /* 0x000fe2000780c0ff */
[----:B---3--:R-:W-:Y:S01]  /*7ac0*/  UIADD3 UR5, UPT, UPT, UR27, 0xa0, URZ ;  /* 0x000000a01b057890 */ /* 0x008fe2000fffe0ff */
[----:B------:R-:W-:Y:S01]  /*7ad0*/  LOP3.LUT R9, R9, 0x1, RZ, 0x3c, !PT ;  /* 0x0000000109097812 */ /* 0x000fe200078e3cff */
[----:B------:R-:W-:-:S04]  /*7ae0*/  UISETP.NE.AND UP0, UPT, UR4, 0x2, UPT ;  /* 0x000000020400788c */ /* 0x000fc8000bf05270 */
[----:B------:R-:W-:Y:S02]  /*7af0*/  USEL UR6, URZ, 0x1, UP0 ;  /* 0x00000001ff067887 */ /* 0x000fe40008000000 */
[----:B------:R-:W-:Y:S01]  /*7b00*/  USEL UR26, UR4, URZ, UP0 ;  /* 0x000000ff041a7287 */ /* 0x000fe20008000000 */
[----:B------:R2:W-:Y:S03]  /*7b10*/  UTCBAR [UR5], URZ ;  /* 0x000000ff050073e9 */ /* 0x0005e600080000ff */
[----:B------:R-:W-:Y:S01]  /*7b20*/  LOP3.LUT R10, R10, UR6, RZ, 0x3c, !PT ;  /* 0x000000060a0a7c12 */ /* 0x000fe2000f8e3cff */
[----:B------:R-:W-:Y:S07]  /*7b30*/  @P0 BRA `(.L_x_53) ;  /* 0xfffffff800440947 */ /* 0x000fee000383ffff */
[----:B------:R-:W3:Y:S01]  /*7b40*/  S2UR UR6, SR_CgaCtaId ;  /* 0x00000000000679c3 */ /* 0x000ee20000008800 */
[----:B------:R-:W-:Y:S01]  /*7b50*/  ELECT P0, URZ, PT ;  /* 0x0000000000ff782f */ /* 0x000fe20003800000 */
[----:B-1----:R-:W-:Y:S01]  /*7b60*/  IMAD.MOV.U32 R0, RZ, RZ, 0x1 ;  /* 0x00000001ff007424 */ /* 0x002fe200078e00ff */
[----:B------:R-:W-:Y:S01]  /*7b70*/  UIADD3 UR23, UPT, UPT, UR23, 0xb0, URZ ;  /* 0x000000b017177890 */ /* 0x000fe2000fffe0ff */
[----:B------:R-:W-:Y:S01]  /*7b80*/  SHF.L.U32 R2, R10, 0x1f, RZ ;  /* 0x0000001f0a027819 */ /* 0x000fe200000006ff */
[----:B------:R-:W-:-:S03]  /*7b90*/  UMOV UR4, 0x40 ;  /* 0x0000004000047882 */ /* 0x000fc60000000000 */
[----:B------:R-:W-:Y:S01]  /*7ba0*/  UVIRTCOUNT.DEALLOC.SMPOOL 0x80 ;  /* 0x000000800000784c */ /* 0x000fe20000000000 */
[----:B---3--:R-:W-:Y:S02]  /*7bb0*/  ULEA UR6, UR6, UR4, 0x18 ;  /* 0x0000000406067291 */ /* 0x008fe4000f8ec0ff */
[----:B------:R-:W-:-:S07]  /*7bc0*/  ULEA UR4, UR26, UR23, 0x3 ;  /* 0x000000171a047291 */ /* 0x000fce000f8e18ff */
[----:B------:R1:W-:Y:S02]  /*7bd0*/  @P0 STS.U8 [UR6+0x1c], R0 ;  /* 0x00001c00ff000988 */ /* 0x0003e40008000006 */
[----:B------:R-:W3:Y:S02]  /*7be0*/  SYNCS.PHASECHK.TRANS64.TRYWAIT P0, [UR4], R2 ;  /* 0x00000002ff0075a7 */ /* 0x000ee40008001104 */
[----:B-1-3--:R-:W-:Y:S05]  /*7bf0*/  @!P0 BRA `(.L_x_54) ;  /* 0x0000005400d08947 */ /* 0x00afea0003800000 */
.L_x_143:
[----:B------:R-:W-:-:S04]  /*7c00*/  UIADD3 UR4, UPT, UPT, UR26, 0x1, URZ ;  /* 0x000000011a047890 */ /* 0x000fc8000fffe0ff */
[----:B------:R-:W-:-:S04]  /*7c10*/  UISETP.NE.AND UP0, UPT, UR4, 0x2, UPT ;  /* 0x000000020400788c */ /* 0x000fc8000bf05270 */
[----:B--2---:R-:W-:Y:S02]  /*7c20*/  USEL UR5, URZ, 0x1, UP0 ;  /* 0x00000001ff057887 */ /* 0x004fe40008000000 */
[----:B------:R-:W-:-:S04]  /*7c30*/  USEL UR4, UR4, URZ, UP0 ;  /* 0x000000ff04047287 */ /* 0x000fc80008000000 */
[----:B------:R-:W-:Y:S01]  /*7c40*/  ULEA UR4, UR4, UR23, 0x3 ;  /* 0x0000001704047291 */ /* 0x000fe2000f8e18ff */
[----:B-1----:R-:W-:-:S04]  /*7c50*/  LOP3.LUT R2, R10, UR5, RZ, 0x3c, !PT ;  /* 0x000000050a027c12 */ /* 0x002fc8000f8e3cff */
[----:B------:R-:W-:-:S04]  /*7c60*/  SHF.L.U32 R2, R2, 0x1f, RZ ;  /* 0x0000001f02027819 */ /* 0x000fc800000006ff */
[----:B------:R-:W1:Y:S02]  /*7c70*/  SYNCS.PHASECHK.TRANS64.TRYWAIT P0, [UR4], R2 ;  /* 0x00000002ff0075a7 */ /* 0x000e640008001104 */
[----:B-1----:R-:W-:Y:S05]  /*7c80*/  @!P0 BRA `(.L_x_55) ;  /* 0x0000005400c48947 */ /* 0x002fea0003800000 */
.L_x_145:
[----:B------:R-:W-:Y:S01]  /*7c90*/  NOP ;  /* 0x0000000000007918 */ /* 0x000fe20000000000 */
[----:B-1----:R-:W1:Y:S01]  /*7ca0*/  LDS R0, [UR6+0x14] ;  /* 0x00001406ff007984 */ /* 0x002e620008000800 */
[----:B------:R-:W-:Y:S01]  /*7cb0*/  LOP3.LUT R3, R11, 0xffff, RZ, 0xc0, !PT ;  /* 0x0000ffff0b037812 */ /* 0x000fe200078ec0ff */
[----:B------:R-:W-:-:S03]  /*7cc0*/  IMAD.MOV.U32 R2, RZ, RZ, 0xffff ;  /* 0x0000ffffff027424 */ /* 0x000fc600078e00ff */
[----:B------:R-:W-:-:S04]  /*7cd0*/  SHF.R.U32.HI R3, RZ, 0x5, R3 ;  /* 0x00000005ff037819 */ /* 0x000fc80000011603 */
[----:B------:R-:W-:-:S04]  /*7ce0*/  SHF.L.U32 R2, R2, R3, RZ ;  /* 0x0000000302027219 */ /* 0x000fc800000006ff */
[----:B-1----:R-:W-:-:S04]  /*7cf0*/  LOP3.LUT R0, R0, R2, RZ, 0xc0, !PT ;  /* 0x0000000200007212 */ /* 0x002fc800078ec0ff */
[----:B------:R-:W-:Y:S01]  /*7d00*/  ISETP.NE.AND P0, PT, R0, R2, PT ;  /* 0x000000020000720c */ /* 0x000fe20003f05270 */
[----:B------:R-:W-:-:S05]  /*7d10*/  IMAD.MOV.U32 R0, RZ, RZ, 0x1 ;  /* 0x00000001ff007424 */ /* 0x000fca00078e00ff */
[----:B------:R-:W-:-:S07]  /*7d20*/  SHF.L.U32 R0, R0, R3, RZ ;  /* 0x0000000300007219 */ /* 0x000fce00000006ff */
[----:B------:R-:W-:Y:S05]  /*7d30*/  @P0 BRA `(.L_x_56) ;  /* 0x00000000005c0947 */ /* 0x000fea0003800000 */
[----:B------:R-:W1:Y:S02]  /*7d40*/  LDS R3, [UR6+0x18] ;  /* 0x00001806ff037984 */ /* 0x000e640008000800 */
[----:B-1----:R-:W-:-:S04]  /*7d50*/  LOP3.LUT R3, R3, R0, RZ, 0xc0, !PT ;  /* 0x0000000003037212 */ /* 0x002fc800078ec0ff */
[----:B------:R-:W-:-:S13]  /*7d60*/  ISETP.NE.AND P0, PT, R3, R0, PT ;  /* 0x000000000300720c */ /* 0x000fda0003f05270 */
[----:B------:R-:W-:Y:S05]  /*7d70*/  @P0 BRA `(.L_x_57) ;  /* 0x0000000000400947 */ /* 0x000fea0003800000 */
[----:B------:R-:W-:Y:S01]  /*7d80*/  R2UR UR4, R2 ;  /* 0x00000000020472ca */ /* 0x000fe200000e0000 */
[----:B------:R-:W1:Y:S01]  /*7d90*/  S2R R3, SR_LANEID ;  /* 0x0000000000037919 */ /* 0x000e620000000000 */
[----:B------:R-:W-:-:S04]  /*7da0*/  LOP3.LUT R0, RZ, R0, RZ, 0x33, !PT ;  /* 0x00000000ff007212 */ /* 0x000fc800078e33ff */
[----:B------:R-:W2:Y:S07]  /*7db0*/  REDUX UR7, R0 ;  /* 0x00000000000773c4 */ /* 0x000eae0000000000 */
[----:B------:R-:W-:-:S03]  /*7dc0*/  ULOP3.LUT UR5, URZ, UR4, URZ, 0x33, !UPT ;  /* 0x00000004ff057292 */ /* 0x000fc6000f8e33ff */
[----:B------:R-:W-:Y:S02]  /*7dd0*/  VOTEU.ANY UR4, UPT, PT ;  /* 0x0000000000047886 */ /* 0x000fe400038e0100 */
[----:B------:R-:W-:Y:S01]  /*7de0*/  UFLO.U32 UR4, UR4 ;  /* 0x00000004000472bd */ /* 0x000fe200080e0000 */
[----:B------:R-:W-:-:S04]  /*7df0*/  IMAD.U32 R2, RZ, RZ, UR5 ;  /* 0x00000005ff027e24 */ /* 0x000fc8000f8e00ff */
[----:B------:R-:W3:Y:S02]  /*7e00*/  REDUX UR8, R2 ;  /* 0x00000000020873c4 */ /* 0x000ee40000000000 */
[----:B------:R4:W-:Y:S01]  /*7e10*/  UTCATOMSWS.AND URZ, UR5 ;  /* 0x0000000500ff79e3 */ /* 0x0009e20008000000 */
[----:B--2---:R-:W-:Y:S01]  /*7e20*/  IMAD.U32 R0, RZ, RZ, UR7 ;  /* 0x00000007ff007e24 */ /* 0x004fe2000f8e00ff */
[----:B-1----:R-:W-:Y:S01]  /*7e30*/  ISETP.EQ.U32.AND P0, PT, R3, UR4, PT ;  /* 0x0000000403007c0c */ /* 0x002fe2000bf02070 */
[----:B---3--:R-:W-:-:S12]  /*7e40*/  IMAD.U32 R2, RZ, RZ, UR8 ;  /* 0x00000008ff027e24 */ /* 0x008fd8000f8e00ff */
[----:B------:R4:W-:Y:S04]  /*7e50*/  @P0 ATOMS.AND RZ, [UR6+0x14], R2 ;  /* 0x00001402ffff098c */ /* 0x0009e8000a800006 */
[----:B------:R4:W-:Y:S01]  /*7e60*/  @P0 ATOMS.AND RZ, [UR6+0x18], R0 ;  /* 0x00001800ffff098c */ /* 0x0009e2000a800006 */
[----:B------:R-:W-:Y:S05]  /*7e70*/  BRA `(.L_x_58) ;  /* 0x0000000000147947 */ /* 0x000fea0003800000 */
.L_x_57:
[----:B------:R-:W-:Y:S02]  /*7e80*/  MOV R2, 0x7ea0 ;  /* 0x00007ea000027802 */ /* 0x000fe40000000f00 */
[----:B-----5:R-:W-:Y:S05]  /*7e90*/  CALL.REL.NOINC `($__internal_0_$__cuda_sm10x_tcgen05_guardrail_trap_col_being_dealloced_not_returned_by_alloc) ;  /* 0x0000005800b07944 */ /* 0x020fea0003c00000 */
[----:B------:R-:W-:Y:S05]  /*7ea0*/  BRA `(.L_x_58) ;  /* 0x0000000000087947 */ /* 0x000fea0003800000 */
.L_x_56:
[----:B------:R-:W-:Y:S02]  /*7eb0*/  MOV R2, 0x7ed0 ;  /* 0x00007ed000027802 */ /* 0x000fe40000000f00 */
[----:B-----5:R-:W-:Y:S05]  /*7ec0*/  CALL.REL.NOINC `($__internal_2_$__cuda_sm10x_tcgen05_guardrail_trap_unallocated_columns_being_dealloced) ;  /* 0x0000005800bc7944 */ /* 0x020fea0003c00000 */
.L_x_58:
[----:B------:R-:W-:Y:S01]  /*7ed0*/  NOP ;  /* 0x0000000000007918 */ /* 0x000fe20000000000 */
[----:B----4-:R-:W-:Y:S05]  /*7ee0*/  EXIT ;  /* 0x000000000000794d */ /* 0x010fea0003800000 */
.L_x_42:
[----:B------:R-:W-:-:S09]  /*7ef0*/  UISETP.NE.OR UP0, UPT, UR18, 0x3, !UP3 ;  /* 0x000000031200788c */ /* 0x000fd2000df05670 */
[----:B------:R-:W-:Y:S05]  /*7f00*/  BRA.U UP0, `(.L_x_59) ;  /* 0x0000001100e07547 */ /* 0x000fea000b800000 */
[----:B------:R-:W2:Y:S01]  /*7f10*/  LDCU.64 UR4, c[0x0][0x988] ;  /* 0x00013100ff0477ac */ /* 0x000ea20008000a00 */
[----:B------:R-:W3:Y:S01]  /*7f20*/  S2UR UR10, SR_CgaCtaId ;  /* 0x00000000000a79c3 */ /* 0x000ee20000008800 */
[----:B------:R-:W-:Y:S01]  /*7f30*/  R2UR UR44, R56 ;  /* 0x00000000382c72ca */ /* 0x000fe200000e0000 */
[----:B------:R-:W-:Y:S01]  /*7f40*/  HFMA2 R9, -RZ, RZ, 0, 0 ;  /* 0x00000000ff097431 */ /* 0x000fe200000001ff */
[----:B------:R-:W4:Y:S01]  /*7f50*/  LDCU UR42, c[0x0][0x370] ;  /* 0x00006e00ff2a77ac */ /* 0x000f220008000800 */
[----:B------:R-:W-:Y:S01]  /*7f60*/  R2UR UR43, R57 ;  /* 0x00000000392b72ca */ /* 0x000fe200000e0000 */
[----:B------:R-:W-:Y:S01]  /*7f70*/  IMAD.MOV.U32 R10, RZ, RZ, 0x1 ;  /* 0x00000001ff0a7424 */ /* 0x000fe200078e00ff */
[----:B------:R-:W4:Y:S02]  /*7f80*/  LDCU.128 UR28, c[0x0][0xc10] ;  /* 0x00018200ff1c77ac */ /* 0x000f240008000c00 */
[----:B------:R-:W1:Y:S01]  /*7f90*/  LDC.64 R12, c[0x0][0x348] ;  /* 0x0000d200ff0c7b82 */ /* 0x000e620000000a00 */
[----:B------:R-:W-:Y:S01]  /*7fa0*/  IMAD.MOV.U32 R3, RZ, RZ, 0x2000 ;  /* 0x00002000ff037424 */ /* 0x000fe200078e00ff */
[----:B------:R-:W3:Y:S01]  /*7fb0*/  LDCU UR41, c[0x0][0x374] ;  /* 0x00006e80ff2977ac */ /* 0x000ee20008000800 */
[----:B------:R-:W1:Y:S01]  /*7fc0*/  LDCU.64 UR24, c[0x0][0x990] ;  /* 0x00013200ff1877ac */ /* 0x000e620008000a00 */
[----:B------:R-:W1:Y:S01]  /*7fd0*/  LDCU UR17, c[0x0][0xc0c] ;  /* 0x00018180ff1177ac */ /* 0x000e620008000800 */
[----:B------:R-:W1:Y:S01]  /*7fe0*/  LDCU.128 UR32, c[0x0][0xa80] ;  /* 0x00015000ff2077ac */ /* 0x000e620008000c00 */
[----:B--2---:R-:W-:Y:S01]  /*7ff0*/  UISETP.NE.U32.AND UP0, UPT, UR4, URZ, UPT ;  /* 0x000000ff0400728c */ /* 0x004fe2000bf05070 */
[----:B------:R-:W2:Y:S01]  /*8000*/  LDCU UR56, c[0x0][0xc20] ;  /* 0x00018400ff3877ac */ /* 0x000ea20008000800 */
[----:B------:R-:W2:Y:S01]  /*8010*/  LDCU UR4, c[0x0][0xc30] ;  /* 0x00018600ff0477ac */ /* 0x000ea20008000800 */
[----:B------:R-:W2:Y:S01]  /*8020*/  LDCU.128 UR36, c[0x0][0xa90] ;  /* 0x00015200ff2477ac */ /* 0x000ea20008000c00 */
[----:B------:R-:W-:Y:S01]  /*8030*/  UMOV UR20, 0x400 ;  /* 0x0000040000147882 */ /* 0x000fe20000000000 */
[----:B----4-:R-:W-:-:S02]  /*8040*/  UIMAD.WIDE.U32 UR6, UR42, UR28, URZ ;  /* 0x0000001c2a0672a5 */ /* 0x010fc4000f8e00ff */
[----:B---3--:R-:W-:Y:S02]  /*8050*/  UIMAD.WIDE.U32 UR8, UR41, UR31, URZ ;  /* 0x0000001f290872a5 */ /* 0x008fe4000f8e00ff */
[----:B------:R-:W-:Y:S02]  /*8060*/  ULEA UR20, UR10, UR20, 0x18 ;  /* 0x000000140a147291 */ /* 0x000fe4000f8ec0ff */
[----:B------:R-:W-:Y:S02]  /*8070*/  UISETP.NE.AND.EX UP4, UPT, UR5, URZ, UPT, UP0 ;  /* 0x000000ff0500728c */ /* 0x000fe4000bf85300 */
[----:B-1----:R-:W-:Y:S02]  /*8080*/  UISETP.GE.AND UP0, UPT, UR55, 0x1, UPT ;  /* 0x000000013700788c */ /* 0x002fe4000bf06270 */
[----:B------:R-:W-:Y:S02]  /*8090*/  UISETP.NE.U32.AND UP5, UPT, UR24, URZ, UPT ;  /* 0x000000ff1800728c */ /* 0x000fe4000bfa5070 */
[----:B------:R-:W-:-:S02]  /*80a0*/  UISETP.NE.AND UP0, UPT, UR17, 0x1, UPT ;  /* 0x000000011100788c */ /* 0x000fc4000bf05270 */
[----:B------:R-:W-:Y:S02]  /*80b0*/  UIADD3 UR46, UPT, UPT, UR20, 0x58, URZ ;  /* 0x00000058142e7890 */ /* 0x000fe4000fffe0ff */
[----:B------:R-:W-:Y:S02]  /*80c0*/  UIADD3 UR45, UPT, UPT, UR20, 0x98, URZ ;  /* 0x00000098142d7890 */ /* 0x000fe4000fffe0ff */
[----:B------:R-:W-:Y:S02]  /*80d0*/  UIADD3 UR40, UPT, UPT, UR20, 0x40, URZ ;  /* 0x0000004014287890 */ /* 0x000fe4000fffe0ff */
[----:B------:R-:W-:Y:S02]  /*80e0*/  UIADD3 UR27, UPT, UPT, UR20, 0x48, URZ ;  /* 0x00000048141b7890 */ /* 0x000fe4000fffe0ff */
[----:B------:R-:W-:Y:S02]  /*80f0*/  UIADD3 UR26, UPT, UPT, UR20, 0x50, URZ ;  /* 0x00000050141a7890 */ /* 0x000fe4000fffe0ff */
[----:B------:R-:W-:Y:S01]  /*8100*/  UISETP.NE.AND UP0, UPT, UR30, 0x1, UPT ;  /* 0x000000011e00788c */ /* 0x000fe2000bf05270 */
[----:B------:R-:W-:Y:S01]  /*8110*/  UMOV UR53, UR7 ;  /* 0x0000000700357c82 */ /* 0x000fe20008000000 */
[----:B------:R-:W-:Y:S01]  /*8120*/  UMOV UR52, UR9 ;  /* 0x0000000900347c82 */ /* 0x000fe20008000000 */
[----:B------:R-:W-:-:S02]  /*8130*/  UISETP.NE.AND UP0, UPT, UR32, 0x1, UPT ;  /* 0x000000012000788c */ /* 0x000fc4000bf05270 */
[----:B------:R-:W-:Y:S01]  /*8140*/  UISETP.NE.AND UP0, UPT, UR35, 0x1, UPT ;  /* 0x000000012300788c */ /* 0x000fe2000bf05270 */
[----:B------:R-:W1:Y:S01]  /*8150*/  LDCU UR57, c[0x0][0xaa0] ;  /* 0x00015400ff3977ac */ /* 0x000e620008000800 */
[----:B------:R-:W-:Y:S02]  /*8160*/  UPLOP3.LUT UP3, UPT, UPT, UPT, UPT, 0x40, 0x4 ;  /* 0x000000000004789c */ /* 0x000fe40003f6e870 */
[----:B------:R-:W-:Y:S01]  /*8170*/  UISETP.NE.AND UP6, UPT, UR55, 0x1, UPT ;  /* 0x000000013700788c */ /* 0x000fe2000bfc5270 */
[----:B------:R-:W3:Y:S01]  /*8180*/  LDCU.64 UR18, c[0x0][0xc28] ;  /* 0x00018500ff1277ac */ /* 0x000ee20008000a00 */
[----:B------:R-:W-:Y:S02]  /*8190*/  UISETP.NE.AND.EX UP5, UPT, UR25, URZ, UPT, UP5 ;  /* 0x000000ff1900728c */ /* 0x000fe4000bfa5350 */
[----:B------:R-:W-:Y:S02]  /*81a0*/  UPRMT UR46, UR10, 0x654, UR46 ;  /* 0x000006540a2e7896 */ /* 0x000fe4000800002e */
[----:B------:R-:W-:-:S02]  /*81b0*/  UPRMT UR45, URZ, 0x654, UR45 ;  /* 0x00000654ff2d7896 */ /* 0x000fc4000800002d */
[----:B------:R-:W-:Y:S02]  /*81c0*/  UPRMT UR49, UR10, 0x654, UR40 ;  /* 0x000006540a317896 */ /* 0x000fe40008000028 */
[----:B------:R-:W-:Y:S02]  /*81d0*/  UPRMT UR48, UR10, 0x654, UR27 ;  /* 0x000006540a307896 */ /* 0x000fe4000800001b */
[----:B------:R-:W-:Y:S02]  /*81e0*/  UPRMT UR47, UR10, 0x654, UR26 ;  /* 0x000006540a2f7896 */ /* 0x000fe4000800001a */
[----:B------:R-:W-:Y:S02]  /*81f0*/  USHF.R.U32.HI UR53, URZ, UR29, UR53 ;  /* 0x0000001dff357299 */ /* 0x000fe40008011635 */
[----:B--2---:R-:W-:Y:S02]  /*8200*/  USHF.R.U32.HI UR52, URZ, UR56, UR52 ;  /* 0x00000038ff347299 */ /* 0x004fe40008011634 */
[----:B------:R-:W-:-:S02]  /*8210*/  UISETP.NE.AND UP2, UPT, UR4, 0x1, UPT ;  /* 0x000000010400788c */ /* 0x000fc4000bf45270 */
[----:B-1-3--:R-:W-:-:S11]  /*8220*/  UISETP.NE.AND UP0, UPT, UR38, 0x1, UPT ;  /* 0x000000012600788c */ /* 0x00afd6000bf05270 */
.L_x_70:
[----:B------:R-:W-:Y:S04]  /*8230*/  SHF.L.U32 R2, R9, 0x1f, RZ ;  /* 0x0000001f09027819 */ /* 0x000fe800000006ff */
[----:B-1----:R-:W1:Y:S02]  /*8240*/  SYNCS.PHASECHK.TRANS64.TRYWAIT P0, [UR20+0x90], R2 ;  /* 0x00009002ff0075a7 */ /* 0x002e640008001114 */
[----:B-1----:R-:W-:Y:S05]  /*8250*/  @!P0 BRA `(.L_x_60) ;  /* 0x0000005000688947 */ /* 0x002fea0003800000 */
.L_x_147:
[----:B------:R-:W2:Y:S01]  /*8260*/  LDS.128 R4, [UR20+0xd0] ;  /* 0x0000d014ff047984 */ /* 0x000ea20008000c00 */
[----:B------:R-:W-:Y:S01]  /*8270*/  @!PT LDS RZ, [RZ] ;  /* 0x00000000fffff984 */ /* 0x000fe20000000800 */
[----:B------:R-:W-:Y:S01]  /*8280*/  @!PT LDS RZ, [RZ] ;  /* 0x00000000fffff984 */ /* 0x000fe20000000800 */
[----:B------:R-:W-:Y:S01]  /*8290*/  @!PT LDS RZ, [RZ] ;  /* 0x00000000fffff984 */ /* 0x000fe20000000800 */
[----:B------:R-:W-:Y:S01]  /*82a0*/  @!PT LDS RZ, [RZ] ;  /* 0x00000000fffff984 */ /* 0x000fe20000000800 */
[----:B------:R3:W-:Y:S06]  /*82b0*/  MEMBAR.ALL.CTA ;  /* 0x0000000000007992 */ /* 0x0007ec0000008000 */
[----:B---3--:R-:W3:Y:S02]  /*82c0*/  FENCE.VIEW.ASYNC.S ;  /* 0x00000000000073c6 */ /* 0x008ee40000000000 */
[----:B---3--:R-:W-:Y:S01]  /*82d0*/  SYNCS.ARRIVE.TRANS64.RED.A1T0 RZ, [UR45], RZ ;  /* 0x000000ffffff79a7 */ /* 0x008fe2000810042d */
[----:B--2---:R-:W-:Y:S11]  /*82e0*/  LOP3.LUT P0, RZ, R6, 0x1, RZ, 0xc0, !PT ;  /* 0x0000000106ff7812 */ /* 0x004ff6000780c0ff */
[----:B------:R-:W-:Y:S02]  /*82f0*/  @!UPT UIADD3 URZ, UPT, UPT, URZ, URZ, URZ ;  /* 0x000000fffffff290 */ /* 0x000fe4000fffe0ff */
[----:B------:R-:W-:Y:S01]  /*8300*/  VOTEU.ANY UP0, P0 ;  /* 0x0000000000ff7886 */ /* 0x000fe20000000100 */
[----:B------:R-:W-:Y:S11]  /*8310*/  PLOP3.LUT P0, PT, PT, PT, UP0, 0x80, 0x8 ;  /* 0x000000000008781c */ /* 0x000ff60003f0f008 */
[----:B------:R-:W-:Y:S02]  /*8320*/  @!UPT UIADD3 URZ, UPT, UPT, URZ, URZ, URZ ;  /* 0x000000fffffff290 */ /* 0x000fe4000fffe0ff */
[----:B-1----:R-:W-:Y:S02]  /*8330*/  @P0 MOV R2, R4 ;  /* 0x0000000400020202 */ /* 0x002fe40000000f00 */
[----:B------:R-:W-:Y:S02]  /*8340*/  @P0 LOP3.LUT R0, R5, 0xffff, RZ, 0xc0, !PT ;  /* 0x0000ffff05000812 */ /* 0x000fe400078ec0ff */
[----:B------:R-:W-:Y:S02]  /*8350*/  @P0 R2UR UR5, R2 ;  /* 0x00000000020502ca */ /* 0x000fe400000e0000 */
[----:B------:R-:W-:Y:S11]  /*8360*/  @P0 R2UR UR4, R0 ;  /* 0x00000000000402ca */ /* 0x000ff600000e0000 */
[----:B------:R-:W-:Y:S02]  /*8370*/  @UP0 UMOV UR16, UR5 ;  /* 0x0000000500100c82 */ /* 0x000fe40008000000 */
[----:B------:R-:W-:Y:S01]  /*8380*/  @UP0 UMOV UR15, UR4 ;  /* 0x00000004000f0c82 */ /* 0x000fe20008000000 */
[----:B------:R-:W-:Y:S09]  /*8390*/  UISETP.GE.AND UP0, UPT, UR55, 0x1, UPT ;  /* 0x000000013700788c */ /* 0x000ff2000bf06270 */
[----:B------:R-:W-:Y:S05]  /*83a0*/  BRA.U !UP0, `(.L_x_61) ;  /* 0x0000000108b47547 */ /* 0x000fea000b800000 */
[----:B------:R-:W-:Y:S02]  /*83b0*/  UIMAD.WIDE.U32 UR8, UR15, UR31, URZ ;  /* 0x0000001f0f0872a5 */ /* 0x000fe4000f8e00ff */
[----:B------:R-:W-:Y:S02]  /*83c0*/  UP2UR UR14, UPR, URZ, 0x2 ;  /* 0x00000002ff0e7883 */ /* 0x000fe40008000000 */
[----:B------:R-:W-:Y:S02]  /*83d0*/  UISETP.NE.AND UP1, UPT, UR30, 0x1, UPT ;  /* 0x000000011e00788c */ /* 0x000fe4000bf25270 */
[----:B------:R-:W-:Y:S02]  /*83e0*/  UIMAD.WIDE.U32 UR10, UR16, UR28, URZ ;  /* 0x0000001c100a72a5 */ /* 0x000fe4000f8e00ff */
[----:B------:R-:W-:Y:S02]  /*83f0*/  USEL UR4, UR41, UR52, !UP1 ;  /* 0x0000003429047287 */ /* 0x000fe4000c800000 */
[----:B------:R-:W-:Y:S02]  /*8400*/  UISETP.NE.AND UP0, UPT, UR17, 0x1, UPT ;  /* 0x000000011100788c */ /* 0x000fe4000bf05270 */
[----:B------:R-:W-:Y:S02]  /*8410*/  UIMAD.WIDE.U32 UR12, UR4, UR18, URZ ;  /* 0x00000012040c72a5 */ /* 0x000fe4000f8e00ff */
[----:B------:R-:W-:Y:S01]  /*8420*/  USEL UR7, UR42, UR53, !UP0 ;  /* 0x000000352a077287 */ /* 0x000fe2000c000000 */
[----:B------:R-:W-:Y:S02]  /*8430*/  UMOV UR5, UR9 ;  /* 0x0000000900057c82 */ /* 0x000fe40008000000 */
[----:B------:R-:W-:Y:S02]  /*8440*/  USHF.R.U32.HI UR6, URZ, UR56, UR5 ;  /* 0x00000038ff067299 */ /* 0x000fe40008011605 */
[----:B------:R-:W-:Y:S02]  /*8450*/  UIMAD.WIDE.U32 UR22, UR7, UR18, URZ ;  /* 0x00000012071672a5 */ /* 0x000fe4000f8e00ff */
[----:B------:R-:W-:Y:S02]  /*8460*/  USEL UR6, UR15, UR6, !UP1 ;  /* 0x000000060f067287 */ /* 0x000fe4000c800000 */
[----:B------:R-:W-:Y:S01]  /*8470*/  UISETP.NE.AND UP1, UPT, UR14, URZ, UPT ;  /* 0x000000ff0e00728c */ /* 0x000fe2000bf25270 */
[----:B------:R-:W-:Y:S01]  /*8480*/  UMOV UR5, UR11 ;  /* 0x0000000b00057c82 */ /* 0x000fe20008000000 */
[----:B------:R-:W-:Y:S02]  /*8490*/  UIMAD.WIDE.U32 UR10, UR6, UR18, URZ ;  /* 0x00000012060a72a5 */ /* 0x000fe4000f8e00ff */
[----:B------:R-:W-:Y:S03]  /*84a0*/  USHF.R.U32.HI UR8, URZ, UR29, UR5 ;  /* 0x0000001dff087299 */ /* 0x000fe60008011605 */
[----:B------:R-:W-:Y:S02]  /*84b0*/  UMOV UR5, UR13 ;  /* 0x0000000d00057c82 */ /* 0x000fe40008000000 */
[----:B------:R-:W-:Y:S03]  /*84c0*/  @UP6 USHF.R.U32.HI UR4, URZ, UR19, UR5 ;  /* 0x00000013ff046299 */ /* 0x000fe60008011605 */
[----:B------:R-:W-:Y:S01]  /*84d0*/  UMOV UR5, UR23 ;  /* 0x0000001700057c82 */ /* 0x000fe20008000000 */
[----:B------:R-:W-:Y:S02]  /*84e0*/  UIMAD UR4, UR55, UR4, URZ ;  /* 0x00000004370472a4 */ /* 0x000fe4000f8e02ff */
[----:B------:R-:W-:Y:S02]  /*84f0*/  @UP6 USHF.R.U32.HI UR7, URZ, UR19, UR5 ;  /* 0x00000013ff076299 */ /* 0x000fe40008011605 */
[----:B------:R-:W-:Y:S02]  /*8500*/  USEL UR5, UR16, UR8, !UP0 ;  /* 0x0000000810057287 */ /* 0x000fe4000c000000 */
[----:B------:R-:W-:Y:S02]  /*8510*/  UIMAD UR8, UR55, UR7, URZ ;  /* 0x00000007370872a4 */ /* 0x000fe4000f8e02ff */
[----:B------:R-:W-:Y:S03]  /*8520*/  UISETP.GE.AND UP0, UPT, UR6, UR4, UPT ;  /* 0x000000040600728c */ /* 0x000fe6000bf06270 */
[----:B------:R-:W-:Y:S01]  /*8530*/  UMOV UR4, UR11 ;  /* 0x0000000b00047c82 */ /* 0x000fe20008000000 */
[----:B------:R-:W-:Y:S02]  /*8540*/  UISETP.GE.OR UP0, UPT, UR5, UR8, UP0 ;  /* 0x000000080500728c */ /* 0x000fe40008706670 */
[----:B------:R-:W-:Y:S02]  /*8550*/  USHF.R.U32.HI UR4, URZ, UR19, UR4 ;  /* 0x00000013ff047299 */ /* 0x000fe40008011604 */
[----:B------:R-:W-:Y:S02]  /*8560*/  UIMAD.WIDE.U32 UR8, UR5, UR18, URZ ;  /* 0x00000012050872a5 */ /* 0x000fe4000f8e00ff */
[----:B------:R-:W-:Y:S04]  /*8570*/  USEL UR10, UR6, UR4, !UP6 ;  /* 0x00000004060a7287 */ /* 0x000fe8000f000000 */
[----:B------:R-:W-:Y:S01]  /*8580*/  UIADD3 UR11, UPT, UPT, -UR10, URZ, URZ ;  /* 0x000000ff0a0b7290 */ /* 0x000fe2000fffe1ff */
[----:B------:R-:W-:Y:S02]  /*8590*/  @!UP0 UMOV UR4, UR9 ;  /* 0x0000000900048c82 */ /* 0x000fe40008000000 */
[----:B------:R-:W-:Y:S02]  /*85a0*/  @!UP0 USHF.R.U32.HI UR4, URZ, UR19, UR4 ;  /* 0x00000013ff048299 */ /* 0x000fe40008011604 */
[----:B------:R-:W-:Y:S02]  /*85b0*/  UIMAD UR8, UR55, UR11, UR6 ;  /* 0x0000000b370872a4 */ /* 0x000fe4000f8e0206 */
[----:B------:R-:W-:Y:S04]  /*85c0*/  @!UP0 USEL UR4, UR5, UR4, !UP6 ;  /* 0x0000000405048287 */ /* 0x000fe8000f000000 */
[----:B------:R-:W-:Y:S02]  /*85d0*/  @!UP0 UIMAD UR8, UR7, UR8, UR4 ;  /* 0x00000008070882a4 */ /* 0x000fe4000f8e0204 */
[----:B------:R-:W-:Y:S02]  /*85e0*/  @!UP0 UIADD3 UR9, UPT, UPT, UR10, -UR4, URZ ;  /* 0x800000040a098290 */ /* 0x000fe4000fffe0ff */
[----:B------:R-:W-:Y:S02]  /*85f0*/  UIADD3 UR4, UPT, UPT, -UR5, URZ, URZ ;  /* 0x000000ff05047290 */ /* 0x000fe4000fffe1ff */
[----:B------:R-:W-:Y:S02]  /*8600*/  UIADD3 UR7, UPT, UPT, -UR6, URZ, URZ ;  /* 0x000000ff06077290 */ /* 0x000fe4000fffe1ff */
[----:B------:R-:W-:Y:S02]  /*8610*/  @!UP0 UIMAD UR6, UR9, UR55, UR5 ;  /* 0x00000037090682a4 */ /* 0x000fe4000f8e0205 */
[----:B------:R-:W-:Y:S02]  /*8620*/  UIMAD UR16, UR17, UR4, UR16 ;  /* 0x00000004111072a4 */ /* 0x000fe4000f8e0210 */
[----:B------:R-:W-:Y:S01]  /*8630*/  UIMAD UR15, UR30, UR7, UR15 ;  /* 0x000000071e0f72a4 */ /* 0x000fe2000f8e020f */
[----:B------:R-:W-:Y:S02]  /*8640*/  @!UP0 UMOV UR5, UR8 ;  /* 0x0000000800058c82 */ /* 0x000fe40008000000 */
[----:B------:R-:W-:Y:S02]  /*8650*/  UIMAD UR16, UR5, UR17, UR16 ;  /* 0x00000011051072a4 */ /* 0x000fe4000f8e0210 */
[----:B------:R-:W-:Y:S11]  /*8660*/  UIMAD UR15, UR6, UR30, UR15 ;  /* 0x0000001e060f72a4 */ /* 0x000ff6000f8e020f */
[----:B------:R-:W-:Y:S01]  /*8670*/  @!UPT UIADD3 URZ, UPT, UPT, URZ, URZ, URZ ;  /* 0x000000fffffff290 */ /* 0x000fe2000fffe0ff */
.L_x_61:
[----:B------:R-:W1:Y:S01]  /*8680*/  @!UP2 LDCU.128 UR8, c[0x0][0xc10] ;  /* 0x00018200ff08a7ac */ /* 0x000e620008000c00 */
[----:B------:R-:W-:Y:S02]  /*8690*/  ISETP.NE.U32.AND P1, PT, RZ, UR24, PT ;  /* 0x00000018ff007c0c */ /* 0x000fe4000bf25070 */
[----:B------:R-:W-:Y:S02]  /*86a0*/  SHF.L.U32 R8, R10, 0x1f, RZ ;  /* 0x0000001f0a087819 */ /* 0x000fe400000006ff */
[----:B------:R-:W-:Y:S01]  /*86b0*/  ISETP.NE.AND.EX P1, PT, RZ, UR25, PT, P1 ;  /* 0x00000019ff007c0c */ /* 0x000fe2000bf25310 */
[----:B------:R-:W2:Y:S01]  /*86c0*/  @!UP2 LDCU UR5, c[0x0][0xc0c] ;  /* 0x00018180ff05a7ac */ /* 0x000ea20008000800 */
[----:B-1----:R-:W-:Y:S07]  /*86d0*/  UIMAD.WIDE.U32 UR6, UR16, UR8, URZ ;  /* 0x00000008100672a5 */ /* 0x002fee000f8e00ff */
[----:B------:R-:W-:Y:S01]  /*86e0*/  @!UP2 UMOV UR4, UR7 ;  /* 0x000000070004ac82 */ /* 0x000fe20008000000 */
[----:B--2---:R-:W-:Y:S02]  /*86f0*/  @!UP2 UISETP.NE.AND UP0, UPT, UR5, 0x1, UPT ;  /* 0x000000010500a88c */ /* 0x004fe4000bf05270 */
[----:B------:R-:W-:Y:S02]  /*8700*/  @!UP2 USHF.R.U32.HI UR4, URZ, UR9, UR4 ;  /* 0x00000009ff04a299 */ /* 0x000fe40008011604 */
[----:B------:R-:W-:Y:S02]  /*8710*/  UIMAD.WIDE.U32 UR6, UR15, UR11, URZ ;  /* 0x0000000b0f0672a5 */ /* 0x000fe4000f8e00ff */
[----:B------:R-:W-:Y:S02]  /*8720*/  @!UP2 USEL UR8, UR16, UR4, !UP0 ;  /* 0x000000041008a287 */ /* 0x000fe4000c000000 */
[----:B------:R-:W-:Y:S03]  /*8730*/  @!UP2 UISETP.NE.AND UP0, UPT, UR10, 0x1, UPT ;  /* 0x000000010a00a88c */ /* 0x000fe6000bf05270 */
[----:B------:R-:W-:Y:S01]  /*8740*/  @!UP2 UMOV UR6, UR7 ;  /* 0x000000070006ac82 */ /* 0x000fe20008000000 */
[----:B------:R-:W-:Y:S01]  /*8750*/  USHF.L.U32 UR7, UR21, 0x7, URZ ;  /* 0x0000000715077899 */ /* 0x000fe200080006ff */
[----:B------:R-:W1:Y:S02]  /*8760*/  @!UP2 LDCU UR4, c[0x0][0xc20] ;  /* 0x00018400ff04a7ac */ /* 0x000e640008000800 */
[----:B-1----:R-:W-:Y:S04]  /*8770*/  @!UP2 USHF.R.U32.HI UR6, URZ, UR4, UR6 ;  /* 0x00000004ff06a299 */ /* 0x002fe80008011606 */
[----:B------:R-:W-:Y:S04]  /*8780*/  @!UP2 USEL UR6, UR15, UR6, !UP0 ;  /* 0x000000060f06a287 */ /* 0x000fe8000c000000 */
[----:B------:R-:W-:Y:S02]  /*8790*/  @!UP2 UIADD3 UR4, UPT, UPT, -UR8, UR6, URZ ;  /* 0x000000060804a290 */ /* 0x000fe4000fffe1ff */
[----:B------:R-:W-:Y:S02]  /*87a0*/  @!UP2 UIADD3 UR6, UPT, UPT, UR8, -UR6, URZ ;  /* 0x800000060806a290 */ /* 0x000fe4000fffe0ff */
[----:B------:R-:W-:Y:S02]  /*87b0*/  @!UP2 UIMAD UR16, UR4, UR5, UR16 ;  /* 0x000000050410a2a4 */ /* 0x000fe4000f8e0210 */
[----:B------:R-:W-:Y:S01]  /*87c0*/  @!UP2 UIMAD UR15, UR6, UR10, UR15 ;  /* 0x0000000a060fa2a4 */ /* 0x000fe2000f8e020f */
[----:B------:R-:W-:Y:S11]  /*87d0*/  BRA.U UP3, `(.L_x_62) ;  /* 0x0000000103107547 */ /* 0x000ff6000b800000 */
[----:B------:R-:W-:Y:S04]  /*87e0*/  MOV R2, UR54 ;  /* 0x0000003600027c02 */ /* 0x000fe80008000f00 */
[----:B------:R-:W-:Y:S04]  /*87f0*/  SHF.L.U32 R2, R2, 0x1f, RZ ;  /* 0x0000001f02027819 */ /* 0x000fe800000006ff */
[----:B------:R-:W1:Y:S02]  /*8800*/  SYNCS.PHASECHK.TRANS64.TRYWAIT P2, [UR20+0x88], R2 ;  /* 0x00008802ff0075a7 */ /* 0x000e640008041114 */
[----:B-1----:R-:W-:Y:S05]  /*8810*/  @!P2 BRA `(.L_x_63) ;  /* 0x0000004c0010a947 */ /* 0x002fea0003800000 */
.L_x_62:
[----:B------:R-:W-:Y:S05]  /*8820*/  BRA.U !UP5, `(.L_x_64) ;  /* 0x000000010d387547 */ /* 0x000fea000b800000 */
[----:B------:R-:W-:Y:S01]  /*8830*/  UPLOP3.LUT UP1, UPT, UPT, UPT, UP4, 0x80, 0x8 ;  /* 0x000000000008789c */ /* 0x000fe20003f2f040 */
[----:B-1----:R-:W-:Y:S01]  /*8840*/  HFMA2 R0, -RZ, RZ, 0, 5.9604644775390625e-08 ;  /* 0x00000001ff007431 */ /* 0x002fe200000001ff */
[----:B------:R-:W1:Y:S01]  /*8850*/  LDCU.64 UR8, c[0x0][0x358] ;  /* 0x00006b00ff0877ac */ /* 0x000e620008000a00 */
[----:B------:R-:W-:Y:S03]  /*8860*/  IMAD.MOV.U32 R63, RZ, RZ, 0x1 ;  /* 0x00000001ff3f7424 */ /* 0x000fe600078e00ff */
[----:B------:R-:W-:Y:S05]  /*8870*/  PLOP3.LUT P2, PT, PT, PT, UP1, 0x80, 0x8 ;  /* 0x000000000008781c */ /* 0x000fea0003f4f018 */
[----:B------:R-:W2:Y:S01]  /*8880*/  @UP1 LDCU.64 UR4, c[0x0][0x988] ;  /* 0x00013100ff0417ac */ /* 0x000ea20008000a00 */
[----:B------:R-:W-:Y:S07]  /*8890*/  @UP1 UIMAD UR6, UR51, UR24, URZ ;  /* 0x00000018330612a4 */ /* 0x000fee000f8e02ff */
[----:B------:R-:W-:Y:S01]  /*88a0*/  @!P2 PRMT R63, R0, 0x7610, R63 ;  /* 0x00007610003fa816 */ /* 0x000fe2000000003f */
[----:B--2---:R-:W-:Y:S06]  /*88b0*/  @UP1 UIMAD.WIDE UR4, UR6, 0x4, UR4 ;  /* 0x00000004060418a5 */ /* 0x004fec000f8e0204 */
[----:B------:R-:W-:Y:S01]  /*88c0*/  IMAD.U32 R14, RZ, RZ, UR4 ;  /* 0x00000004ff0e7e24 */ /* 0x000fe2000f8e00ff */
[----:B------:R-:W-:Y:S04]  /*88d0*/  MOV R15, UR5 ;  /* 0x00000005000f7c02 */ /* 0x000fe80008000f00 */
[----:B------:R-:W2:Y:S01]  /*88e0*/  @!UP1 LDCU UR4, c[0x0][0x980] ;  /* 0x00013000ff0497ac */ /* 0x000ea20008000800 */
[----:B-1---5:R3:W5:Y:S02]  /*88f0*/  @P2 LDG.E R27, desc[UR8][R14.64] ;  /* 0x000000080e1b2981 */ /* 0x022764000c1e1900 */
[----:B--23--:R-:W-:Y:S07]  /*8900*/  @!P2 IMAD.U32 R27, RZ, RZ, UR4 ;  /* 0x00000004ff1bae24 */ /* 0x00cfee000f8e00ff */
.L_x_64:
[----:B-----5:R-:W-:Y:S01]  /*8910*/  @!P1 FSETP.EQ.AND P3, PT, R27, RZ, PT ;  /* 0x000000ff1b00920b */ /* 0x020fe20003f62000 */
[----:B------:R-:W-:Y:S01]  /*8920*/  @!UPT UIADD3 URZ, UPT, UPT, URZ, URZ, URZ ;  /* 0x000000fffffff290 */ /* 0x000fe2000fffe0ff */
[----:B------:R-:W-:Y:S11]  /*8930*/  @!P1 BRA `(.L_x_65) ;  /* 0x0000000000149947 */ /* 0x000ff60003800000 */
[----:B------:R-:W-:Y:S02]  /*8940*/  LOP3.LUT P1, RZ, R63, 0xff, RZ, 0xc0, !PT ;  /* 0x000000ff3fff7812 */ /* 0x000fe4000782c0ff */
[----:B------:R-:W-:Y:S04]  /*8950*/  PLOP3.LUT P3, PT, PT, PT, UP1, 0x80, 0x8 ;  /* 0x000000000008781c */ /* 0x000fe80003f6f018 */
[----:B------:R-:W-:Y:S07]  /*8960*/  PLOP3.LUT P3, PT, P3, PT, PT, 0x8, 0x80 ;  /* 0x000000000080781c */ /* 0x000fee0001f6e170 */
[----:B------:R-:W-:Y:S11]  /*8970*/  @P1 FSETP.EQ.AND P3, PT, R27, RZ, PT ;  /* 0x000000ff1b00120b */ /* 0x000ff60003f62000 */
[----:B------:R-:W-:Y:S02]  /*8980*/  @!UPT UIADD3 URZ, UPT, UPT, URZ, URZ, URZ ;  /* 0x000000fffffff290 */ /* 0x000fe4000fffe0ff */
.L_x_65:
[----:B------:R-:W-:Y:S01]  /*8990*/  USHF.L.U32 UR11, UR50, 0x6, URZ ;  /* 0x00000006320b7899 */ /* 0x000fe200080006ff */
[----:B------:R-:W2:Y:S01]  /*89a0*/  SYNCS.PHASECHK.TRANS64.TRYWAIT P1, [UR20+0x60], R8 ;  /* 0x00006008ff0075a7 */ /* 0x000ea20008021114 */
[----:B------:R-:W-:Y:S02]  /*89b0*/  UISETP.NE.AND UP0, UPT, UR32, 0x1, UPT ;  /* 0x000000012000788c */ /* 0x000fe4000bf05270 */
[----:B------:R-:W-:Y:S01]  /*89c0*/  UIMAD.WIDE.U32 UR4, UR11, UR33, URZ ;  /* 0x000000210b0472a5 */ /* 0x000fe2000f8e00ff */
[----:B------:R-:W-:Y:S04]  /*89d0*/  ELECT P2, URZ, PT ;  /* 0x0000000000ff782f */ /* 0x000fe80003840000 */
[----:B------:R-:W-:Y:S02]  /*89e0*/  PLOP3.LUT P2, PT, P3, P2, PT, 0xf2, 0x2f ;  /* 0x00000000002f781c */ /* 0x000fe40001f45e72 */
[----:B------:R-:W-:Y:S02]  /*89f0*/  UMOV UR4, UR5 ;  /* 0x0000000500047c82 */ /* 0x000fe40008000000 */
[----:B------:R-:W-:Y:S04]  /*8a00*/  USHF.R.U32.HI UR4, URZ, UR34, UR4 ;  /* 0x00000022ff047299 */ /* 0x000fe80008011604 */
[----:B------:R-:W-:Y:S02]  /*8a10*/  USEL UR12, UR11, UR4, !UP0 ;  /* 0x000000040b0c7287 */ /* 0x000fe4000c000000 */
[----:B------:R-:W-:Y:S02]  /*8a20*/  UISETP.NE.AND UP0, UPT, UR35, 0x1, UPT ;  /* 0x000000012300788c */ /* 0x000fe4000bf05270 */
[----:B------:R-:W-:Y:S02]  /*8a30*/  UIMAD.WIDE.U32 UR4, UR12, UR36, URZ ;  /* 0x000000240c0472a5 */ /* 0x000fe4000f8e00ff */
[----:B------:R-:W-:Y:S01]  /*8a40*/  UIADD3 UR6, UPT, UPT, -UR12, URZ, URZ ;  /* 0x000000ff0c067290 */ /* 0x000fe2000fffe1ff */
[----:B-1----:R-:W-:Y:S03]  /*8a50*/  @!P2 IMAD.MOV.U32 R0, RZ, 0x20, RZ ;  /* 0x00000020ff00a824 */ /* 0x002fe600078e00ff */
[----:B------:R-:W-:Y:S01]  /*8a60*/  UIMAD UR11, UR32, UR6, UR11 ;  /* 0x00000006200b72a4 */ /* 0x000fe2000f8e020b */
[----:B------:R-:W-:Y:S01]  /*8a70*/  @!P2 IMAD.MOV.U32 R0, RZ, 0x400, R0 ;  /* 0x00000400ff00a824 */ /* 0x000fe200078e0000 */
[----:B------:R-:W-:Y:S02]  /*8a80*/  UMOV UR4, UR5 ;  /* 0x0000000500047c82 */ /* 0x000fe40008000000 */
[----:B------:R-:W-:Y:S04]  /*8a90*/  USHF.R.U32.HI UR4, URZ, UR37, UR4 ;  /* 0x00000025ff047299 */ /* 0x000fe80008011604 */
[----:B------:R-:W-:Y:S02]  /*8aa0*/  USEL UR13, UR12, UR4, !UP0 ;  /* 0x000000040c0d7287 */ /* 0x000fe4000c000000 */
[----:B------:R-:W-:Y:S02]  /*8ab0*/  UISETP.NE.AND UP0, UPT, UR38, 0x1, UPT ;  /* 0x000000012600788c */ /* 0x000fe4000bf05270 */
[----:B------:R-:W-:Y:S07]  /*8ac0*/  UIMAD.WIDE.U32 UR4, UR13, UR39, URZ ;  /* 0x000000270d0472a5 */ /* 0x000fee000f8e00ff */
[----:B------:R-:W-:Y:S02]  /*8ad0*/  UMOV UR4, UR5 ;  /* 0x0000000500047c82 */ /* 0x000fe40008000000 */
[----:B------:R-:W-:Y:S04]  /*8ae0*/  USHF.R.U32.HI UR4, URZ, UR57, UR4 ;  /* 0x00000039ff047299 */ /* 0x000fe80008011604 */
[----:B------:R-:W-:Y:S02]  /*8af0*/  USEL UR14, UR13, UR4, !UP0 ;  /* 0x000000040d0e7287 */ /* 0x000fe4000c000000 */
[----:B------:R-:W-:Y:S02]  /*8b00*/  UIADD3 UR4, UPT, UPT, -UR13, URZ, URZ ;  /* 0x000000ff0d047290 */ /* 0x000fe4000fffe1ff */
[----:B------:R-:W-:Y:S02]  /*8b10*/  UIADD3 UR5, UPT, UPT, -UR14, URZ, URZ ;  /* 0x000000ff0e057290 */ /* 0x000fe4000fffe1ff */
[----:B------:R-:W-:Y:S02]  /*8b20*/  UIMAD UR12, UR35, UR4, UR12 ;  /* 0x00000004230c72a4 */ /* 0x000fe4000f8e020c */
[----:B------:R-:W-:Y:S01]  /*8b30*/  UIMAD UR13, UR38, UR5, UR13 ;  /* 0x00000005260d72a4 */ /* 0x000fe2000f8e020d */
[----:B--2---:R-:W-:Y:S11]  /*8b40*/  @!P1 BRA `(.L_x_66) ;  /* 0x00000048005c9947 */ /* 0x004ff60003800000 */
.L_x_150:
[----:B------:R-:W-:Y:S01]  /*8b50*/  @!P2 R2UR UR4, R0 ;  /* 0x000000000004a2ca */ /* 0x000fe200000e0000 */
[----:B------:R-:W-:Y:S01]  /*8b60*/  VOTEU.ALL UP0, P2 ;  /* 0x0000000000ff7886 */ /* 0x000fe20001000000 */
[----:B-1----:R-:W-:Y:S04]  /*8b70*/  @!P2 IADD3 R2, P1, PT, R12, 0x680, RZ ;  /* 0x000006800c02a810 */ /* 0x002fe80007f3e0ff */
[----:B------:R-:W-:Y:S01]  /*8b80*/  @!P2 R2UR UR5, R2 ;  /* 0x000000000205a2ca */ /* 0x000fe200000e0000 */
[----:B------:R-:W-:Y:S01]  /*8b90*/  @!P2 IMAD.X R0, RZ, RZ, R13, P1 ;  /* 0x000000ffff00a224 */ /* 0x000fe200008e060d */
[----:B------:R-:W-:Y:S05]  /*8ba0*/  @!UP0 UIADD3 UR8, UPT, UPT, UR20, 0x400, URZ ;  /* 0x0000040014088890 */ /* 0x000fea000fffe0ff */
[----:B------:R-:W-:Y:S01]  /*8bb0*/  @!UP0 UPRMT UR6, UR4, 0x5410, URZ ;  /* 0x0000541004068896 */ /* 0x000fe200080000ff */
[----:B------:R-:W-:Y:S01]  /*8bc0*/  @!P2 R2UR UR4, R0 ;  /* 0x000000000004a2ca */ /* 0x000fe200000e0000 */
[----:B------:R-:W-:Y:S01]  /*8bd0*/  VOTEU.ALL UP0, P2 ;  /* 0x0000000000ff7886 */ /* 0x000fe20001000000 */
[----:B------:R-:W-:Y:S03]  /*8be0*/  @!P2 IMAD.MOV.U32 R0, RZ, RZ, 0x2000 ;  /* 0x00002000ff00a424 */ /* 0x000fe600078e00ff */
[----:B------:R-:W-:Y:S01]  /*8bf0*/  IMAD.U32 R14, RZ, RZ, UR5 ;  /* 0x00000005ff0e7e24 */ /* 0x000fe2000f8e00ff */
[----:B------:R-:W-:Y:S01]  /*8c00*/  @!UP0 UMOV UR9, UR40 ;  /* 0x0000002800098c82 */ /* 0x000fe20008000000 */
[----:B------:R-:W-:Y:S06]  /*8c10*/  @!UP0 UMOV UR10, UR7 ;  /* 0x00000007000a8c82 */ /* 0x000fec0008000000 */
[----:B------:R-:W-:Y:S01]  /*8c20*/  IMAD.U32 R15, RZ, RZ, UR4 ;  /* 0x00000004ff0f7e24 */ /* 0x000fe2000f8e00ff */
[----:B------:R-:W-:Y:S04]  /*8c30*/  @!P2 R2UR UR4, R14 ;  /* 0x000000000e04a2ca */ /* 0x000fe800000e0000 */
[----:B------:R-:W-:Y:S11]  /*8c40*/  @!P2 R2UR UR5, R15 ;  /* 0x000000000f05a2ca */ /* 0x000ff600000e0000 */
[----:B------:R-:W-:Y:S02]  /*8c50*/  @!UPT UIADD3 URZ, UPT, UPT, URZ, URZ, URZ ;  /* 0x000000fffffff290 */ /* 0x000fe4000fffe0ff */
[----:B------:R1:W-:Y:S01]  /*8c60*/  @!UP0 UTMALDG.5D.IM2COL [UR8], [UR4], UR6 ;  /* 0x00000008040083b4 */ /* 0x0003e20008060006 */
[----:B------:R2:W-:Y:S01]  /*8c70*/  @!P2 SYNCS.ARRIVE.TRANS64.RED.A0TR RZ, [UR20+0x40], R0 ;  /* 0x00004000ffffa9a7 */ /* 0x0005e20008300414 */
[----:B------:R-:W-:Y:S01]  /*8c80*/  SYNCS.ARRIVE.TRANS64.RED.A1T0 RZ, [UR49], RZ ;  /* 0x000000ffffff79a7 */ /* 0x000fe20008100431 */
[----:B--2---:R-:W-:Y:S01]  /*8c90*/  @!P2 IMAD.MOV.U32 R0, RZ, 0x20, RZ ;  /* 0x00000020ff00a824 */ /* 0x004fe200078e00ff */
[----:B------:R-:W2:Y:S03]  /*8ca0*/  SYNCS.PHASECHK.TRANS64.TRYWAIT P1, [UR20+0x68], R8 ;  /* 0x00006808ff0075a7 */ /* 0x000ea60008021114 */
[----:B------:R-:W-:Y:S01]  /*8cb0*/  @!P2 IMAD.MOV.U32 R0, RZ, 0x400, R0 ;  /* 0x00000400ff00a824 */ /* 0x000fe200078e0000 */
[----:B-12---:R-:W-:Y:S06]  /*8cc0*/  @!P1 BRA `(.L_x_67) ;  /* 0x0000004800149947 */ /* 0x006fec0003800000 */
.L_x_152:
[----:B------:R-:W-:Y:S01]  /*8cd0*/  @!P2 R2UR UR4, R0 ;  /* 0x000000000004a2ca */ /* 0x000fe200000e0000 */
[----:B------:R-:W-:Y:S01]  /*8ce0*/  VOTEU.ALL UP0, P2 ;  /* 0x0000000000ff7886 */ /* 0x000fe20001000000 */
[----:B-1----:R-:W-:Y:S04]  /*8cf0*/  @!P2 IADD3 R2, P1, PT, R12, 0x680, RZ ;  /* 0x000006800c02a810 */ /* 0x002fe80007f3e0ff */
[----:B------:R-:W-:Y:S01]  /*8d00*/  @!P2 R2UR UR5, R2 ;  /* 0x000000000205a2ca */ /* 0x000fe200000e0000 */
[----:B------:R-:W-:Y:S01]  /*8d10*/  @!P2 IMAD.X R0, RZ, RZ, R13, P1 ;  /* 0x000000ffff00a224 */ /* 0x000fe200008e060d */
[----:B------:R-:W-:Y:S02]  /*8d20*/  @!UP0 UIADD3 UR10, UPT, UPT, UR7, 0x20, URZ ;  /* 0x00000020070a8890 */ /* 0x000fe4000fffe0ff */
[----:B------:R-:W-:Y:S03]  /*8d30*/  @!UP0 UIADD3 UR8, UPT, UPT, UR20, 0x2400, URZ ;  /* 0x0000240014088890 */ /* 0x000fe6000fffe0ff */
[----:B------:R-:W-:Y:S01]  /*8d40*/  @!UP0 UPRMT UR6, UR4, 0x5410, URZ ;  /* 0x0000541004068896 */ /* 0x000fe200080000ff */
[----:B------:R-:W-:Y:S01]  /*8d50*/  @!P2 R2UR UR4, R0 ;  /* 0x000000000004a2ca */ /* 0x000fe200000e0000 */
[----:B------:R-:W-:Y:S01]  /*8d60*/  VOTEU.ALL UP0, P2 ;  /* 0x0000000000ff7886 */ /* 0x000fe20001000000 */
[----:B------:R-:W-:Y:S03]  /*8d70*/  @!P2 IMAD.MOV.U32 R0, RZ, RZ, 0x2000 ;  /* 0x00002000ff00a424 */ /* 0x000fe600078e00ff */
[----:B------:R-:W-:Y:S01]  /*8d80*/  IMAD.U32 R14, RZ, RZ, UR5 ;  /* 0x00000005ff0e7e24 */ /* 0x000fe2000f8e00ff */
[----:B------:R-:W-:Y:S07]  /*8d90*/  @!UP0 UMOV UR9, UR27 ;  /* 0x0000001b00098c82 */ /* 0x000fee0008000000 */
        /* <DEDUP_REMOVED lines=11> */
.L_x_154:
        /* <DEDUP_REMOVED lines=20> */
[----:B--2---:R-:W-:Y:S01]  /*8f90*/  @P0 SHF.R.U32.HI R0, RZ, 0x10, R5 ;  /* 0x00000010ff000819 */ /* 0x004fe20000011605 */
[----:B------:R-:W2:Y:S03]  /*8fa0*/  SYNCS.PHASECHK.TRANS64.TRYWAIT P1, [UR20+0x78], R8 ;  /* 0x00007808ff0075a7 */ /* 0x000ea60008021114 */
[----:B------:R-:W-:Y:S01]  /*8fb0*/  @P0 R2UR UR51, R0 ;  /* 0x00000000003302ca */ /* 0x000fe200000e0000 */
[----:B------:R-:W-:Y:S03]  /*8fc0*/  @!UPT UIADD3 URZ, UPT, UPT, URZ, URZ, URZ ;  /* 0x000000fffffff290 */ /* 0x000fe6000fffe0ff */
[----:B-12---:R-:W-:Y:S11]  /*8fd0*/  @!P1 BRA `(.L_x_69) ;  /* 0x0000004400809947 */ /* 0x006ff60003800000 */
.L_x_156:
[----:B-1----:R-:W-:Y:S01]  /*8fe0*/  @!P2 IMAD.MOV.U32 R0, RZ, 0x20, RZ ;  /* 0x00000020ff00a824 */ /* 0x002fe200078e00ff */
[----:B------:R-:W-:Y:S01]  /*8ff0*/  @!P2 IADD3 R2, P0, PT, R12, 0x680, RZ ;  /* 0x000006800c02a810 */ /* 0x000fe20007f1e0ff */
[----:B------:R-:W-:Y:S01]  /*9000*/  VOTEU.ALL UP0, P2 ;  /* 0x0000000000ff7886 */ /* 0x000fe20001000000 */
[----:B------:R-:W-:Y:S01]  /*9010*/  UIADD3 UR21, UPT, UPT, UR15, UR44, URZ ;  /* 0x0000002c0f157290 */ /* 0x000fe2000fffe0ff */
[----:B------:R-:W-:Y:S01]  /*9020*/  @!P2 IMAD.MOV.U32 R0, RZ, 0x400, R0 ;  /* 0x00000400ff00a824 */ /* 0x000fe200078e0000 */
[----:B------:R-:W-:Y:S01]  /*9030*/  @!P2 R2UR UR5, R2 ;  /* 0x000000000205a2ca */ /* 0x000fe200000e0000 */
[----:B------:R-:W-:Y:S01]  /*9040*/  UIADD3 UR50, UPT, UPT, UR16, UR43, URZ ;  /* 0x0000002b10327290 */ /* 0x000fe2000fffe0ff */
[----:B------:R-:W-:Y:S01]  /*9050*/  LOP3.LUT R10, R10, 0x1, RZ, 0x3c, !PT ;  /* 0x000000010a0a7812 */ /* 0x000fe200078e3cff */
[----:B------:R-:W-:Y:S01]  /*9060*/  @!UP0 UIADD3 UR8, UPT, UPT, UR20, 0x6400, URZ ;  /* 0x0000640014088890 */ /* 0x000fe2000fffe0ff */
[----:B------:R-:W-:Y:S01]  /*9070*/  @!P2 R2UR UR4, R0 ;  /* 0x000000000004a2ca */ /* 0x000fe200000e0000 */
[----:B------:R-:W-:Y:S01]  /*9080*/  @!P2 IMAD.X R0, RZ, RZ, R13, P0 ;  /* 0x000000ffff00a224 */ /* 0x000fe200000e060d */
[----:B------:R-:W-:Y:S01]  /*9090*/  @!UP0 UIADD3 UR10, UPT, UPT, UR7, 0x60, URZ ;  /* 0x00000060070a8890 */ /* 0x000fe2000fffe0ff */
[----:B------:R-:W-:Y:S01]  /*90a0*/  LOP3.LUT P0, RZ, R6, 0x1, RZ, 0xc0, !PT ;  /* 0x0000000106ff7812 */ /* 0x000fe2000780c0ff */
[----:B------:R-:W-:Y:S01]  /*90b0*/  @!UP0 UIADD3 UR9, UPT, UPT, UR20, 0x58, URZ ;  /* 0x0000005814098890 */ /* 0x000fe2000fffe0ff */
[----:B------:R-:W-:Y:S01]  /*90c0*/  LOP3.LUT R9, R9, 0x1, RZ, 0x3c, !PT ;  /* 0x0000000109097812 */ /* 0x000fe200078e3cff */
[----:B------:R-:W-:Y:S03]  /*90d0*/  UPLOP3.LUT UP3, UPT, UPT, UPT, UPT, 0x80, 0x8 ;  /* 0x000000000008789c */ /* 0x000fe60003f6f070 */
[----:B------:R-:W-:Y:S04]  /*90e0*/  IMAD.U32 R14, RZ, RZ, UR5 ;  /* 0x00000005ff0e7e24 */ /* 0x000fe8000f8e00ff */
[----:B------:R-:W-:Y:S01]  /*90f0*/  @!UP0 UPRMT UR6, UR4, 0x5410, URZ ;  /* 0x0000541004068896 */ /* 0x000fe200080000ff */
[----:B------:R-:W-:Y:S01]  /*9100*/  @!P2 R2UR UR4, R0 ;  /* 0x000000000004a2ca */ /* 0x000fe200000e0000 */
[----:B------:R-:W-:Y:S11]  /*9110*/  VOTEU.ALL UP0, P2 ;  /* 0x0000000000ff7886 */ /* 0x000ff60001000000 */
[----:B------:R-:W-:Y:S01]  /*9120*/  @!UPT UIADD3 URZ, UPT, UPT, URZ, URZ, URZ ;  /* 0x000000fffffff290 */ /* 0x000fe2000fffe0ff */
[----:B------:R-:W-:Y:S01]  /*9130*/  IMAD.U32 R15, RZ, RZ, UR4 ;  /* 0x00000004ff0f7e24 */ /* 0x000fe2000f8e00ff */
[----:B------:R-:W-:Y:S04]  /*9140*/  @!P2 R2UR UR4, R14 ;  /* 0x000000000e04a2ca */ /* 0x000fe800000e0000 */
[----:B------:R-:W-:Y:S11]  /*9150*/  @!P2 R2UR UR5, R15 ;  /* 0x000000000f05a2ca */ /* 0x000ff600000e0000 */
[----:B------:R-:W-:Y:S02]  /*9160*/  @!UPT UIADD3 URZ, UPT, UPT, URZ, URZ, URZ ;  /* 0x000000fffffff290 */ /* 0x000fe4000fffe0ff */
[----:B------:R1:W-:Y:S01]  /*9170*/  @!UP0 UTMALDG.5D.IM2COL [UR8], [UR4], UR6 ;  /* 0x00000008040083b4 */ /* 0x0003e20008060006 */
[----:B------:R1:W-:Y:S01]  /*9180*/  @!P2 SYNCS.ARRIVE.TRANS64.RED.A0TR RZ, [UR20+0x58], R3 ;  /* 0x00005803ffffa9a7 */ /* 0x0003e20008300414 */
[----:B------:R-:W-:Y:S01]  /*9190*/  SYNCS.ARRIVE.TRANS64.RED.A1T0 RZ, [UR46], RZ ;  /* 0x000000ffffff79a7 */ /* 0x000fe2000810042e */
[----:B------:R-:W-:Y:S05]  /*91a0*/  @P0 BRA `(.L_x_70) ;  /* 0xfffffff000200947 */ /* 0x000fea000383ffff */
[----:B------:R-:W-:-:S04]  /*91b0*/  SHF.L.U32 R2, R10, 0x1f, RZ ;  /* 0x0000001f0a027819 */ /* 0x000fc800000006ff */
[----:B------:R-:W2:Y:S02]  /*91c0*/  SYNCS.PHASECHK.TRANS64.TRYWAIT P0, [UR20+0x60], R2 ;  /* 0x00006002ff0075a7 */ /* 0x000ea40008001114 */
[----:B--2---:R-:W-:Y:S05]  /*91d0*/  @!P0 BRA `(.L_x_71) ;  /* 0x0000004400188947 */ /* 0x004fea0003800000 */
.L_x_158:
[----:B------:R-:W3:Y:S02]  /*91e0*/  SYNCS.PHASECHK.TRANS64.TRYWAIT P0, [UR20+0x68], R2 ;  /* 0x00006802ff0075a7 */ /* 0x000ee40008001114 */
[----:B---3--:R-:W-:Y:S05]  /*91f0*/  @!P0 BRA `(.L_x_72) ;  /* 0x0000004400288947 */ /* 0x008fea0003800000 */
.L_x_160:
[----:B------:R-:W3:Y:S02]  /*9200*/  SYNCS.PHASECHK.TRANS64.TRYWAIT P0, [UR20+0x70], R2 ;  /* 0x00007002ff0075a7 */ /* 0x000ee40008001114 */
[----:B---3--:R-:W-:Y:S05]  /*9210*/  @!P0 BRA `(.L_x_73) ;  /* 0x0000004400388947 */ /* 0x008fea0003800000 */
.L_x_162:
[----:B--2---:R-:W-:-:S07]  /*9220*/  MOV R0, UR20 ;  /* 0x0000001400007c02 */ /* 0x004fce0008000f00 */
.L_x_74:
[----:B--2---:R-:W-:-:S04]  /*9230*/  SHF.L.U32 R2, R10, 0x1f, RZ ;  /* 0x0000001f0a027819 */ /* 0x004fc800000006ff */
[----:B------:R2:W3:Y:S03]  /*9240*/  SYNCS.PHASECHK.TRANS64.TRYWAIT P0, [R0+URZ+0x78], R2 ;  /* 0x00007802000075a7 */ /* 0x0004e600080011ff */
[----:B---3--:R-:W-:Y:S05]  /*9250*/  @!P0 NANOSLEEP.SYNCS 0x989680 ;  /* 0x009896800000895d */ /* 0x008fea0003900000 */
[----:B------:R-:W3:Y:S02]  /*9260*/  @!P0 SYNCS.PHASECHK.TRANS64 P0, [R0+URZ+0x78], R2 ;  /* 0x00007802000085a7 */ /* 0x000ee400080010ff */
[----:B-1-3--:R-:W-:Y:S05]  /*9270*/  @P0 EXIT ;  /* 0x000000000000094d */ /* 0x00afea0003800000 */
[----:B------:R-:W-:Y:S05]  /*9280*/  BRA `(.L_x_74) ;  /* 0xfffffffc00e87947 */ /* 0x000fea000383ffff */
.L_x_59:
[----:B------:R-:W-:-:S06]  /*9290*/  UISETP.GE.AND UP0, UPT, UR18, 0x4, UPT ;  /* 0x000000041200788c */ /* 0x000fcc000bf06270 */
[----:B------:R-:W-:-:S13]  /*92a0*/  PLOP3.LUT P0, PT, PT, PT, UP0, 0x80, 0x8 ;  /* 0x000000000008781c */ /* 0x000fda0003f0f008 */
[----:B-1----:R-:W-:Y:S05]  /*92b0*/  @!P0 EXIT ;  /* 0x000000000000894d */ /* 0x002fea0003800000 */
[----:B------:R-:W1:Y:S08]  /*92c0*/  S2UR UR4, SR_CgaCtaId ;  /* 0x00000000000479c3 */ /* 0x000e700000008800 */
[----:B------:R-:W-:Y:S01]  /*92d0*/  BAR.SYNC.DEFER_BLOCKING 0x6, 0xa0 ;  /* 0x0182800000007b1d */ /* 0x000fe20000010000 */
[C---:B------:R-:W-:Y:S01]  /*92e0*/  IMAD.SHL.U32 R3, R62.reuse, 0x20, RZ ;  /* 0x000000203e037824 */ /* 0x040fe200078e00ff */
[C---:B------:R-:W-:Y:S01]  /*92f0*/  R2P PR, R62.reuse, 0x6 ;  /* 0x000000063e007804 */ /* 0x040fe20000000000 */
[----:B------:R-:W-:-:S02]  /*9300*/  IMAD.SHL.U32 R0, R62, 0x10, RZ ;  /* 0x000000103e007824 */ /* 0x000fc400078e00ff */
[----:B------:R-:W-:Y:S02]  /*9310*/  HFMA2 R60, -RZ, RZ, 0, 5.9604644775390625e-08 ;  /* 0x00000001ff3c7431 */ /* 0x000fe400000001ff */
[C---:B------:R-:W-:Y:S01]  /*9320*/  IMAD.SHL.U32 R61, R62.reuse, 0x4, RZ ;  /* 0x000000043e3d7824 */ /* 0x040fe200078e00ff */
[----:B------:R-:W-:Y:S01]  /*9330*/  UMOV UR48, 0x400 ;  /* 0x0000040000307882 */ /* 0x000fe20000000000 */
[C---:B------:R-:W-:Y:S01]  /*9340*/  LOP3.LUT R4, R3.reuse, 0xe0, RZ, 0xc0, !PT ;  /* 0x000000e003047812 */ /* 0x040fe200078ec0ff */
[----:B------:R-:W2:Y:S01]  /*9350*/  LDC.64 R50, c[0x0][0x9b0] ;  /* 0x00026c00ff327b82 */ /* 0x000ea20000000a00 */
[----:B------:R-:W-:Y:S01]  /*9360*/  LOP3.LUT R3, R3, 0x100, RZ, 0xc0, !PT ;  /* 0x0000010003037812 */ /* 0x000fe200078ec0ff */
[----:B------:R-:W-:Y:S01]  /*9370*/  IMAD.U32 R23, R62, 0x10000, RZ ;  /* 0x000100003e177824 */ /* 0x000fe200078e00ff */
[----:B------:R-:W-:Y:S01]  /*9380*/  LOP3.LUT R61, R4, 0x1c, R61, 0xf8, !PT ;  /* 0x0000001c043d7812 */ /* 0x000fe200078ef83d */
[----:B------:R-:W-:Y:S01]  /*9390*/  IMAD.MOV.U32 R73, RZ, RZ, 0x10 ;  /* 0x00000010ff497424 */ /* 0x000fe200078e00ff */
[----:B------:R-:W-:Y:S01]  /*93a0*/  LOP3.LUT R0, R3, 0x600, R0, 0xf8, !PT ;  /* 0x0000060003007812 */ /* 0x000fe200078ef800 */
[----:B------:R-:W-:Y:S01]  /*93b0*/  IMAD.MOV.U32 R72, RZ, RZ, 0x20 ;  /* 0x00000020ff487424 */ /* 0x000fe200078e00ff */
[----:B------:R-:W-:Y:S01]  /*93c0*/  SHF.R.U32.HI R4, RZ, 0x2, R62 ;  /* 0x00000002ff047819 */ /* 0x000fe2000001163e */
[----:B------:R-:W3:Y:S01]  /*93d0*/  LDC.64 R48, c[0x0][0x9a8] ;  /* 0x00026a00ff307b82 */ /* 0x000ee20000000a00 */
[----:B------:R-:W-:Y:S01]  /*93e0*/  LOP3.LUT R62, R62, 0x60, RZ, 0xc0, !PT ;  /* 0x000000603e3e7812 */ /* 0x000fe200078ec0ff */
[----:B------:R-:W-:Y:S01]  /*93f0*/  IMAD.MOV.U32 R22, RZ, RZ, RZ ;  /* 0x000000ffff167224 */ /* 0x000fe200078e00ff */
[----:B------:R-:W-:-:S02]  /*9400*/  LOP3.LUT R61, R61, 0x4, R4, 0x78, !PT ;  /* 0x000000043d3d7812 */ /* 0x000fc400078e7804 */
[----:B------:R-:W-:Y:S02]  /*9410*/  CS2R R58, SRZ ;  /* 0x00000000003a7805 */ /* 0x000fe4000001ff00 */
[----:B------:R-:W-:Y:S01]  /*9420*/  LOP3.LUT R23, R23, 0x600000, RZ, 0xc0, !PT ;  /* 0x0060000017177812 */ /* 0x000fe200078ec0ff */
[----:B------:R-:W4:Y:S01]  /*9430*/  LDCU UR54, c[0x0][0x370] ;  /* 0x00006e00ff3677ac */ /* 0x000f220008000800 */
[----:B------:R-:W-:Y:S02]  /*9440*/  LOP3.LUT R61, R0, R61, RZ, 0xfc, !PT ;  /* 0x0000003d003d7212 */ /* 0x000fe400078efcff */
[----:B------:R-:W-:Y:S01]  /*9450*/  SEL R73, R73, 0xfffffff0, !P2 ;  /* 0xfffffff049497807 */ /* 0x000fe20005000000 */
[----:B-1----:R-:W-:Y:S01]  /*9460*/  ULEA UR48, UR4, UR48, 0x18 ;  /* 0x0000003004307291 */ /* 0x002fe2000f8ec0ff */
[----:B------:R-:W-:Y:S01]  /*9470*/  SEL R72, R72, 0xffffffe0, !P1 ;  /* 0xffffffe048487807 */ /* 0x000fe20004800000 */
[----:B------:R-:W1:Y:S01]  /*9480*/  LDCU.64 UR4, c[0x0][0x990] ;  /* 0x00013200ff0477ac */ /* 0x000e620008000a00 */
[----:B------:R-:W2:Y:S06]  /*9490*/  LDCU UR39, c[0x0][0xc0c] ;  /* 0x00018180ff2777ac */ /* 0x000eac0008000800 */
[----:B------:R-:W4:Y:S01]  /*94a0*/  LDS R2, [UR48+0xe0] ;  /* 0x0000e030ff027984 */ /* 0x000f220008000800 */
[----:B------:R-:W2:Y:S01]  /*94b0*/  LDCU UR38, c[0x0][0xc30] ;  /* 0x00018600ff2677ac */ /* 0x000ea20008000800 */
[----:B------:R-:W2:Y:S01]  /*94c0*/  LDCU.64 UR60, c[0x0][0x988] ;  /* 0x00013100ff3c77ac */ /* 0x000ea20008000a00 */
[----:B------:R-:W2:Y:S01]  /*94d0*/  LDCU.64 UR46, c[0x0][0xc28] ;  /* 0x00018500ff2e77ac */ /* 0x000ea20008000a00 */
[----:B-1----:R-:W-:-:S02]  /*94e0*/  IMAD.U32 R66, RZ, RZ, UR4 ;  /* 0x00000004ff427e24 */ /* 0x002fc4000f8e00ff */
[----:B------:R-:W-:Y:S01]  /*94f0*/  IMAD.U32 R65, RZ, RZ, UR5 ;  /* 0x00000005ff417e24 */ /* 0x000fe2000f8e00ff */
[----:B------:R-:W1:Y:S01]  /*9500*/  LDCU.128 UR4, c[0x0][0xb80] ;  /* 0x00017000ff0477ac */ /* 0x000e620008000c00 */
[----:B------:R-:W2:Y:S01]  /*9510*/  LDCU.128 UR56, c[0x0][0xc10] ;  /* 0x00018200ff3877ac */ /* 0x000ea20008000c00 */
[----:B------:R-:W2:Y:S01]  /*9520*/  LDCU UR53, c[0x0][0x374] ;  /* 0x00006e80ff3577ac */ /* 0x000ea20008000800 */
[----:B------:R-:W-:Y:S01]  /*9530*/  UMOV UR52, URZ ;  /* 0x000000ff00347c82 */ /* 0x000fe20008000000 */
[----:B------:R-:W-:Y:S01]  /*9540*/  UMOV UR49, URZ ;  /* 0x000000ff00317c82 */ /* 0x000fe20008000000 */
[----:B-1----:R-:W-:Y:S01]  /*9550*/  IMAD.U32 R70, RZ, RZ, UR4 ;  /* 0x00000004ff467e24 */ /* 0x002fe2000f8e00ff */
[----:B------:R-:W-:Y:S01]  /*9560*/  UIADD3 UR4, UPT, UPT, UR48, 0x400, URZ ;  /* 0x0000040030047890 */ /* 0x000fe2000fffe0ff */
[----:B------:R-:W-:Y:S01]  /*9570*/  MOV R69, UR5 ;  /* 0x0000000500457c02 */ /* 0x000fe20008000f00 */
[----:B------:R-:W-:Y:S02]  /*9580*/  IMAD.U32 R68, RZ, RZ, UR6 ;  /* 0x00000006ff447e24 */ /* 0x000fe4000f8e00ff */
[----:B------:R-:W-:-:S02]  /*9590*/  IMAD.U32 R67, RZ, RZ, UR7 ;  /* 0x00000007ff437e24 */ /* 0x000fc4000f8e00ff */
[----:B------:R-:W-:Y:S02]  /*95a0*/  IMAD.U32 R71, RZ, RZ, UR4 ;  /* 0x00000004ff477e24 */ /* 0x000fe4000f8e00ff */
[C---:B----4-:R-:W-:Y:S01]  /*95b0*/  VIADD R3, R2.reuse, 0x80 ;  /* 0x0000008002037836 */ /* 0x050fe20000000000 */
[----:B------:R-:W-:-:S04]  /*95c0*/  LOP3.LUT R2, R2, 0xffff, RZ, 0xc0, !PT ;  /* 0x0000ffff02027812 */ /* 0x000fc800078ec0ff */
[----:B------:R-:W-:-:S05]  /*95d0*/  LOP3.LUT R3, R3, 0xffff, RZ, 0xc0, !PT ;  /* 0x0000ffff03037812 */ /* 0x000fca00078ec0ff */
[----:B--23--:R1:W-:Y:S02]  /*95e0*/  STL.64 [R1], R2 ;  /* 0x0000000201007387 */ /* 0x00c3e40000100a00 */
.L_x_118:
[----:B-1----:R-:W-:Y:S04]  /*95f0*/  SHF.L.U32 R2, R58, 0x1f, RZ ;  /* 0x0000001f3a027819 */ /* 0x002fe800000006ff */
[----:B------:R-:W1:Y:S02]  /*9600*/  SYNCS.PHASECHK.TRANS64.TRYWAIT P0, [UR48+0x90], R2 ;  /* 0x00009002ff0075a7 */ /* 0x000e640008001130 */
[----:B-1----:R-:W-:Y:S05]  /*9610*/  @!P0 BRA `(.L_x_75) ;  /* 0x0000004000508947 */ /* 0x002fea0003800000 */
.L_x_164:
[----:B------:R-:W2:Y:S01]  /*9620*/  LDS.128 R52, [UR48+0xd0] ;  /* 0x0000d030ff347984 */ /* 0x000ea20008000c00 */
[----:B------:R-:W-:Y:S01]  /*9630*/  UIADD3 UR4, UPT, UPT, UR48, 0x98, URZ ;  /* 0x0000009830047890 */ /* 0x000fe2000fffe0ff */
[----:B-1----:R-:W-:Y:S01]  /*9640*/  IMAD R2, R22, 0x4, R1 ;  /* 0x0000000416027824 */ /* 0x002fe200078e0201 */
[----:B------:R-:W-:Y:S01]  /*9650*/  UISETP.GE.AND UP1, UPT, UR55, 0x1, UPT ;  /* 0x000000013700788c */ /* 0x000fe2000bf26270 */
[----:B------:R-:W-:Y:S01]  /*9660*/  @!PT LDS RZ, [RZ] ;  /* 0x00000000fffff984 */ /* 0x000fe20000000800 */
[----:B------:R-:W-:Y:S01]  /*9670*/  @!PT LDS RZ, [RZ] ;  /* 0x00000000fffff984 */ /* 0x000fe20000000800 */
[----:B------:R-:W-:Y:S01]  /*9680*/  @!PT LDS RZ, [RZ] ;  /* 0x00000000fffff984 */ /* 0x000fe20000000800 */
[----:B------:R-:W-:Y:S01]  /*9690*/  @!PT LDS RZ, [RZ] ;  /* 0x00000000fffff984 */ /* 0x000fe20000000800 */
[----:B------:R1:W-:Y:S06]  /*96a0*/  MEMBAR.ALL.CTA ;  /* 0x0000000000007992 */ /* 0x0003ec0000008000 */
[----:B-1----:R-:W1:Y:S01]  /*96b0*/  FENCE.VIEW.ASYNC.S ;  /* 0x00000000000073c6 */ /* 0x002e620000000000 */
[----:B------:R-:W-:Y:S09]  /*96c0*/  UPRMT UR4, URZ, 0x654, UR4 ;  /* 0x00000654ff047896 */ /* 0x000ff20008000004 */
[----:B-1----:R-:W-:Y:S01]  /*96d0*/  SYNCS.ARRIVE.TRANS64.RED.A1T0 RZ, [UR4], RZ ;  /* 0x000000ffffff79a7 */ /* 0x002fe20008100404 */
[----:B------:R-:W5:Y:S01]  /*96e0*/  LDL R2, [R2] ;  /* 0x0000000002027983 */ /* 0x000f620000100800 */
[----:B--2---:R-:W-:Y:S11]  /*96f0*/  LOP3.LUT P0, RZ, R54, 0x1, RZ, 0xc0, !PT ;  /* 0x0000000136ff7812 */ /* 0x004ff6000780c0ff */
[----:B------:R-:W-:Y:S02]  /*9700*/  @!UPT UIADD3 URZ, UPT, UPT, URZ, URZ, URZ ;  /* 0x000000fffffff290 */ /* 0x000fe4000fffe0ff */
[----:B------:R-:W-:Y:S01]  /*9710*/  VOTEU.ANY UP0, P0 ;  /* 0x0000000000ff7886 */ /* 0x000fe20000000100 */
[----:B------:R-:W-:Y:S11]  /*9720*/  PLOP3.LUT P0, PT, PT, PT, UP0, 0x80, 0x8 ;  /* 0x000000000008781c */ /* 0x000ff60003f0f008 */
[----:B------:R-:W-:Y:S02]  /*9730*/  @!UPT UIADD3 URZ, UPT, UPT, URZ, URZ, URZ ;  /* 0x000000fffffff290 */ /* 0x000fe4000fffe0ff */
[----:B------:R-:W-:Y:S02]  /*9740*/  @P0 MOV R3, R52 ;  /* 0x0000003400030202 */ /* 0x000fe40000000f00 */
[----:B------:R-:W-:Y:S02]  /*9750*/  @P0 LOP3.LUT R0, R53, 0xffff, RZ, 0xc0, !PT ;  /* 0x0000ffff35000812 */ /* 0x000fe400078ec0ff */
[----:B------:R-:W-:Y:S02]  /*9760*/  @P0 R2UR UR5, R3 ;  /* 0x00000000030502ca */ /* 0x000fe400000e0000 */
[----:B------:R-:W-:Y:S11]  /*9770*/  @P0 R2UR UR4, R0 ;  /* 0x00000000000402ca */ /* 0x000ff600000e0000 */
[----:B------:R-:W-:Y:S02]  /*9780*/  @UP0 UMOV UR37, UR5 ;  /* 0x0000000500250c82 */ /* 0x000fe40008000000 */
[----:B------:R-:W-:Y:S01]  /*9790*/  @UP0 UMOV UR36, UR4 ;  /* 0x0000000400240c82 */ /* 0x000fe20008000000 */
[----:B------:R-:W-:Y:S05]  /*97a0*/  BRA.U !UP1, `(.L_x_76) ;  /* 0x0000000109cc7547 */ /* 0x000fea000b800000 */
[----:B------:R-:W1:Y:S01]  /*97b0*/  LDCU UR9, c[0x0][0xc20] ;  /* 0x00018400ff0977ac */ /* 0x000e620008000800 */
[----:B------:R-:W-:Y:S02]  /*97c0*/  UIMAD.WIDE.U32 UR4, UR53, UR59, URZ ;  /* 0x0000003b350472a5 */ /* 0x000fe4000f8e00ff */
[----:B------:R-:W-:Y:S02]  /*97d0*/  UIMAD.WIDE.U32 UR6, UR54, UR56, URZ ;  /* 0x00000038360672a5 */ /* 0x000fe4000f8e00ff */
[----:B------:R-:W-:Y:S02]  /*97e0*/  UIMAD.WIDE.U32 UR10, UR36, UR59, URZ ;  /* 0x0000003b240a72a5 */ /* 0x000fe4000f8e00ff */
[----:B------:R-:W-:Y:S02]  /*97f0*/  UISETP.NE.AND UP0, UPT, UR58, 0x1, UPT ;  /* 0x000000013a00788c */ /* 0x000fe4000bf05270 */
[----:B------:R-:W-:Y:S02]  /*9800*/  UISETP.NE.AND UP1, UPT, UR39, 0x1, UPT ;  /* 0x000000012700788c */ /* 0x000fe4000bf25270 */
[----:B------:R-:W-:Y:S02]  /*9810*/  UISETP.NE.AND UP2, UPT, UR55, 0x1, UPT ;  /* 0x000000013700788c */ /* 0x000fe4000bf45270 */
[----:B------:R-:W-:Y:S01]  /*9820*/  UIMAD.WIDE.U32 UR12, UR37, UR56, URZ ;  /* 0x00000038250c72a5 */ /* 0x000fe2000f8e00ff */
[----:B------:R-:W-:Y:S01]  /*9830*/  UMOV UR4, UR5 ;  /* 0x0000000500047c82 */ /* 0x000fe20008000000 */
[----:B------:R-:W-:Y:S01]  /*9840*/  UMOV UR6, UR11 ;  /* 0x0000000b00067c82 */ /* 0x000fe20008000000 */
[----:B-1----:R-:W-:Y:S03]  /*9850*/  USHF.R.U32.HI UR8, URZ, UR9, UR4 ;  /* 0x00000009ff087299 */ /* 0x002fe60008011604 */
[----:B------:R-:W-:Y:S02]  /*9860*/  UMOV UR4, UR7 ;  /* 0x0000000700047c82 */ /* 0x000fe40008000000 */
[----:B------:R-:W-:Y:S02]  /*9870*/  USHF.R.U32.HI UR5, URZ, UR57, UR4 ;  /* 0x00000039ff057299 */ /* 0x000fe40008011604 */
[----:B------:R-:W-:Y:S02]  /*9880*/  USEL UR4, UR53, UR8, !UP0 ;  /* 0x0000000835047287 */ /* 0x000fe4000c000000 */
[----:B------:R-:W-:Y:S02]  /*9890*/  USHF.R.U32.HI UR8, URZ, UR9, UR6 ;  /* 0x00000009ff087299 */ /* 0x000fe40008011606 */
[----:B------:R-:W-:Y:S02]  /*98a0*/  UIMAD.WIDE.U32 UR6, UR4, UR46, URZ ;  /* 0x0000002e040672a5 */ /* 0x000fe4000f8e00ff */
[----:B------:R-:W-:Y:S02]  /*98b0*/  USEL UR9, UR54, UR5, !UP1 ;  /* 0x0000000536097287 */ /* 0x000fe4000c800000 */
[----:B------:R-:W-:Y:S02]  /*98c0*/  USEL UR8, UR36, UR8, !UP0 ;  /* 0x0000000824087287 */ /* 0x000fe4000c000000 */
[----:B------:R-:W-:Y:S01]  /*98d0*/  UIMAD.WIDE.U32 UR10, UR9, UR46, URZ ;  /* 0x0000002e090a72a5 */ /* 0x000fe2000f8e00ff */
[----:B------:R-:W-:Y:S01]  /*98e0*/  UMOV UR6, UR7 ;  /* 0x0000000700067c82 */ /* 0x000fe20008000000 */
[----:B------:R-:W-:Y:S01]  /*98f0*/  UMOV UR5, UR13 ;  /* 0x0000000d00057c82 */ /* 0x000fe20008000000 */
[----:B------:R-:W-:Y:S02]  /*9900*/  @UP2 USHF.R.U32.HI UR4, URZ, UR47, UR6 ;  /* 0x0000002fff042299 */ /* 0x000fe40008011606 */
[----:B------:R-:W-:Y:S02]  /*9910*/  USHF.R.U32.HI UR5, URZ, UR57, UR5 ;  /* 0x00000039ff057299 */ /* 0x000fe40008011605 */
[----:B------:R-:W-:Y:S02]  /*9920*/  UIMAD UR4, UR55, UR4, URZ ;  /* 0x00000004370472a4 */ /* 0x000fe4000f8e02ff */
[----:B------:R-:W-:Y:S02]  /*9930*/  USEL UR5, UR37, UR5, !UP1 ;  /* 0x0000000525057287 */ /* 0x000fe4000c800000 */
[----:B------:R-:W-:Y:S01]  /*9940*/  UISETP.GE.AND UP0, UPT, UR8, UR4, UPT ;  /* 0x000000040800728c */ /* 0x000fe2000bf06270 */
[----:B------:R-:W-:Y:S01]  /*9950*/  UMOV UR6, UR11 ;  /* 0x0000000b00067c82 */ /* 0x000fe20008000000 */
[----:B------:R-:W-:Y:S02]  /*9960*/  UIMAD.WIDE.U32 UR10, UR8, UR46, URZ ;  /* 0x0000002e080a72a5 */ /* 0x000fe4000f8e00ff */
[----:B------:R-:W-:Y:S04]  /*9970*/  @UP2 USHF.R.U32.HI UR9, URZ, UR47, UR6 ;  /* 0x0000002fff092299 */ /* 0x000fe80008011606 */
[----:B------:R-:W-:Y:S01]  /*9980*/  UIMAD UR6, UR55, UR9, URZ ;  /* 0x00000009370672a4 */ /* 0x000fe2000f8e02ff */
[----:B------:R-:W-:Y:S03]  /*9990*/  UMOV UR4, UR11 ;  /* 0x0000000b00047c82 */ /* 0x000fe60008000000 */
[----:B------:R-:W-:Y:S02]  /*99a0*/  UISETP.GE.OR UP0, UPT, UR5, UR6, UP0 ;  /* 0x000000060500728c */ /* 0x000fe40008706670 */
[----:B------:R-:W-:Y:S02]  /*99b0*/  USHF.R.U32.HI UR4, URZ, UR47, UR4 ;  /* 0x0000002fff047299 */ /* 0x000fe40008011604 */
[----:B------:R-:W-:Y:S02]  /*99c0*/  UIMAD.WIDE.U32 UR6, UR5, UR46, URZ ;  /* 0x0000002e050672a5 */ /* 0x000fe4000f8e00ff */
[----:B------:R-:W-:Y:S02]  /*99d0*/  USEL UR11, UR8, UR4, !UP2 ;  /* 0x00000004080b7287 */ /* 0x000fe4000d000000 */
[----:B------:R-:W-:Y:S02]  /*99e0*/  UIADD3 UR6, UPT, UPT, -UR5, URZ, URZ ;  /* 0x000000ff05067290 */ /* 0x000fe4000fffe1ff */
[----:B------:R-:W-:Y:S02]  /*99f0*/  UIADD3 UR10, UPT, UPT, -UR11, URZ, URZ ;  /* 0x000000ff0b0a7290 */ /* 0x000fe4000fffe1ff */
[----:B------:R-:W-:Y:S02]  /*9a00*/  UIMAD UR6, UR39, UR6, UR37 ;  /* 0x00000006270672a4 */ /* 0x000fe4000f8e0225 */
[----:B------:R-:W-:Y:S01]  /*9a10*/  UIMAD UR10, UR55, UR10, UR8 ;  /* 0x0000000a370a72a4 */ /* 0x000fe2000f8e0208 */
[----:B------:R-:W-:Y:S01]  /*9a20*/  @!UP0 UMOV UR4, UR7 ;  /* 0x0000000700048c82 */ /* 0x000fe20008000000 */
[----:B------:R-:W-:Y:S02]  /*9a30*/  UIADD3 UR7, UPT, UPT, -UR8, URZ, URZ ;  /* 0x000000ff08077290 */ /* 0x000fe4000fffe1ff */
[----:B------:R-:W-:Y:S04]  /*9a40*/  @!UP0 USHF.R.U32.HI UR4, URZ, UR47, UR4 ;  /* 0x0000002fff048299 */ /* 0x000fe80008011604 */
[----:B------:R-:W-:Y:S04]  /*9a50*/  @!UP0 USEL UR4, UR5, UR4, !UP2 ;  /* 0x0000000405048287 */ /* 0x000fe8000d000000 */
[----:B------:R-:W-:Y:S02]  /*9a60*/  @!UP0 UIMAD UR9, UR9, UR10, UR4 ;  /* 0x0000000a090982a4 */ /* 0x000fe4000f8e0204 */
[----:B------:R-:W-:Y:S02]  /*9a70*/  @!UP0 UIADD3 UR10, UPT, UPT, UR11, -UR4, URZ ;  /* 0x800000040b0a8290 */ /* 0x000fe4000fffe0ff */
[----:B------:R-:W-:Y:S02]  /*9a80*/  UIMAD UR4, UR58, UR7, UR36 ;  /* 0x000000073a0472a4 */ /* 0x000fe4000f8e0224 */
[----:B------:R-:W-:Y:S03]  /*9a90*/  @!UP0 UIMAD UR8, UR10, UR55, UR5 ;  /* 0x000000370a0882a4 */ /* 0x000fe6000f8e0205 */
[----:B------:R-:W-:Y:S02]  /*9aa0*/  @!UP0 UMOV UR5, UR9 ;  /* 0x0000000900058c82 */ /* 0x000fe40008000000 */
[----:B------:R-:W-:Y:S02]  /*9ab0*/  UIMAD UR37, UR5, UR39, UR6 ;  /* 0x00000027052572a4 */ /* 0x000fe4000f8e0206 */
[----:B------:R-:W-:Y:S11]  /*9ac0*/  UIMAD UR36, UR8, UR58, UR4 ;  /* 0x0000003a082472a4 */ /* 0x000ff6000f8e0204 */
[----:B------:R-:W-:Y:S01]  /*9ad0*/  @!UPT UIADD3 URZ, UPT, UPT, URZ, URZ, URZ ;  /* 0x000000fffffff290 */ /* 0x000fe2000fffe0ff */
.L_x_76:
[----:B------:R-:W-:Y:S01]  /*9ae0*/  UISETP.NE.AND UP0, UPT, UR38, 0x1, UPT ;  /* 0x000000012600788c */ /* 0x000fe2000bf05270 */
[----:B------:R-:W-:Y:S01]  /*9af0*/  @P0 SHF.R.U32.HI R0, RZ, 0x10, R53 ;  /* 0x00000010ff000819 */ /* 0x000fe20000011635 */
[----:B------:R-:W-:Y:S01]  /*9b00*/  USHF.L.U32 UR41, UR21, 0x7, URZ ;  /* 0x0000000715297899 */ /* 0x000fe200080006ff */
[----:B------:R-:W-:Y:S02]  /*9b10*/  BSSY.RECONVERGENT B6, `(.L_x_77) ;  /* 0x0000034000067945 */ /* 0x000fe40003800200 */
[----:B------:R-:W-:Y:S02]  /*9b20*/  @P0 R2UR UR62, R0 ;  /* 0x00000000003e02ca */ /* 0x000fe400000e0000 */
[----:B------:R-:W-:Y:S04]  /*9b30*/  LOP3.LUT P0, RZ, R71, 0x3f0, RZ, 0xc0, !PT ;  /* 0x000003f047ff7812 */ /* 0x000fe8000780c0ff */
[----:B------:R-:W1:Y:S01]  /*9b40*/  @!UP0 LDCU.128 UR12, c[0x0][0xc10] ;  /* 0x00018200ff0c87ac */ /* 0x000e620008000c00 */
[----:B------:R-:W2:Y:S01]  /*9b50*/  @!UP0 LDCU UR5, c[0x0][0xc0c] ;  /* 0x00018180ff0587ac */ /* 0x000ea20008000800 */
[----:B------:R-:W3:Y:S01]  /*9b60*/  @!UP0 LDCU UR10, c[0x0][0xc20] ;  /* 0x00018400ff0a87ac */ /* 0x000ee20008000800 */
[----:B-1----:R-:W-:Y:S02]  /*9b70*/  UIMAD.WIDE.U32 UR8, UR37, UR12, URZ ;  /* 0x0000000c250872a5 */ /* 0x002fe4000f8e00ff */
[----:B------:R-:W-:Y:S02]  /*9b80*/  UIMAD.WIDE.U32 UR6, UR36, UR15, URZ ;  /* 0x0000000f240672a5 */ /* 0x000fe4000f8e00ff */
[----:B------:R-:W-:Y:S03]  /*9b90*/  @!UP0 UISETP.NE.AND UP1, UPT, UR14, 0x1, UPT ;  /* 0x000000010e00888c */ /* 0x000fe6000bf25270 */
[----:B------:R-:W-:Y:S01]  /*9ba0*/  @!UP0 UMOV UR4, UR9 ;  /* 0x0000000900048c82 */ /* 0x000fe20008000000 */
[----:B--2---:R-:W-:Y:S02]  /*9bb0*/  @!UP0 UISETP.NE.AND UP2, UPT, UR5, 0x1, UPT ;  /* 0x000000010500888c */ /* 0x004fe4000bf45270 */
[----:B------:R-:W-:Y:S01]  /*9bc0*/  @!UP0 USHF.R.U32.HI UR4, URZ, UR13, UR4 ;  /* 0x0000000dff048299 */ /* 0x000fe20008011604 */
[----:B------:R-:W-:Y:S02]  /*9bd0*/  @!UP0 UMOV UR6, UR7 ;  /* 0x0000000700068c82 */ /* 0x000fe40008000000 */
[----:B---3--:R-:W-:Y:S02]  /*9be0*/  @!UP0 USHF.R.U32.HI UR6, URZ, UR10, UR6 ;  /* 0x0000000aff068299 */ /* 0x008fe40008011606 */
[----:B------:R-:W-:Y:S02]  /*9bf0*/  @!UP0 USEL UR7, UR37, UR4, !UP2 ;  /* 0x0000000425078287 */ /* 0x000fe4000d000000 */
[----:B------:R-:W-:Y:S04]  /*9c00*/  @!UP0 USEL UR6, UR36, UR6, !UP1 ;  /* 0x0000000624068287 */ /* 0x000fe8000c800000 */
[----:B------:R-:W-:Y:S02]  /*9c10*/  @!UP0 UIADD3 UR4, UPT, UPT, -UR7, UR6, URZ ;  /* 0x0000000607048290 */ /* 0x000fe4000fffe1ff */
[----:B------:R-:W-:Y:S02]  /*9c20*/  @!UP0 UIADD3 UR6, UPT, UPT, UR7, -UR6, URZ ;  /* 0x8000000607068290 */ /* 0x000fe4000fffe0ff */
[----:B------:R-:W-:Y:S02]  /*9c30*/  @!UP0 UIMAD UR37, UR4, UR5, UR37 ;  /* 0x00000005042582a4 */ /* 0x000fe4000f8e0225 */
[----:B------:R-:W-:Y:S01]  /*9c40*/  @!UP0 UIMAD UR36, UR6, UR14, UR36 ;  /* 0x0000000e062482a4 */ /* 0x000fe2000f8e0224 */
[----:B------:R-:W-:Y:S11]  /*9c50*/  @!P0 BRA `(.L_x_78) ;  /* 0x00000000007c8947 */ /* 0x000ff60003800000 */
[----:B------:R-:W1:Y:S01]  /*9c60*/  LDCU.64 UR8, c[0x4][0x80] ;  /* 0x01001000ff0877ac */ /* 0x000e620008000a00 */
[----:B------:R-:W-:Y:S01]  /*9c70*/  MOV R16, 0x0 ;  /* 0x0000000000107802 */ /* 0x000fe20000000f00 */
[----:B------:R-:W-:Y:S02]  /*9c80*/  HFMA2 R12, -RZ, RZ, 0, 5.9604644775390625e-08 ;  /* 0x00000001ff0c7431 */ /* 0x000fe400000001ff */
[----:B------:R-:W-:Y:S01]  /*9c90*/  IMAD.MOV.U32 R8, RZ, RZ, 0x70 ;  /* 0x00000070ff087424 */ /* 0x000fe200078e00ff */
[----:B------:R2:W3:Y:S01]  /*9ca0*/  LDC.64 R14, c[0x4][R16] ;  /* 0x01000000100e7b82 */ /* 0x0004e20000000a00 */
[----:B------:R-:W4:Y:S01]  /*9cb0*/  LDCU.64 UR6, c[0x4][0x88] ;  /* 0x01001100ff0677ac */ /* 0x000f220008000a00 */
[----:B------:R-:W-:Y:S01]  /*9cc0*/  IMAD.MOV.U32 R13, RZ, RZ, RZ ;  /* 0x000000ffff0d7224 */ /* 0x000fe200078e00ff */
[----:B------:R-:W2:Y:S01]  /*9cd0*/  LDCU.64 UR4, c[0x4][0x8] ;  /* 0x01000100ff0477ac */ /* 0x000ea20008000a00 */
[----:B-1----:R-:W-:Y:S01]  /*9ce0*/  MOV R5, UR9 ;  /* 0x0000000900057c02 */ /* 0x002fe20008000f00 */
[----:B------:R-:W-:Y:S01]  /*9cf0*/  IMAD.U32 R4, RZ, RZ, UR8 ;  /* 0x00000008ff047e24 */ /* 0x000fe2000f8e00ff */
[----:B----4-:R-:W-:Y:S01]  /*9d00*/  MOV R7, UR7 ;  /* 0x0000000700077c02 */ /* 0x010fe20008000f00 */
[----:B------:R-:W-:Y:S01]  /*9d10*/  IMAD.U32 R6, RZ, RZ, UR6 ;  /* 0x00000006ff067e24 */ /* 0x000fe2000f8e00ff */
[----:B--2---:R-:W-:Y:S01]  /*9d20*/  MOV R11, UR5 ;  /* 0x00000005000b7c02 */ /* 0x004fe20008000f00 */
[----:B------:R-:W-:Y:S02]  /*9d30*/  IMAD.U32 R10, RZ, RZ, UR4 ;  /* 0x00000004ff0a7e24 */ /* 0x000fe4000f8e00ff */
[----:B------:R-:W-:Y:S07]  /*9d40*/  LEPC R20, `(.L_x_79) ;  /* 0x000000001014794e */ /* 0x000fee0000000000 */
[----:B---3-5:R-:W-:Y:S05]  /*9d50*/  CALL.ABS.NOINC R14 ;  /* 0x000000000e007343 */ /* 0x028fea0003c00000 */
.L_x_79:
[----:B------:R-:W1:Y:S01]  /*9d60*/  LDCU.64 UR8, c[0x4][0x80] ;  /* 0x01001000ff0877ac */ /* 0x000e620008000a00 */
[----:B------:R-:W2:Y:S01]  /*9d70*/  LDC.64 R16, c[0x4][R16] ;  /* 0x0100000010107b82 */ /* 0x000ea20000000a00 */
[----:B------:R-:W-:Y:S02]  /*9d80*/  HFMA2 R12, -RZ, RZ, 0, 5.9604644775390625e-08 ;  /* 0x00000001ff0c7431 */ /* 0x000fe400000001ff */
[----:B------:R-:W-:Y:S02]  /*9d90*/  IMAD.MOV.U32 R8, RZ, RZ, 0x70 ;  /* 0x00000070ff087424 */ /* 0x000fe400078e00ff */
[----:B------:R-:W-:Y:S01]  /*9da0*/  IMAD.MOV.U32 R13, RZ, RZ, RZ ;  /* 0x000000ffff0d7224 */ /* 0x000fe200078e00ff */
[----:B------:R-:W3:Y:S01]  /*9db0*/  LDCU.64 UR6, c[0x4][0x88] ;  /* 0x01001100ff0677ac */ /* 0x000ee20008000a00 */
[----:B------:R-:W4:Y:S01]  /*9dc0*/  LDCU.64 UR4, c[0x4][0x8] ;  /* 0x01000100ff0477ac */ /* 0x000f220008000a00 */
[----:B-1----:R-:W-:Y:S02]  /*9dd0*/  MOV R4, UR8 ;  /* 0x0000000800047c02 */ /* 0x002fe40008000f00 */
[----:B------:R-:W-:Y:S02]  /*9de0*/  MOV R5, UR9 ;  /* 0x0000000900057c02 */ /* 0x000fe40008000f00 */
[----:B---3--:R-:W-:Y:S01]  /*9df0*/  MOV R7, UR7 ;  /* 0x0000000700077c02 */ /* 0x008fe20008000f00 */
[----:B------:R-:W-:Y:S01]  /*9e00*/  IMAD.U32 R6, RZ, RZ, UR6 ;  /* 0x00000006ff067e24 */ /* 0x000fe2000f8e00ff */
[----:B----4-:R-:W-:Y:S01]  /*9e10*/  MOV R11, UR5 ;  /* 0x00000005000b7c02 */ /* 0x010fe20008000f00 */
[----:B------:R-:W-:Y:S02]  /*9e20*/  IMAD.U32 R10, RZ, RZ, UR4 ;  /* 0x00000004ff0a7e24 */ /* 0x000fe4000f8e00ff */
[----:B------:R-:W-:Y:S07]  /*9e30*/  LEPC R20, `(.L_x_78) ;  /* 0x000000001014794e */ /* 0x000fee0000000000 */
[----:B--2---:R-:W-:Y:S05]  /*9e40*/  CALL.ABS.NOINC R16 ;  /* 0x0000000010007343 */ /* 0x004fea0003c00000 */
.L_x_78:
[----:B------:R-:W-:Y:S05]  /*9e50*/  BSYNC.RECONVERGENT B6 ;  /* 0x0000000000067941 */ /* 0x000fea0003800200 */
.L_x_77:
[----:B------:R-:W-:Y:S01]  /*9e60*/  R2UR UR5, R66 ;  /* 0x00000000420572ca */ /* 0x000fe200000e0000 */
[----:B------:R-:W-:Y:S01]  /*9e70*/  UISETP.NE.AND UP2, UPT, UR63, URZ, UPT ;  /* 0x000000ff3f00728c */ /* 0x000fe2000bf45270 */
[----:B------:R-:W-:Y:S02]  /*9e80*/  R2UR UR4, R65 ;  /* 0x00000000410472ca */ /* 0x000fe400000e0000 */
[----:B------:R-:W-:Y:S02]  /*9e90*/  ISETP.NE.U32.AND P3, PT, R50, RZ, PT ;  /* 0x000000ff3200720c */ /* 0x000fe40003f65070 */
[----:B------:R-:W-:Y:S02]  /*9ea0*/  ISETP.NE.U32.AND P1, PT, RZ, UR60, PT ;  /* 0x0000003cff007c0c */ /* 0x000fe4000bf25070 */
[----:B------:R-:W-:Y:S02]  /*9eb0*/  PLOP3.LUT P4, PT, PT, PT, UP2, 0x80, 0x8 ;  /* 0x000000000008781c */ /* 0x000fe40003f8f028 */
[----:B------:R-:W-:Y:S02]  /*9ec0*/  ISETP.NE.AND.EX P3, PT, R51, RZ, PT, P3 ;  /* 0x000000ff3300720c */ /* 0x000fe40003f65330 */
[----:B------:R-:W-:Y:S01]  /*9ed0*/  ISETP.NE.AND.EX P1, PT, RZ, UR61, PT, P1 ;  /* 0x0000003dff007c0c */ /* 0x000fe2000bf25310 */
[----:B------:R-:W-:Y:S01]  /*9ee0*/  UISETP.NE.U32.AND UP0, UPT, UR5, URZ, UPT ;  /* 0x000000ff0500728c */ /* 0x000fe2000bf05070 */
[----:B------:R-:W-:Y:S03]  /*9ef0*/  P2R R80, PR, RZ, 0x10 ;  /* 0x00000010ff507803 */ /* 0x000fe60000000000 */
[----:B------:R-:W-:Y:S02]  /*9f00*/  UISETP.NE.AND.EX UP1, UPT, UR4, URZ, UPT, UP0 ;  /* 0x000000ff0400728c */ /* 0x000fe4000bf25300 */
[----:B------:R-:W-:Y:S02]  /*9f10*/  UPLOP3.LUT UP0, UPT, UPT, UPT, UPT, 0x40, 0x4 ;  /* 0x000000000004789c */ /* 0x000fe40003f0e870 */
[----:B------:R-:W-:Y:S06]  /*9f20*/  @UP2 UPLOP3.LUT UP0, UPT, UPT, UPT, UP1, 0x80, 0x8 ;  /* 0x000000000008289c */ /* 0x000fec0003f0f010 */
[----:B------:R-:W-:Y:S01]  /*9f30*/  PLOP3.LUT P0, PT, PT, PT, UP0, 0x80, 0x8 ;  /* 0x000000000008781c */ /* 0x000fe20003f0f008 */
[----:B------:R-:W-:Y:S01]  /*9f40*/  @!UPT UIADD3 URZ, UPT, UPT, URZ, URZ, URZ ;  /* 0x000000fffffff290 */ /* 0x000fe2000fffe0ff */
[----:B------:R-:W-:Y:S11]  /*9f50*/  BRA.U !UP1, `(.L_x_80) ;  /* 0x0000000109407547 */ /* 0x000ff6000b800000 */
[----:B------:R-:W-:Y:S01]  /*9f60*/  UISETP.NE.U32.AND UP0, UPT, UR60, URZ, UPT ;  /* 0x000000ff3c00728c */ /* 0x000fe2000bf05070 */
[----:B------:R-:W-:Y:S01]  /*9f70*/  R2UR UR6, R66 ;  /* 0x00000000420672ca */ /* 0x000fe200000e0000 */
[----:B------:R-:W1:Y:S01]  /*9f80*/  LDCU.64 UR8, c[0x0][0x358] ;  /* 0x00006b00ff0877ac */ /* 0x000e620008000a00 */
[----:B------:R-:W-:Y:S02]  /*9f90*/  HFMA2 R63, -RZ, RZ, 0, 5.9604644775390625e-08 ;  /* 0x00000001ff3f7431 */ /* 0x000fe400000001ff */
[----:B------:R-:W-:Y:S01]  /*9fa0*/  IMAD.MOV.U32 R0, RZ, RZ, 0x1 ;  /* 0x00000001ff007424 */ /* 0x000fe200078e00ff */
[----:B------:R-:W-:Y:S06]  /*9fb0*/  UISETP.NE.AND.EX UP0, UPT, UR61, URZ, UPT, UP0 ;  /* 0x000000ff3d00728c */ /* 0x000fec000bf05300 */
[----:B------:R-:W-:Y:S05]  /*9fc0*/  PLOP3.LUT P2, PT, PT, PT, UP0, 0x80, 0x8 ;  /* 0x000000000008781c */ /* 0x000fea0003f4f008 */
[----:B------:R-:W2:Y:S01]  /*9fd0*/  @UP0 LDCU.64 UR4, c[0x0][0x988] ;  /* 0x00013100ff0407ac */ /* 0x000ea20008000a00 */
[----:B------:R-:W-:Y:S07]  /*9fe0*/  @UP0 UIMAD UR6, UR51, UR6, URZ ;  /* 0x00000006330602a4 */ /* 0x000fee000f8e02ff */
[----:B------:R-:W-:Y:S01]  /*9ff0*/  @!P2 PRMT R63, R0, 0x7610, R63 ;  /* 0x00007610003fa816 */ /* 0x000fe2000000003f */
[----:B--2---:R-:W-:Y:S06]  /*a000*/  @UP0 UIMAD.WIDE UR4, UR6, 0x4, UR4 ;  /* 0x00000004060408a5 */ /* 0x004fec000f8e0204 */
[----:B------:R-:W-:Y:S02]  /*a010*/  IMAD.U32 R4, RZ, RZ, UR4 ;  /* 0x00000004ff047e24 */ /* 0x000fe4000f8e00ff */
[----:B------:R-:W-:Y:S03]  /*a020*/  IMAD.U32 R5, RZ, RZ, UR5 ;  /* 0x00000005ff057e24 */ /* 0x000fe6000f8e00ff */
[----:B------:R-:W2:Y:S02]  /*a030*/  @!UP0 LDCU UR4, c[0x0][0x980] ;  /* 0x00013000ff0487ac */ /* 0x000ea40008000800 */
[----:B-1---5:R1:W5:Y:S02]  /*a040*/  @P2 LDG.E R27, desc[UR8][R4.64] ;  /* 0x00000008041b2981 */ /* 0x022364000c1e1900 */
[----:B-12---:R-:W-:Y:S02]  /*a050*/  @!P2 MOV R27, UR4 ;  /* 0x00000004001bac02 */ /* 0x006fe40008000f00 */
.L_x_80:
[----:B------:R-:W-:Y:S05]  /*a060*/  @!P3 BRA `(.L_x_81) ;  /* 0x000000000024b947 */ /* 0x000fea0003800000 */
[----:B------:R-:W-:Y:S01]  /*a070*/  ISETP.NE.U32.AND P2, PT, R48, RZ, PT ;  /* 0x000000ff3000720c */ /* 0x000fe20003f45070 */
[----:B------:R-:W1:Y:S03]  /*a080*/  LDCU.64 UR4, c[0x0][0x358] ;  /* 0x00006b00ff0477ac */ /* 0x000e660008000a00 */
[----:B------:R-:W-:Y:S11]  /*a090*/  ISETP.NE.AND.EX P2, PT, R49, RZ, PT, P2 ;  /* 0x000000ff3100720c */ /* 0x000ff60003f45320 */
[----:B------:R-:W-:Y:S02]  /*a0a0*/  @!UPT UIADD3 URZ, UPT, UPT, URZ, URZ, URZ ;  /* 0x000000fffffff290 */ /* 0x000fe4000fffe0ff */
[----:B------:R-:W2:Y:S01]  /*a0b0*/  @P2 LDC.64 R4, c[0x0][0x9a8] ;  /* 0x00026a00ff042b82 */ /* 0x000ea20000000a00 */
[----:B------:R-:W-:Y:S04]  /*a0c0*/  @P2 IMAD R0, R50, UR51, RZ ;  /* 0x0000003332002c24 */ /* 0x000fe8000f8e02ff */
[----:B--2---:R-:W-:Y:S05]  /*a0d0*/  @P2 IMAD.WIDE R4, R0, 0x4, R4 ;  /* 0x0000000400042825 */ /* 0x004fea00078e0204 */
[----:B-1---5:R1:W5:Y:S02]  /*a0e0*/  @P2 LDG.E R24, desc[UR4][R4.64] ;  /* 0x0000000404182981 */ /* 0x022364000c1e1900 */
[----:B-1----:R-:W2:Y:S02]  /*a0f0*/  @!P2 LDC R24, c[0x0][0x9a0] ;  /* 0x00026800ff18ab82 */ /* 0x002ea40000000800 */
.L_x_81:
[----:B-----5:R-:W-:Y:S01]  /*a100*/  FSETP.NEU.AND P2, PT, R27, RZ, PT ;  /* 0x000000ff1b00720b */ /* 0x020fe20003f4d000 */
[----:B------:R-:W1:Y:S01]  /*a110*/  LDCU.128 UR12, c[0x0][0xb90] ;  /* 0x00017200ff0c77ac */ /* 0x000e620008000c00 */
[----:B------:R-:W-:Y:S01]  /*a120*/  SEL R4, RZ, 0xffffffff, P1 ;  /* 0xffffffffff047807 */ /* 0x000fe20000800000 */
[----:B------:R-:W-:Y:S01]  /*a130*/  IMAD.SHL.U32 R87, R61, 0x4, RZ ;  /* 0x000000043d577824 */ /* 0x000fe200078e00ff */
[----:B------:R-:W-:Y:S01]  /*a140*/  @P4 LOP3.LUT P1, RZ, R63, 0xff, RZ, 0xc0, !PT ;  /* 0x000000ff3fff4812 */ /* 0x000fe2000782c0ff */
[----:B------:R-:W-:Y:S01]  /*a150*/  BSSY B1, `(.L_x_82) ;  /* 0x0000057000017945 */ /* 0x000fe20003800000 */
[----:B------:R-:W-:Y:S01]  /*a160*/  @P4 SEL R79, RZ, 0xffffffff, P2 ;  /* 0xffffffffff4f4807 */ /* 0x000fe20001000000 */
[----:B------:R-:W-:Y:S01]  /*a170*/  VIADD R82, R87, UR48 ;  /* 0x0000003057527c36 */ /* 0x000fe20008000000 */
[----:B------:R-:W-:Y:S01]  /*a180*/  LOP3.LUT R60, R60, 0x1, RZ, 0x3c, !PT ;  /* 0x000000013c3c7812 */ /* 0x000fe200078e3cff */
[----:B------:R-:W3:Y:S01]  /*a190*/  LDCU UR11, c[0x0][0xba0] ;  /* 0x00017400ff0b77ac */ /* 0x000ee20008000800 */
[----:B------:R-:W-:Y:S01]  /*a1a0*/  @P0 SEL R79, R4, R79, !P1 ;  /* 0x0000004f044f0207 */ /* 0x000fe20004800000 */
[----:B------:R-:W-:Y:S01]  /*a1b0*/  IMAD.MOV.U32 R88, RZ, RZ, 0x1 ;  /* 0x00000001ff587424 */ /* 0x000fe200078e00ff */
[----:B------:R-:W-:Y:S01]  /*a1c0*/  LEA R84, R22, UR48, 0x3 ;  /* 0x0000003016547c11 */ /* 0x000fe2000f8e18ff */
[----:B------:R-:W-:Y:S01]  /*a1d0*/  USHF.L.U32 UR8, UR50, 0x6, URZ ;  /* 0x0000000632087899 */ /* 0x000fe200080006ff */
[----:B------:R-:W-:Y:S01]  /*a1e0*/  @P4 LOP3.LUT R79, R79, 0x1, RZ, 0xc0, !PT ;  /* 0x000000014f4f4812 */ /* 0x000fe200078ec0ff */
[----:B------:R-:W-:Y:S01]  /*a1f0*/  IMAD.IADD R25, R23, 0x1, R2 ;  /* 0x0000000117197824 */ /* 0x000fe200078e0202 */
[----:B------:R-:W-:Y:S01]  /*a200*/  R2UR UR4, R69 ;  /* 0x00000000450472ca */ /* 0x000fe200000e0000 */
[----:B------:R-:W-:Y:S01]  /*a210*/  IMAD.MOV.U32 R86, RZ, RZ, RZ ;  /* 0x000000ffff567224 */ /* 0x000fe200078e00ff */
[----:B------:R-:W-:Y:S01]  /*a220*/  ISETP.NE.U32.OR P5, PT, R79, 0x1, !P4 ;  /* 0x000000014f00780c */ /* 0x000fe200067a5470 */
[----:B------:R-:W-:Y:S01]  /*a230*/  IMAD.U32 R77, RZ, RZ, UR8 ;  /* 0x00000008ff4d7e24 */ /* 0x000fe2000f8e00ff */
[----:B------:R-:W-:Y:S02]  /*a240*/  R2UR UR6, R68 ;  /* 0x00000000440672ca */ /* 0x000fe400000e0000 */
[----:B------:R-:W-:Y:S02]  /*a250*/  CS2R R42, SRZ ;  /* 0x00000000002a7805 */ /* 0x000fe4000001ff00 */
[----:B------:R-:W-:Y:S02]  /*a260*/  R2UR UR10, R70 ;  /* 0x00000000460a72ca */ /* 0x000fe400000e0000 */
[----:B------:R-:W-:Y:S02]  /*a270*/  CS2R R40, SRZ ;  /* 0x0000000000287805 */ /* 0x000fe4000001ff00 */
[----:B------:R-:W-:Y:S02]  /*a280*/  R2UR UR9, R67 ;  /* 0x00000000430972ca */ /* 0x000fe400000e0000 */
[----:B------:R-:W-:Y:S02]  /*a290*/  CS2R R38, SRZ ;  /* 0x0000000000267805 */ /* 0x000fe4000001ff00 */
[----:B------:R-:W-:Y:S02]  /*a2a0*/  PLOP3.LUT P1, PT, PT, PT, UP1, 0x80, 0x8 ;  /* 0x000000000008781c */ /* 0x000fe40003f2f018 */
[----:B------:R-:W-:Y:S02]  /*a2b0*/  CS2R R36, SRZ ;  /* 0x0000000000247805 */ /* 0x000fe4000001ff00 */
[----:B------:R-:W-:Y:S01]  /*a2c0*/  SEL R89, RZ, 0xffffffff, P2 ;  /* 0xffffffffff597807 */ /* 0x000fe20001000000 */
[----:B------:R-:W-:Y:S01]  /*a2d0*/  UIMAD.WIDE.U32 UR4, UR8, UR4, URZ ;  /* 0x00000004080472a5 */ /* 0x000fe2000f8e00ff */
[----:B------:R-:W-:Y:S02]  /*a2e0*/  CS2R R34, SRZ ;  /* 0x0000000000227805 */ /* 0x000fe4000001ff00 */
[----:B------:R-:W-:Y:S02]  /*a2f0*/  @P5 SHF.L.U32 R0, R60, 0x1f, RZ ;  /* 0x0000001f3c005819 */ /* 0x000fe400000006ff */
[----:B------:R-:W-:Y:S01]  /*a300*/  CS2R R32, SRZ ;  /* 0x0000000000207805 */ /* 0x000fe2000001ff00 */
[----:B------:R-:W-:Y:S01]  /*a310*/  USHF.R.U32.HI UR5, URZ, UR6, UR5 ;  /* 0x00000006ff057299 */ /* 0x000fe20008011605 */
[----:B------:R-:W-:Y:S01]  /*a320*/  CS2R R46, SRZ ;  /* 0x00000000002e7805 */ /* 0x000fe2000001ff00 */
[----:B------:R4:W2:Y:S01]  /*a330*/  @P5 SYNCS.PHASECHK.TRANS64.TRYWAIT P4, [UR48+0x40], R0 ;  /* 0x00004000ff0055a7 */ /* 0x0008a20008081130 */
[----:B------:R-:W-:Y:S01]  /*a340*/  VIADD R83, R82, 0x400 ;  /* 0x0000040052537836 */ /* 0x000fe20000000000 */
[----:B------:R-:W-:Y:S01]  /*a350*/  UISETP.NE.AND UP0, UPT, UR10, 0x1, UPT ;  /* 0x000000010a00788c */ /* 0x000fe2000bf05270 */
[----:B------:R-:W-:Y:S01]  /*a360*/  IMAD.IADD R81, R72, 0x1, R82 ;  /* 0x0000000148517824 */ /* 0x000fe200078e0252 */
[----:B------:R-:W-:Y:S02]  /*a370*/  CS2R R44, SRZ ;  /* 0x00000000002c7805 */ /* 0x000fe4000001ff00 */
[----:B------:R-:W-:Y:S02]  /*a380*/  USEL UR5, UR8, UR5, !UP0 ;  /* 0x0000000508057287 */ /* 0x000fe4000c000000 */
[----:B------:R-:W-:Y:S04]  /*a390*/  UISETP.NE.AND UP0, UPT, UR9, 0x1, UPT ;  /* 0x000000010900788c */ /* 0x000fe8000bf05270 */
[----:B------:R-:W-:Y:S02]  /*a3a0*/  IMAD R6, RZ, RZ, -UR5 ;  /* 0x80000005ff067e24 */ /* 0x000fe4000f8e02ff */
[----:B------:R-:W-:Y:S02]  /*a3b0*/  IMAD.U32 R76, RZ, RZ, UR5 ;  /* 0x00000005ff4c7e24 */ /* 0x000fe4000f8e00ff */
[----:B------:R-:W-:Y:S01]  /*a3c0*/  IMAD R77, R6, UR10, R77 ;  /* 0x0000000a064d7c24 */ /* 0x000fe2000f8e024d */
[----:B----4-:R-:W-:Y:S04]  /*a3d0*/  SHF.L.U32 R0, R59, 0x1f, RZ ;  /* 0x0000001f3b007819 */ /* 0x010fe800000006ff */
[----:B------:R4:W4:Y:S01]  /*a3e0*/  SYNCS.PHASECHK.TRANS64.TRYWAIT P3, [R84+URZ+0xa0], R0 ;  /* 0x0000a000540075a7 */ /* 0x00092200080611ff */
[----:B-1----:R-:W-:Y:S07]  /*a3f0*/  UIMAD.WIDE.U32 UR6, UR5, UR12, URZ ;  /* 0x0000000c050672a5 */ /* 0x002fee000f8e00ff */
[----:B------:R-:W-:Y:S02]  /*a400*/  UMOV UR4, UR7 ;  /* 0x0000000700047c82 */ /* 0x000fe40008000000 */
[----:B------:R-:W-:Y:S04]  /*a410*/  USHF.R.U32.HI UR4, URZ, UR13, UR4 ;  /* 0x0000000dff047299 */ /* 0x000fe80008011604 */
[----:B------:R-:W-:Y:S02]  /*a420*/  USEL UR4, UR5, UR4, !UP0 ;  /* 0x0000000405047287 */ /* 0x000fe4000c000000 */
[----:B------:R-:W-:Y:S02]  /*a430*/  UISETP.NE.AND UP0, UPT, UR14, 0x1, UPT ;  /* 0x000000010e00788c */ /* 0x000fe4000bf05270 */
[----:B------:R-:W-:Y:S02]  /*a440*/  UIMAD.WIDE.U32 UR6, UR4, UR15, URZ ;  /* 0x0000000f040672a5 */ /* 0x000fe4000f8e00ff */
[----:B------:R-:W-:Y:S02]  /*a450*/  IMAD.U32 R75, RZ, RZ, UR4 ;  /* 0x00000004ff4b7e24 */ /* 0x000fe4000f8e00ff */
[----:B------:R-:W-:Y:S01]  /*a460*/  PLOP3.LUT P0, PT, PT, PT, UP0, 0x80, 0x8 ;  /* 0x000000000008781c */ /* 0x000fe20003f0f008 */
[----:B------:R-:W-:Y:S02]  /*a470*/  IMAD R5, RZ, RZ, -UR4 ;  /* 0x80000004ff057e24 */ /* 0x000fe4000f8e02ff */
[----:B------:R-:W-:Y:S01]  /*a480*/  UMOV UR6, UR7 ;  /* 0x0000000700067c82 */ /* 0x000fe20008000000 */
[----:B------:R-:W-:Y:S01]  /*a490*/  IMAD.U32 R74, RZ, RZ, UR4 ;  /* 0x00000004ff4a7e24 */ /* 0x000fe2000f8e00ff */
[----:B---3--:R-:W-:Y:S01]  /*a4a0*/  USHF.R.U32.HI UR6, URZ, UR11, UR6 ;  /* 0x0000000bff067299 */ /* 0x008fe20008011606 */
[----:B------:R-:W-:Y:S05]  /*a4b0*/  IMAD R76, R5, UR9, R76 ;  /* 0x00000009054c7c24 */ /* 0x000fea000f8e024c */
[----:B------:R-:W-:Y:S02]  /*a4c0*/  SEL R75, R75, UR6, !P0 ;  /* 0x000000064b4b7c07 */ /* 0x000fe4000c000000 */
[----:B------:R-:W-:Y:S03]  /*a4d0*/  LOP3.LUT P0, R78, R63, 0xff, RZ, 0xc0, !PT ;  /* 0x000000ff3f4e7812 */ /* 0x000fe6000780c0ff */
[----:B------:R-:W-:Y:S01]  /*a4e0*/  IMAD.MOV R3, RZ, RZ, -R75 ;  /* 0x000000ffff037224 */ /* 0x000fe200078e0a4b */
[----:B------:R-:W-:Y:S03]  /*a4f0*/  @P1 SEL R89, R4, R89, !P0 ;  /* 0x0000005904591207 */ /* 0x000fe60004000000 */
[----:B------:R-:W-:Y:S01]  /*a500*/  IMAD R74, R3, UR14, R74 ;  /* 0x0000000e034a7c24 */ /* 0x000fe2000f8e024a */
[----:B------:R-:W-:Y:S02]  /*a510*/  LOP3.LUT R89, R89, 0x1, RZ, 0xc0, !PT ;  /* 0x0000000159597812 */ /* 0x000fe400078ec0ff */
[----:B--2---:R-:W-:Y:S01]  /*a520*/  @P5 SEL R88, RZ, 0x1, !P4 ;  /* 0x00000001ff585807 */ /* 0x004fe20006000000 */
[----:B------:R-:W-:Y:S06]  /*a530*/  @!P5 BRA `(.L_x_83) ;  /* 0x000000000060d947 */ /* 0x000fec0003800000 */
[----:B------:R-:W-:Y:S01]  /*a540*/  IMAD.MOV.U32 R42, RZ, RZ, RZ ;  /* 0x000000ffff2a7224 */ /* 0x000fe200078e00ff */
[----:B------:R-:W-:Y:S01]  /*a550*/  ISETP.NE.U32.AND P0, PT, R89, 0x1, PT ;  /* 0x000000015900780c */ /* 0x000fe20003f05070 */
[----:B------:R-:W-:Y:S01]  /*a560*/  BSSY B0, `(.L_x_84) ;  /* 0x000000f000007945 */ /* 0x000fe20003800000 */
[----:B------:R-:W-:Y:S02]  /*a570*/  ISETP.NE.AND P1, PT, R88, RZ, PT ;  /* 0x000000ff5800720c */ /* 0x000fe40003f25270 */
[----:B------:R-:W-:Y:S02]  /*a580*/  CS2R R38, SRZ ;  /* 0x0000000000267805 */ /* 0x000fe4000001ff00 */
[----:B------:R-:W-:Y:S02]  /*a590*/  CS2R R36, SRZ ;  /* 0x0000000000247805 */ /* 0x000fe4000001ff00 */
[----:B------:R-:W-:Y:S02]  /*a5a0*/  CS2R R40, SRZ ;  /* 0x0000000000287805 */ /* 0x000fe4000001ff00 */
[----:B------:R-:W-:Y:S02]  /*a5b0*/  CS2R R46, SRZ ;  /* 0x00000000002e7805 */ /* 0x000fe4000001ff00 */
[----:B------:R-:W-:Y:S02]  /*a5c0*/  CS2R R44, SRZ ;  /* 0x00000000002c7805 */ /* 0x000fe4000001ff00 */
[----:B------:R-:W-:Y:S02]  /*a5d0*/  CS2R R34, SRZ ;  /* 0x0000000000227805 */ /* 0x000fe4000001ff00 */
[----:B------:R-:W-:Y:S01]  /*a5e0*/  CS2R R32, SRZ ;  /* 0x0000000000207805 */ /* 0x000fe2000001ff00 */
[----:B------:R-:W-:Y:S04]  /*a5f0*/  @P0 IMAD R5, R73, 0x4, R83 ;  /* 0x0000000449050824 */ /* 0x000fe800078e0253 */
[----:B------:R-:W-:Y:S01]  /*a600*/  @P0 IMAD.IADD R4, R72, 0x1, R5 ;  /* 0x0000000148040824 */ /* 0x000fe200078e0205 */
[----:B------:R-:W-:Y:S06]  /*a610*/  @P1 BRA `(.L_x_85) ;  /* 0x00000000000c1947 */ /* 0x000fec0003800000 */
[----:B------:R-:W-:Y:S04]  /*a620*/  SHF.L.U32 R3, R60, 0x1f, RZ ;  /* 0x0000001f3c037819 */ /* 0x000fe800000006ff */
[----:B------:R-:W1:Y:S02]  /*a630*/  SYNCS.PHASECHK.TRANS64.TRYWAIT P1, [UR48+0x40], R3 ;  /* 0x00004003ff0075a7 */ /* 0x000e640008021130 */
[----:B-1----:R-:W-:Y:S05]  /*a640*/  @!P1 BRA `(.L_x_86) ;  /* 0x00000030005c9947 */ /* 0x002fea0003800000 */
.L_x_85:
[----:B------:R-:W-:Y:S05]  /*a650*/  BSYNC B0 ;  /* 0x0000000000007941 */ /* 0x000fea0003800000 */
.L_x_84:
[----:B------:R-:W-:Y:S05]  /*a660*/  @P0 WARPSYNC.ALL ;  /* 0x0000000000000948 */ /* 0x000fea0003800000 */
[----:B------:R2:W3:Y:S01]  /*a670*/  @P0 LDSM.16.M88.4 R36, [R5] ;  /* 0x000000000524083b */ /* 0x0004e20000000200 */
[----:B------:R-:W-:Y:S03]  /*a680*/  HFMA2 R86, -RZ, RZ, 0, 5.9604644775390625e-08 ;  /* 0x00000001ff567431 */ /* 0x000fe600000001ff */
[----:B------:R2:W1:Y:S04]  /*a690*/  @P0 LDSM.16.M88.4 R40, [R4] ;  /* 0x000000000428083b */ /* 0x0004680000000200 */
[----:B------:R2:W1:Y:S04]  /*a6a0*/  @P0 LDSM.16.M88.4 R44, [R87+UR48+0x400] ;  /* 0x00040030572c083b */ /* 0x0004680008000200 */
[----:B------:R2:W1:Y:S02]  /*a6b0*/  @P0 LDSM.16.M88.4 R32, [R81+0x400] ;  /* 0x000400005120083b */ /* 0x0004640000000200 */
.L_x_83:
[----:B------:R-:W-:Y:S05]  /*a6c0*/  BSYNC B1 ;  /* 0x0000000000017941 */ /* 0x000fea0003800000 */
.L_x_82:
[----:B-1----:R-:W-:Y:S04]  /*a6d0*/  SHF.R.U32.HI R2, RZ, 0x15, R25 ;  /* 0x00000015ff027819 */ /* 0x002fe80000011619 */
[----:B------:R-:W-:Y:S01]  /*a6e0*/  LOP3.LUT P0, RZ, R2, 0x3, R64, 0x48, !PT ;  /* 0x0000000302ff7812 */ /* 0x000fe20007804840 */
[----:B------:R-:W-:Y:S01]  /*a6f0*/  @!UPT UIADD3 URZ, UPT, UPT, URZ, URZ, URZ ;  /* 0x000000fffffff290 */ /* 0x000fe2000fffe0ff */
[----:B----4-:R-:W-:Y:S11]  /*a700*/  @P3 BRA `(.L_x_87) ;  /* 0x0000000000083947 */ /* 0x010ff60003800000 */
[----:B------:R-:W1:Y:S02]  /*a710*/  SYNCS.PHASECHK.TRANS64.TRYWAIT P1, [R84+URZ+0xa0], R0 ;  /* 0x0000a000540075a7 */ /* 0x000e6400080211ff */
[----:B-1----:R-:W-:Y:S05]  /*a720*/  @!P1 BRA `(.L_x_88) ;  /* 0x00000030003c9947 */ /* 0x002fea0003800000 */
.L_x_87:
[----:B------:R-:W-:Y:S05]  /*a730*/  @!P0 BRA `(.L_x_89) ;  /* 0x0000000000408947 */ /* 0x000fea0003800000 */
[----:B------:R-:W2:Y:S01]  /*a740*/  LDCU.64 UR8, c[0x4][0x70] ;  /* 0x01000e00ff0877ac */ /* 0x000ea20008000a00 */
[----:B------:R-:W-:Y:S01]  /*a750*/  MOV R3, 0x0 ;  /* 0x0000000000037802 */ /* 0x000fe20000000f00 */
[----:B------:R-:W-:Y:S02]  /*a760*/  HFMA2 R12, -RZ, RZ, 0, 5.9604644775390625e-08 ;  /* 0x00000001ff0c7431 */ /* 0x000fe400000001ff */
[----:B------:R-:W-:Y:S02]  /*a770*/  IMAD.MOV.U32 R8, RZ, RZ, 0x192 ;  /* 0x00000192ff087424 */ /* 0x000fe400078e00ff */
[----:B------:R-:W-:Y:S01]  /*a780*/  IMAD.MOV.U32 R13, RZ, RZ, RZ ;  /* 0x000000ffff0d7224 */ /* 0x000fe200078e00ff */
[----:B------:R-:W4:Y:S01]  /*a790*/  LDCU.64 UR6, c[0x4][0x78] ;  /* 0x01000f00ff0677ac */ /* 0x000f220008000a00 */
[----:B------:R-:W1:Y:S01]  /*a7a0*/  LDC.64 R2, c[0x4][R3] ;  /* 0x0100000003027b82 */ /* 0x000e620000000a00 */
[----:B------:R-:W5:Y:S01]  /*a7b0*/  LDCU.64 UR4, c[0x4][0x10] ;  /* 0x01000200ff0477ac */ /* 0x000f620008000a00 */
[----:B--2---:R-:W-:Y:S01]  /*a7c0*/  MOV R5, UR9 ;  /* 0x0000000900057c02 */ /* 0x004fe20008000f00 */
[----:B------:R-:W-:Y:S01]  /*a7d0*/  IMAD.U32 R4, RZ, RZ, UR8 ;  /* 0x00000008ff047e24 */ /* 0x000fe2000f8e00ff */
[----:B----4-:R-:W-:Y:S01]  /*a7e0*/  MOV R7, UR7 ;  /* 0x0000000700077c02 */ /* 0x010fe20008000f00 */
[----:B------:R-:W-:Y:S01]  /*a7f0*/  IMAD.U32 R6, RZ, RZ, UR6 ;  /* 0x00000006ff067e24 */ /* 0x000fe2000f8e00ff */
[----:B-----5:R-:W-:Y:S01]  /*a800*/  MOV R11, UR5 ;  /* 0x00000005000b7c02 */ /* 0x020fe20008000f00 */
[----:B------:R-:W-:Y:S02]  /*a810*/  IMAD.U32 R10, RZ, RZ, UR4 ;  /* 0x00000004ff0a7e24 */ /* 0x000fe4000f8e00ff */
[----:B------:R-:W-:Y:S07]  /*a820*/  LEPC R20, `(.L_x_89) ;  /* 0x000000001014794e */ /* 0x000fee0000000000 */
[----:B-1-3--:R-:W-:Y:S05]  /*a830*/  CALL.ABS.NOINC R2 ;  /* 0x0000000002007343 */ /* 0x00afea0003c00000 */
.L_x_89:
[----:B------:R-:W-:Y:S01]  /*a840*/  LOP3.LUT R3, R44, 0xffffe000, RZ, 0xc0, !PT ;  /* 0xffffe0002c037812 */ /* 0x000fe200078ec0ff */
[----:B------:R-:W-:Y:S05]  /*a850*/  WARPSYNC.ALL ;  /* 0x0000000000007948 */ /* 0x000fea0003800000 */
[----:B------:R-:W-:Y:S01]  /*a860*/  R2UR UR4, R25 ;  /* 0x00000000190472ca */ /* 0x000fe200000e0000 */
[----:B------:R-:W-:Y:S01]  /*a870*/  IMAD.SHL.U32 R91, R73, 0x4, RZ ;  /* 0x00000004495b7824 */ /* 0x000fe200078e00ff */
[----:B------:R-:W-:Y:S01]  /*a880*/  LOP3.LUT R20, R32, 0xffffe000, RZ, 0xc0, !PT ;  /* 0xffffe00020147812 */ /* 0x000fe200078ec0ff */
[----:B------:R-:W-:Y:S01]  /*a890*/  BSSY.RECONVERGENT B0, `(.L_x_90) ;  /* 0x000005e000007945 */ /* 0x000fe20003800200 */
[----:B------:R-:W-:Y:S01]  /*a8a0*/  LOP3.LUT R21, R33, 0xffffe000, RZ, 0xc0, !PT ;  /* 0xffffe00021157812 */ /* 0x000fe200078ec0ff */
[----:B------:R-:W-:Y:S01]  /*a8b0*/  IMAD.IADD R83, R83, 0x1, R91 ;  /* 0x0000000153537824 */ /* 0x000fe200078e025b */
[----:B------:R-:W-:Y:S02]  /*a8c0*/  LOP3.LUT R26, R34, 0xffffe000, RZ, 0xc0, !PT ;  /* 0xffffe000221a7812 */ /* 0x000fe400078ec0ff */
[----:B------:R-:W-:Y:S01]  /*a8d0*/  ISETP.NE.AND P1, PT, R62, RZ, PT ;  /* 0x000000ff3e00720c */ /* 0x000fe20003f25270 */
[----:B------:R-:W-:Y:S01]  /*a8e0*/  IMAD.IADD R85, R72, 0x1, R83 ;  /* 0x0000000148557824 */ /* 0x000fe200078e0253 */
[----:B------:R-:W-:Y:S03]  /*a8f0*/  ISETP.NE.AND P6, PT, R80, RZ, PT ;  /* 0x000000ff5000720c */ /* 0x000fe60003fc5270 */
[----:B--2---:R-:W1:Y:S01]  /*a900*/  LDTM.16dp128bit.x8 R4, tmem[UR4] ;  /* 0x00000004000479ee */ /* 0x004e620008180000 */
[----:B------:R-:W-:Y:S01]  /*a910*/  ISETP.NE.U32.OR P0, PT, R79, 0x1, !P6 ;  /* 0x000000014f00780c */ /* 0x000fe20007705470 */
[C---:B-1----:R-:W-:Y:S01]  /*a920*/  FMUL R0, R24.reuse, R4 ;  /* 0x0000000418007220 */ /* 0x042fe20000400000 */
[----:B------:R-:W-:Y:S01]  /*a930*/  LOP3.LUT R4, R45, 0xffffe000, RZ, 0xc0, !PT ;  /* 0xffffe0002d047812 */ /* 0x000fe200078ec0ff */
[C---:B------:R-:W-:Y:S01]  /*a940*/  FMUL R2, R24.reuse, R5 ;  /* 0x0000000518027220 */ /* 0x040fe20000400000 */
[----:B------:R-:W-:Y:S01]  /*a950*/  FMUL R5, R24, R12 ;  /* 0x0000000c18057220 */ /* 0x000fe20000400000 */
[C---:B------:R-:W-:Y:S01]  /*a960*/  FFMA R28, R27.reuse, R3, R0 ;  /* 0x000000031b1c7223 */ /* 0x040fe20000000000 */
[----:B------:R-:W-:Y:S01]  /*a970*/  LOP3.LUT R3, R46, 0xffffe000, RZ, 0xc0, !PT ;  /* 0xffffe0002e037812 */ /* 0x000fe200078ec0ff */
[----:B------:R-:W-:Y:S01]  /*a980*/  FFMA R29, R27, R4, R2 ;  /* 0x000000041b1d7223 */ /* 0x000fe20000000002 */
[----:B------:R-:W-:Y:S01]  /*a990*/  LOP3.LUT R4, R47, 0xffffe000, RZ, 0xc0, !PT ;  /* 0xffffe0002f047812 */ /* 0x000fe200078ec0ff */
[C---:B------:R-:W-:Y:S01]  /*a9a0*/  FMUL R0, R24.reuse, R6 ;  /* 0x0000000618007220 */ /* 0x040fe20000400000 */
[----:B------:R-:W-:Y:S01]  /*a9b0*/  F2FP.TF32.F32.PACK_B R28, R28 ;  /* 0x0000001cff1c723e */ /* 0x000fe200024050ff */
[C---:B------:R-:W-:Y:S01]  /*a9c0*/  FMUL R2, R24.reuse, R7 ;  /* 0x0000000718027220 */ /* 0x040fe20000400000 */
[----:B------:R-:W-:Y:S01]  /*a9d0*/  F2FP.TF32.F32.PACK_B R29, R29 ;  /* 0x0000001dff1d723e */ /* 0x000fe200024050ff */
[C---:B------:R-:W-:Y:S01]  /*a9e0*/  FFMA R30, R27.reuse, R3, R0 ;  /* 0x000000031b1e7223 */ /* 0x040fe20000000000 */
[C---:B------:R-:W-:Y:S01]  /*a9f0*/  FMUL R0, R24.reuse, R8 ;  /* 0x0000000818007220 */ /* 0x040fe20000400000 */
[C---:B------:R-:W-:Y:S01]  /*aa00*/  FFMA R31, R27.reuse, R4, R2 ;  /* 0x000000041b1f7223 */ /* 0x040fe20000000002 */
[C---:B------:R-:W-:Y:S01]  /*aa10*/  FMUL R2, R24.reuse, R9 ;  /* 0x0000000918027220 */ /* 0x040fe20000400000 */
[C---:B------:R-:W-:Y:S01]  /*aa20*/  FMUL R3, R24.reuse, R10 ;  /* 0x0000000a18037220 */ /* 0x040fe20000400000 */
[----:B------:R-:W-:Y:S01]  /*aa30*/  F2FP.TF32.F32.PACK_B R30, R30 ;  /* 0x0000001eff1e723e */ /* 0x000fe200024050ff */
[C---:B------:R-:W-:Y:S01]  /*aa40*/  FMUL R9, R24.reuse, R16 ;  /* 0x0000001018097220 */ /* 0x040fe20000400000 */
[----:B------:R-:W-:Y:S01]  /*aa50*/  F2FP.TF32.F32.PACK_B R31, R31 ;  /* 0x0000001fff1f723e */ /* 0x000fe200024050ff */
[----:B------:R-:W-:Y:S01]  /*aa60*/  FFMA R16, R27, R20, R0 ;  /* 0x000000141b107223 */ /* 0x000fe20000000000 */
[----:B------:R-:W-:Y:S01]  /*aa70*/  LOP3.LUT R0, R35, 0xffffe000, RZ, 0xc0, !PT ;  /* 0xffffe00023007812 */ /* 0x000fe200078ec0ff */
[C---:B------:R-:W-:Y:S01]  /*aa80*/  FMUL R4, R24.reuse, R11 ;  /* 0x0000000b18047220 */ /* 0x040fe20000400000 */
[----:B------:R-:W-:Y:S01]  /*aa90*/  FMUL R10, R24, R17 ;  /* 0x00000011180a7220 */ /* 0x000fe20000400000 */
[C---:B------:R-:W-:Y:S01]  /*aaa0*/  FFMA R17, R27.reuse, R21, R2 ;  /* 0x000000151b117223 */ /* 0x040fe20000000002 */
[----:B---3--:R-:W-:Y:S01]  /*aab0*/  LOP3.LUT R2, R36, 0xffffe000, RZ, 0xc0, !PT ;  /* 0xffffe00024027812 */ /* 0x008fe200078ec0ff */
[C---:B------:R-:W-:Y:S01]  /*aac0*/  FMUL R11, R24.reuse, R18 ;  /* 0x00000012180b7220 */ /* 0x040fe20000400000 */
[----:B------:R-:W-:Y:S01]  /*aad0*/  F2FP.TF32.F32.PACK_B R16, R16 ;  /* 0x00000010ff10723e */ /* 0x000fe200024050ff */
[----:B------:R-:W-:Y:S01]  /*aae0*/  FFMA R18, R27, R26, R3 ;  /* 0x0000001a1b127223 */ /* 0x000fe20000000003 */
[----:B------:R-:W-:Y:S01]  /*aaf0*/  LOP3.LUT R3, R37, 0xffffe000, RZ, 0xc0, !PT ;  /* 0xffffe00025037812 */ /* 0x000fe200078ec0ff */
[----:B------:R-:W-:Y:S01]  /*ab00*/  FMUL R6, R24, R13 ;  /* 0x0000000d18067220 */ /* 0x000fe20000400000 */
[----:B------:R-:W-:Y:S01]  /*ab10*/  LOP3.LUT R13, R38, 0xffffe000, RZ, 0xc0, !PT ;  /* 0xffffe000260d7812 */ /* 0x000fe200078ec0ff */
[C---:B------:R-:W-:Y:S01]  /*ab20*/  FMUL R7, R24.reuse, R14 ;  /* 0x0000000e18077220 */ /* 0x040fe20000400000 */
[----:B------:R-:W-:Y:S01]  /*ab30*/  LOP3.LUT R14, R39, 0xffffe000, RZ, 0xc0, !PT ;  /* 0xffffe000270e7812 */ /* 0x000fe200078ec0ff */
[----:B------:R-:W-:Y:S01]  /*ab40*/  FMUL R12, R24, R19 ;  /* 0x00000013180c7220 */ /* 0x000fe20000400000 */
[----:B------:R-:W-:Y:S01]  /*ab50*/  F2FP.TF32.F32.PACK_B R17, R17 ;  /* 0x00000011ff11723e */ /* 0x000fe200024050ff */
[----:B------:R1:W-:Y:S01]  /*ab60*/  STSM.16.M88.4 [R82+0x400], R28 ;  /* 0x0004001c52007844 */ /* 0x0003e20000000200 */
[----:B------:R-:W-:Y:S01]  /*ab70*/  F2FP.TF32.F32.PACK_B R18, R18 ;  /* 0x00000012ff12723e */ /* 0x000fe200024050ff */
[C---:B------:R-:W-:Y:S01]  /*ab80*/  FFMA R19, R27.reuse, R0, R4 ;  /* 0x000000001b137223 */ /* 0x040fe20000000004 */
[----:B------:R-:W-:Y:S01]  /*ab90*/  LOP3.LUT R0, R40, 0xffffe000, RZ, 0xc0, !PT ;  /* 0xffffe00028007812 */ /* 0x000fe200078ec0ff */
[C---:B------:R-:W-:Y:S01]  /*aba0*/  FFMA R4, R27.reuse, R2, R5 ;  /* 0x000000021b047223 */ /* 0x040fe20000000005 */
[----:B------:R-:W-:Y:S01]  /*abb0*/  FMUL R8, R24, R15 ;  /* 0x0000000f18087220 */ /* 0x000fe20000400000 */
[----:B------:R-:W-:Y:S01]  /*abc0*/  FFMA R5, R27, R3, R6 ;  /* 0x000000031b057223 */ /* 0x000fe20000000006 */
[----:B------:R-:W-:Y:S01]  /*abd0*/  LOP3.LUT R2, R41, 0xffffe000, RZ, 0xc0, !PT ;  /* 0xffffe00029027812 */ /* 0x000fe200078ec0ff */
[C---:B------:R-:W-:Y:S01]  /*abe0*/  FFMA R6, R27.reuse, R13, R7 ;  /* 0x0000000d1b067223 */ /* 0x040fe20000000007 */
[----:B------:R-:W-:Y:S01]  /*abf0*/  LOP3.LUT R3, R42, 0xffffe000, RZ, 0xc0, !PT ;  /* 0xffffe0002a037812 */ /* 0x000fe200078ec0ff */
[----:B------:R-:W-:Y:S01]  /*ac00*/  FFMA R7, R27, R14, R8 ;  /* 0x0000000e1b077223 */ /* 0x000fe20000000008 */
[----:B------:R-:W-:Y:S01]  /*ac10*/  LOP3.LUT R13, R43, 0xffffe000, RZ, 0xc0, !PT ;  /* 0xffffe0002b0d7812 */ /* 0x000fe200078ec0ff */
[C---:B------:R-:W-:Y:S01]  /*ac20*/  FFMA R8, R27.reuse, R0, R9 ;  /* 0x000000001b087223 */ /* 0x040fe20000000009 */
[----:B------:R-:W-:Y:S01]  /*ac30*/  F2FP.TF32.F32.PACK_B R19, R19 ;  /* 0x00000013ff13723e */ /* 0x000fe200024050ff */
[C---:B------:R-:W-:Y:S01]  /*ac40*/  FFMA R9, R27.reuse, R2, R10 ;  /* 0x000000021b097223 */ /* 0x040fe2000000000a */
[C---:B------:R-:W-:Y:S01]  /*ac50*/  FFMA R10, R27.reuse, R3, R11 ;  /* 0x000000031b0a7223 */ /* 0x040fe2000000000b */
[----:B------:R-:W-:Y:S01]  /*ac60*/  FFMA R11, R27, R13, R12 ;  /* 0x0000000d1b0b7223 */ /* 0x000fe2000000000c */
[----:B------:R-:W-:Y:S01]  /*ac70*/  F2FP.TF32.F32.PACK_B R4, R4 ;  /* 0x00000004ff04723e */ /* 0x000fe200024050ff */
[----:B------:R1:W-:Y:S01]  /*ac80*/  STSM.16.M88.4 [R81+0x400], R16 ;  /* 0x0004001051007844 */ /* 0x0003e20000000200 */
[----:B------:R-:W-:Y:S02]  /*ac90*/  F2FP.TF32.F32.PACK_B R5, R5 ;  /* 0x00000005ff05723e */ /* 0x000fe400024050ff */
[----:B------:R-:W-:Y:S02]  /*aca0*/  F2FP.TF32.F32.PACK_B R6, R6 ;  /* 0x00000006ff06723e */ /* 0x000fe400024050ff */
[----:B------:R-:W-:Y:S02]  /*acb0*/  F2FP.TF32.F32.PACK_B R7, R7 ;  /* 0x00000007ff07723e */ /* 0x000fe400024050ff */
[----:B------:R-:W-:Y:S02]  /*acc0*/  F2FP.TF32.F32.PACK_B R8, R8 ;  /* 0x00000008ff08723e */ /* 0x000fe400024050ff */
[----:B------:R-:W-:Y:S01]  /*acd0*/  F2FP.TF32.F32.PACK_B R9, R9 ;  /* 0x00000009ff09723e */ /* 0x000fe200024050ff */
[----:B------:R1:W-:Y:S01]  /*ace0*/  STSM.16.M88.4 [R83], R4 ;  /* 0x0000000453007844 */ /* 0x0003e20000000200 */
[----:B------:R-:W-:Y:S02]  /*acf0*/  F2FP.TF32.F32.PACK_B R10, R10 ;  /* 0x0000000aff0a723e */ /* 0x000fe400024050ff */
[----:B------:R-:W-:Y:S05]  /*ad00*/  F2FP.TF32.F32.PACK_B R11, R11 ;  /* 0x0000000bff0b723e */ /* 0x000fea00024050ff */
[----:B------:R1:W-:Y:S01]  /*ad10*/  STSM.16.M88.4 [R85], R8 ;  /* 0x0000000855007844 */ /* 0x0003e20000000200 */
[----:B------:R-:W-:Y:S01]  /*ad20*/  @!PT LDS RZ, [RZ] ;  /* 0x00000000fffff984 */ /* 0x000fe20000000800 */
[----:B------:R-:W-:Y:S01]  /*ad30*/  @!PT LDS RZ, [RZ] ;  /* 0x00000000fffff984 */ /* 0x000fe20000000800 */
[----:B------:R-:W-:Y:S01]  /*ad40*/  @!PT LDS RZ, [RZ] ;  /* 0x00000000fffff984 */ /* 0x000fe20000000800 */
[----:B------:R-:W-:Y:S01]  /*ad50*/  @!PT LDS RZ, [RZ] ;  /* 0x00000000fffff984 */ /* 0x000fe20000000800 */
[----:B------:R2:W-:Y:S07]  /*ad60*/  MEMBAR.ALL.CTA ;  /* 0x0000000000007992 */ /* 0x0005ee0000008000 */
[----:B--2---:R-:W2:Y:S02]  /*ad70*/  FENCE.VIEW.ASYNC.S ;  /* 0x00000000000073c6 */ /* 0x004ea40000000000 */
[----:B--2---:R-:W-:Y:S06]  /*ad80*/  BAR.SYNC.DEFER_BLOCKING 0x1, 0x80 ;  /* 0x0042000000007b1d */ /* 0x004fec0000010000 */
[----:B------:R-:W-:Y:S05]  /*ad90*/  @P1 BRA `(.L_x_91) ;  /* 0x0000000000341947 */ /* 0x000fea0003800000 */
[----:B------:R-:W2:Y:S01]  /*ada0*/  LDCU.64 UR6, c[0x0][0x348] ;  /* 0x00006900ff0677ac */ /* 0x000ea20008000a00 */
[----:B------:R-:W-:Y:S02]  /*adb0*/  R2UR UR42, R77 ;  /* 0x000000004d2a72ca */ /* 0x000fe400000e0000 */
[----:B------:R-:W-:Y:S01]  /*adc0*/  R2UR UR43, R76 ;  /* 0x000000004c2b72ca */ /* 0x000fe200000e0000 */
[----:B------:R-:W-:Y:S01]  /*add0*/  UIADD3 UR4, UPT, UPT, UR48, 0x400, URZ ;  /* 0x0000040030047890 */ /* 0x000fe2000fffe0ff */
[----:B------:R-:W-:Y:S02]  /*ade0*/  R2UR UR44, R74 ;  /* 0x000000004a2c72ca */ /* 0x000fe400000e0000 */
[----:B------:R-:W-:Y:S03]  /*adf0*/  R2UR UR45, R75 ;  /* 0x000000004b2d72ca */ /* 0x000fe600000e0000 */
[----:B------:R-:W-:Y:S05]  /*ae00*/  IMAD.U32 R71, RZ, RZ, UR4 ;  /* 0x00000004ff477e24 */ /* 0x000fea000f8e00ff */
[----:B------:R-:W-:Y:S01]  /*ae10*/  R2UR UR40, R71 ;  /* 0x00000000472872ca */ /* 0x000fe200000e0000 */
[----:B--2---:R-:W-:Y:S04]  /*ae20*/  UIADD3 UR4, UP0, UPT, UR6, 0x780, URZ ;  /* 0x0000078006047890 */ /* 0x004fe8000ff1e0ff */
[----:B------:R-:W-:Y:S09]  /*ae30*/  UIADD3.X UR5, UPT, UPT, URZ, UR7, URZ, UP0, !UPT ;  /* 0x00000007ff057290 */ /* 0x000ff200087fe4ff */
[----:B------:R2:W-:Y:S01]  /*ae40*/  UTMASTG.5D.IM2COL [UR40], [UR4] ;  /* 0x00000028040073b5 */ /* 0x0005e20008060000 */
[----:B------:R0:W-:Y:S01]  /*ae50*/  UTMACMDFLUSH ;  /* 0x00000000000079b7 */ /* 0x0001e20000000000 */
[----:B--2---:R-:W-:Y:S04]  /*ae60*/  DEPBAR.LE SB0, 0x1 ;  /* 0x000080400000791a */ /* 0x004fe80000000000 */
.L_x_91:
[----:B------:R-:W-:Y:S05]  /*ae70*/  BSYNC.RECONVERGENT B0 ;  /* 0x0000000000007941 */ /* 0x000fea0003800200 */
.L_x_90:
[----:B------:R-:W-:Y:S01]  /*ae80*/  BAR.SYNC.DEFER_BLOCKING 0x1, 0x80 ;  /* 0x0042000000007b1d */ /* 0x000fe20000010000 */
[----:B------:R-:W-:Y:S01]  /*ae90*/  LEA R2, R86, UR48, 0x3 ;  /* 0x0000003056027c11 */ /* 0x000fe2000f8e18ff */
[----:B------:R-:W-:Y:S01]  /*aea0*/  UISETP.NE.AND UP0, UPT, UR52, URZ, UPT ;  /* 0x000000ff3400728c */ /* 0x000fe2000bf05270 */
[----:B-1----:R-:W-:Y:S08]  /*aeb0*/  @P0 SHF.L.U32 R4, R60, 0x1f, RZ ;  /* 0x0000001f3c040819 */ /* 0x002ff000000006ff */
[----:B------:R-:W-:Y:S05]  /*aec0*/  BRA.U !UP0, `(.L_x_92) ;  /* 0x0000000108287547 */ /* 0x000fea000b800000 */
[----:B------:R-:W1:Y:S01]  /*aed0*/  S2R R0, SR_CgaCtaId ;  /* 0x0000000000007919 */ /* 0x000e620000008800 */
[----:B------:R-:W-:Y:S01]  /*aee0*/  ISETP.NE.U32.OR P1, PT, R79, 0x1, !P6 ;  /* 0x000000014f00780c */ /* 0x000fe20007725470 */
[----:B------:R-:W-:Y:S01]  /*aef0*/  IMAD.U32 R3, RZ, RZ, UR49 ;  /* 0x00000031ff037e24 */ /* 0x000fe2000f8e00ff */
[----:B------:R-:W-:Y:S04]  /*af00*/  UIADD3 UR4, UPT, UPT, UR49, 0x1, URZ ;  /* 0x0000000131047890 */ /* 0x000fe8000fffe0ff */
[----:B------:R-:W-:Y:S04]  /*af10*/  UISETP.NE.AND UP0, UPT, UR4, 0x4, UPT ;  /* 0x000000040400788c */ /* 0x000fe8000bf05270 */
[----:B------:R-:W-:Y:S03]  /*af20*/  USEL UR49, UR4, URZ, UP0 ;  /* 0x000000ff04317287 */ /* 0x000fe60008000000 */
[----:B------:R-:W-:Y:S05]  /*af30*/  @P1 LEA R3, R3, UR48, 0x3 ;  /* 0x0000003003031c11 */ /* 0x000fea000f8e18ff */
[----:B------:R-:W-:Y:S05]  /*af40*/  @P1 VIADD R3, R3, 0x60 ;  /* 0x0000006003031836 */ /* 0x000fea0000000000 */
[----:B-1----:R-:W-:Y:S04]  /*af50*/  @P1 PRMT R0, R0, 0x654, R3 ;  /* 0x0000065400001816 */ /* 0x002fe80000000003 */
[----:B------:R1:W-:Y:S03]  /*af60*/  @P1 SYNCS.ARRIVE.TRANS64.RED.A1T0 RZ, [R0+URZ], RZ ;  /* 0x000000ff00ff19a7 */ /* 0x0003e600081004ff */
.L_x_92:
[----:B------:R-:W2:Y:S01]  /*af70*/  @P0 SYNCS.PHASECHK.TRANS64.TRYWAIT P1, [R2+URZ+0x40], R4 ;  /* 0x00004004020005a7 */ /* 0x000ea200080211ff */
[----:B------:R-:W-:Y:S01]  /*af80*/  BSSY B1, `(.L_x_93) ;  /* 0x0000016000017945 */ /* 0x000fe20003800000 */
[----:B--2---:R-:W-:Y:S03]  /*af90*/  @P0 SEL R88, RZ, 0x1, !P1 ;  /* 0x00000001ff580807 */ /* 0x004fe60004800000 */
[----:B------:R-:W-:Y:S05]  /*afa0*/  @!P0 BRA `(.L_x_94) ;  /* 0x00000000004c8947 */ /* 0x000fea0003800000 */
[----:B------:R-:W-:Y:S01]  /*afb0*/  ISETP.NE.U32.AND P0, PT, R89, 0x1, PT ;  /* 0x000000015900780c */ /* 0x000fe20003f05070 */
[----:B------:R-:W-:Y:S01]  /*afc0*/  BSSY B0, `(.L_x_95) ;  /* 0x0000009000007945 */ /* 0x000fe20003800000 */
[----:B------:R-:W-:Y:S11]  /*afd0*/  ISETP.NE.AND P1, PT, R88, RZ, PT ;  /* 0x000000ff5800720c */ /* 0x000ff60003f25270 */
[----:B------:R-:W-:Y:S05]  /*afe0*/  @P0 IMAD R5, R86, 0x2000, R87 ;  /* 0x0000200056050824 */ /* 0x000fea00078e0257 */
[----:B------:R-:W-:Y:S05]  /*aff0*/  @P0 IADD3 R4, PT, PT, R5, UR48, RZ ;  /* 0x0000003005040c10 */ /* 0x000fea000fffe0ff */
[----:B------:R-:W-:Y:S01]  /*b000*/  @P0 IMAD.IADD R3, R91, 0x1, R4 ;  /* 0x000000015b030824 */ /* 0x000fe200078e0204 */
[----:B------:R-:W-:Y:S06]  /*b010*/  @P1 BRA `(.L_x_96) ;  /* 0x00000000000c1947 */ /* 0x000fec0003800000 */
[----:B-1----:R-:W-:Y:S04]  /*b020*/  SHF.L.U32 R0, R60, 0x1f, RZ ;  /* 0x0000001f3c007819 */ /* 0x002fe800000006ff */
[----:B------:R-:W1:Y:S02]  /*b030*/  SYNCS.PHASECHK.TRANS64.TRYWAIT P1, [R2+URZ+0x40], R0 ;  /* 0x00004000020075a7 */ /* 0x000e6400080211ff */
[----:B-1----:R-:W-:Y:S05]  /*b040*/  @!P1 BRA `(.L_x_97) ;  /* 0x0000002800089947 */ /* 0x002fea0003800000 */
.L_x_96:
[----:B------:R-:W-:Y:S05]  /*b050*/  BSYNC B0 ;  /* 0x0000000000007941 */ /* 0x000fea0003800000 */
.L_x_95:
[C---:B------:R-:W-:Y:S01]  /*b060*/  @P0 IADD3 R4, PT, PT, R72.reuse, R4, RZ ;  /* 0x0000000448040210 */ /* 0x040fe20007ffe0ff */
[----:B------:R-:W-:Y:S05]  /*b070*/  @P0 WARPSYNC.ALL ;  /* 0x0000000000000948 */ /* 0x000fea0003800000 */
[----:B------:R2:W3:Y:S01]  /*b080*/  @P0 LDSM.16.M88.4 R44, [R5+UR48+0x400] ;  /* 0x00040030052c083b */ /* 0x0004e20008000200 */
[----:B-1----:R-:W-:Y:S02]  /*b090*/  @P0 IADD3 R0, PT, PT, R72, R3, RZ ;  /* 0x0000000348000210 */ /* 0x002fe40007ffe0ff */
[----:B------:R-:W-:Y:S01]  /*b0a0*/  IADD3 R86, PT, PT, R86, 0x1, RZ ;  /* 0x0000000156567810 */ /* 0x000fe20007ffe0ff */
[----:B------:R2:W4:Y:S04]  /*b0b0*/  @P0 LDSM.16.M88.4 R32, [R4+0x400] ;  /* 0x000400000420083b */ /* 0x0005280000000200 */
[----:B------:R2:W1:Y:S04]  /*b0c0*/  @P0 LDSM.16.M88.4 R36, [R3+0x400] ;  /* 0x000400000324083b */ /* 0x0004680000000200 */
[----:B------:R2:W1:Y:S02]  /*b0d0*/  @P0 LDSM.16.M88.4 R40, [R0+0x400] ;  /* 0x000400000028083b */ /* 0x0004640000000200 */
.L_x_94:
[----:B------:R-:W-:Y:S05]  /*b0e0*/  BSYNC B1 ;  /* 0x0000000000017941 */ /* 0x000fea0003800000 */
.L_x_93:
[----:B-12---:R-:W-:Y:S05]  /*b0f0*/  VIADD R0, R25, 0x20 ;  /* 0x0000002019007836 */ /* 0x006fea0000000000 */
[----:B------:R-:W-:Y:S04]  /*b100*/  SHF.R.U32.HI R0, RZ, 0x15, R0 ;  /* 0x00000015ff007819 */ /* 0x000fe80000011600 */
[----:B------:R-:W-:Y:S11]  /*b110*/  LOP3.LUT P0, RZ, R0, 0x3, R64, 0x48, !PT ;  /* 0x0000000300ff7812 */ /* 0x000ff60007804840 */
[----:B------:R-:W-:Y:S02]  /*b120*/  @!UPT UIADD3 URZ, UPT, UPT, URZ, URZ, URZ ;  /* 0x000000fffffff290 */ /* 0x000fe4000fffe0ff */
[----:B------:R-:W-:Y:S05]  /*b130*/  @!P0 BRA `(.L_x_98) ;  /* 0x0000000000408947 */ /* 0x000fea0003800000 */
[----:B------:R-:W1:Y:S01]  /*b140*/  LDCU.64 UR8, c[0x4][0x70] ;  /* 0x01000e00ff0877ac */ /* 0x000e620008000a00 */
[----:B------:R-:W-:Y:S01]  /*b150*/  MOV R3, 0x0 ;  /* 0x0000000000037802 */ /* 0x000fe20000000f00 */
[----:B------:R-:W-:Y:S02]  /*b160*/  HFMA2 R12, -RZ, RZ, 0, 5.9604644775390625e-08 ;  /* 0x00000001ff0c7431 */ /* 0x000fe400000001ff */
[----:B------:R-:W-:Y:S02]  /*b170*/  IMAD.MOV.U32 R8, RZ, RZ, 0x192 ;  /* 0x00000192ff087424 */ /* 0x000fe400078e00ff */
[----:B------:R-:W-:Y:S01]  /*b180*/  IMAD.MOV.U32 R13, RZ, RZ, RZ ;  /* 0x000000ffff0d7224 */ /* 0x000fe200078e00ff */
[----:B------:R-:W2:Y:S01]  /*b190*/  LDCU.64 UR6, c[0x4][0x78] ;  /* 0x01000f00ff0677ac */ /* 0x000ea20008000a00 */
[----:B------:R-:W3:Y:S01]  /*b1a0*/  LDC.64 R2, c[0x4][R3] ;  /* 0x0100000003027b82 */ /* 0x000ee20000000a00 */
[----:B------:R-:W5:Y:S01]  /*b1b0*/  LDCU.64 UR4, c[0x4][0x10] ;  /* 0x01000200ff0477ac */ /* 0x000f620008000a00 */
[----:B-1----:R-:W-:Y:S01]  /*b1c0*/  MOV R5, UR9 ;  /* 0x0000000900057c02 */ /* 0x002fe20008000f00 */
[----:B------:R-:W-:Y:S01]  /*b1d0*/  IMAD.U32 R4, RZ, RZ, UR8 ;  /* 0x00000008ff047e24 */ /* 0x000fe2000f8e00ff */
[----:B--2---:R-:W-:Y:S01]  /*b1e0*/  MOV R7, UR7 ;  /* 0x0000000700077c02 */ /* 0x004fe20008000f00 */
[----:B------:R-:W-:Y:S01]  /*b1f0*/  IMAD.U32 R6, RZ, RZ, UR6 ;  /* 0x00000006ff067e24 */ /* 0x000fe2000f8e00ff */
[----:B-----5:R-:W-:Y:S01]  /*b200*/  MOV R11, UR5 ;  /* 0x00000005000b7c02 */ /* 0x020fe20008000f00 */
[----:B------:R-:W-:Y:S02]  /*b210*/  IMAD.U32 R10, RZ, RZ, UR4 ;  /* 0x00000004ff0a7e24 */ /* 0x000fe4000f8e00ff */
[----:B------:R-:W-:Y:S07]  /*b220*/  LEPC R20, `(.L_x_98) ;  /* 0x000000001014794e */ /* 0x000fee0000000000 */
[----:B---34-:R-:W-:Y:S05]  /*b230*/  CALL.ABS.NOINC R2 ;  /* 0x0000000002007343 */ /* 0x018fea0003c00000 */
.L_x_98:
[----:B---3--:R-:W-:Y:S01]  /*b240*/  LOP3.LUT R3, R44, 0xffffe000, RZ, 0xc0, !PT ;  /* 0xffffe0002c037812 */ /* 0x008fe200078ec0ff */
[----:B------:R-:W-:Y:S05]  /*b250*/  WARPSYNC.ALL ;  /* 0x0000000000007948 */ /* 0x000fea0003800000 */
[----:B------:R-:W-:Y:S01]  /*b260*/  R2UR UR4, R25 ;  /* 0x00000000190472ca */ /* 0x000fe200000e0000 */
[----:B------:R-:W1:Y:S01]  /*b270*/  S2R R90, SR_CgaCtaId ;  /* 0x00000000005a7919 */ /* 0x000e620000008800 */
[----:B----4-:R-:W-:Y:S01]  /*b280*/  LOP3.LUT R20, R32, 0xffffe000, RZ, 0xc0, !PT ;  /* 0xffffe00020147812 */ /* 0x010fe200078ec0ff */
[----:B------:R-:W-:Y:S01]  /*b290*/  BSSY.RECONVERGENT B0, `(.L_x_99) ;  /* 0x0000061000007945 */ /* 0x000fe20003800200 */
[----:B------:R-:W-:Y:S02]  /*b2a0*/  ISETP.NE.AND P6, PT, R80, RZ, PT ;  /* 0x000000ff5000720c */ /* 0x000fe40003fc5270 */
[----:B------:R-:W-:Y:S02]  /*b2b0*/  ISETP.NE.AND P1, PT, R62, RZ, PT ;  /* 0x000000ff3e00720c */ /* 0x000fe40003f25270 */
[----:B------:R-:W-:Y:S05]  /*b2c0*/  ISETP.NE.U32.OR P0, PT, R79, 0x1, !P6 ;  /* 0x000000014f00780c */ /* 0x000fea0007705470 */
[----:B------:R-:W2:Y:S02]  /*b2d0*/  LDTM.16dp128bit.x8 R4, tmem[UR4+0x20] ;  /* 0x00002004000479ee */ /* 0x000ea40008180000 */
[C---:B--2---:R-:W-:Y:S01]  /*b2e0*/  FMUL R0, R24.reuse, R4 ;  /* 0x0000000418007220 */ /* 0x044fe20000400000 */
        /* <DEDUP_REMOVED lines=17> */
[----:B------:R-:W-:Y:S01]  /*b400*/  FFMA R16, R27, R20, R0 ;  /* 0x000000141b107223 */ /* 0x000fe20000000000 */
[----:B------:R-:W-:Y:S01]  /*b410*/  LOP3.LUT R0, R33, 0xffffe000, RZ, 0xc0, !PT ;  /* 0xffffe00021007812 */ /* 0x000fe200078ec0ff */
[----:B------:R-:W-:Y:S01]  /*b420*/  FMUL R6, R24, R13 ;  /* 0x0000000d18067220 */ /* 0x000fe20000400000 */
[----:B------:R-:W-:Y:S01]  /*b430*/  LOP3.LUT R13, R34, 0xffffe000, RZ, 0xc0, !PT ;  /* 0xffffe000220d7812 */ /* 0x000fe200078ec0ff */
[C---:B------:R-:W-:Y:S01]  /*b440*/  FMUL R3, R24.reuse, R10 ;  /* 0x0000000a18037220 */ /* 0x040fe20000400000 */
[----:B------:R-:W-:Y:S01]  /*b450*/  F2FP.TF32.F32.PACK_B R31, R31 ;  /* 0x0000001fff1f723e */ /* 0x000fe200024050ff */
[C---:B------:R-:W-:Y:S01]  /*b460*/  FMUL R7, R24.reuse, R14 ;  /* 0x0000000e18077220 */ /* 0x040fe20000400000 */
[----:B------:R-:W-:Y:S01]  /*b470*/  LOP3.LUT R14, R35, 0xffffe000, RZ, 0xc0, !PT ;  /* 0xffffe000230e7812 */ /* 0x000fe200078ec0ff */
[----:B------:R-:W-:Y:S01]  /*b480*/  FMUL R8, R24, R15 ;  /* 0x0000000f18087220 */ /* 0x000fe20000400000 */
[----:B------:R-:W-:Y:S01]  /*b490*/  LOP3.LUT R15, R36, 0xffffe000, RZ, 0xc0, !PT ;  /* 0xffffe000240f7812 */ /* 0x000fe200078ec0ff */
[C---:B------:R-:W-:Y:S01]  /*b4a0*/  FMUL R10, R24.reuse, R17 ;  /* 0x00000011180a7220 */ /* 0x040fe20000400000 */
[----:B------:R-:W-:Y:S01]  /*b4b0*/  F2FP.TF32.F32.PACK_B R16, R16 ;  /* 0x00000010ff10723e */ /* 0x000fe200024050ff */
[----:B------:R-:W-:Y:S01]  /*b4c0*/  FFMA R17, R27, R0, R2 ;  /* 0x000000001b117223 */ /* 0x000fe20000000002 */
[----:B------:R-:W-:Y:S01]  /*b4d0*/  LOP3.LUT R0, R37, 0xffffe000, RZ, 0xc0, !PT ;  /* 0xffffe00025007812 */ /* 0x000fe200078ec0ff */
[----:B------:R-:W-:Y:S01]  /*b4e0*/  FMUL R4, R24, R11 ;  /* 0x0000000b18047220 */ /* 0x000fe20000400000 */
[----:B------:R-:W-:Y:S01]  /*b4f0*/  LOP3.LUT R2, R38, 0xffffe000, RZ, 0xc0, !PT ;  /* 0xffffe00026027812 */ /* 0x000fe200078ec0ff */
[----:B------:R-:W-:Y:S01]  /*b500*/  FMUL R11, R24, R18 ;  /* 0x00000012180b7220 */ /* 0x000fe20000400000 */
[----:B------:R-:W-:Y:S01]  /*b510*/  F2FP.TF32.F32.PACK_B R17, R17 ;  /* 0x00000011ff11723e */ /* 0x000fe200024050ff */
[----:B------:R-:W-:Y:S01]  /*b520*/  FFMA R18, R27, R13, R3 ;  /* 0x0000000d1b127223 */ /* 0x000fe20000000003 */
[----:B------:R-:W-:Y:S01]  /*b530*/  LOP3.LUT R3, R42, 0xffffe000, RZ, 0xc0, !PT ;  /* 0xffffe0002a037812 */ /* 0x000fe200078ec0ff */
[----:B------:R-:W-:Y:S01]  /*b540*/  FMUL R12, R24, R19 ;  /* 0x00000013180c7220 */ /* 0x000fe20000400000 */
[----:B------:R-:W-:Y:S01]  /*b550*/  LOP3.LUT R13, R43, 0xffffe000, RZ, 0xc0, !PT ;  /* 0xffffe0002b0d7812 */ /* 0x000fe200078ec0ff */
[C---:B------:R-:W-:Y:S01]  /*b560*/  FFMA R19, R27.reuse, R14, R4 ;  /* 0x0000000e1b137223 */ /* 0x040fe20000000004 */
[----:B------:R-:W-:Y:S01]  /*b570*/  F2FP.TF32.F32.PACK_B R18, R18 ;  /* 0x00000012ff12723e */ /* 0x000fe200024050ff */
[C---:B------:R-:W-:Y:S01]  /*b580*/  FFMA R4, R27.reuse, R15, R5 ;  /* 0x0000000f1b047223 */ /* 0x040fe20000000005 */
[----:B------:R-:W-:Y:S01]  /*b590*/  FFMA R5, R27, R0, R6 ;  /* 0x000000001b057223 */ /* 0x000fe20000000006 */
[----:B------:R-:W-:Y:S01]  /*b5a0*/  LOP3.LUT R0, R39, 0xffffe000, RZ, 0xc0, !PT ;  /* 0xffffe00027007812 */ /* 0x000fe200078ec0ff */
[C---:B------:R-:W-:Y:S01]  /*b5b0*/  FFMA R6, R27.reuse, R2, R7 ;  /* 0x000000021b067223 */ /* 0x040fe20000000007 */
[----:B------:R-:W-:Y:S01]  /*b5c0*/  LOP3.LUT R2, R40, 0xffffe000, RZ, 0xc0, !PT ;  /* 0xffffe00028027812 */ /* 0x000fe200078ec0ff */
[----:B------:R2:W-:Y:S01]  /*b5d0*/  STSM.16.M88.4 [R82+0x2400], R28 ;  /* 0x0024001c52007844 */ /* 0x0005e20000000200 */
[----:B------:R-:W-:Y:S01]  /*b5e0*/  F2FP.TF32.F32.PACK_B R19, R19 ;  /* 0x00000013ff13723e */ /* 0x000fe200024050ff */
[----:B------:R-:W-:Y:S01]  /*b5f0*/  FFMA R7, R27, R0, R8 ;  /* 0x000000001b077223 */ /* 0x000fe20000000008 */
[----:B------:R-:W-:Y:S01]  /*b600*/  LOP3.LUT R0, R41, 0xffffe000, RZ, 0xc0, !PT ;  /* 0xffffe00029007812 */ /* 0x000fe200078ec0ff */
[C---:B------:R-:W-:Y:S01]  /*b610*/  FFMA R8, R27.reuse, R2, R9 ;  /* 0x000000021b087223 */ /* 0x040fe20000000009 */
[----:B------:R-:W-:Y:S03]  /*b620*/  F2FP.TF32.F32.PACK_B R4, R4 ;  /* 0x00000004ff04723e */ /* 0x000fe600024050ff */
[----:B------:R2:W-:Y:S01]  /*b630*/  STSM.16.M88.4 [R81+0x2400], R16 ;  /* 0x0024001051007844 */ /* 0x0005e20000000200 */
[----:B------:R-:W-:Y:S01]  /*b640*/  F2FP.TF32.F32.PACK_B R5, R5 ;  /* 0x00000005ff05723e */ /* 0x000fe200024050ff */
[C---:B------:R-:W-:Y:S01]  /*b650*/  FFMA R9, R27.reuse, R0, R10 ;  /* 0x000000001b097223 */ /* 0x040fe2000000000a */
[C---:B------:R-:W-:Y:S01]  /*b660*/  FFMA R10, R27.reuse, R3, R11 ;  /* 0x000000031b0a7223 */ /* 0x040fe2000000000b */
[----:B------:R-:W-:Y:S01]  /*b670*/  FFMA R11, R27, R13, R12 ;  /* 0x0000000d1b0b7223 */ /* 0x000fe2000000000c */
[----:B------:R-:W-:Y:S01]  /*b680*/  F2FP.TF32.F32.PACK_B R6, R6 ;  /* 0x00000006ff06723e */ /* 0x000fe200024050ff */
[----:B------:R-:W-:Y:S01]  /*b690*/  IMAD.U32 R2, RZ, RZ, UR49 ;  /* 0x00000031ff027e24 */ /* 0x000fe2000f8e00ff */
[----:B------:R-:W-:Y:S02]  /*b6a0*/  F2FP.TF32.F32.PACK_B R7, R7 ;  /* 0x00000007ff07723e */ /* 0x000fe400024050ff */
[----:B------:R-:W-:Y:S02]  /*b6b0*/  F2FP.TF32.F32.PACK_B R8, R8 ;  /* 0x00000008ff08723e */ /* 0x000fe400024050ff */
[----:B------:R-:W-:Y:S01]  /*b6c0*/  F2FP.TF32.F32.PACK_B R9, R9 ;  /* 0x00000009ff09723e */ /* 0x000fe200024050ff */
[----:B------:R2:W-:Y:S01]  /*b6d0*/  STSM.16.M88.4 [R83+0x2000], R4 ;  /* 0x0020000453007844 */ /* 0x0005e20000000200 */
[----:B------:R-:W-:Y:S02]  /*b6e0*/  F2FP.TF32.F32.PACK_B R10, R10 ;  /* 0x0000000aff0a723e */ /* 0x000fe400024050ff */
[----:B------:R-:W-:Y:S02]  /*b6f0*/  F2FP.TF32.F32.PACK_B R11, R11 ;  /* 0x0000000bff0b723e */ /* 0x000fe400024050ff */
[----:B------:R-:W-:Y:S02]  /*b700*/  @P0 LEA R2, R2, UR48, 0x3 ;  /* 0x0000003002020c11 */ /* 0x000fe4000f8e18ff */
[----:B------:R-:W-:Y:S01]  /*b710*/  LEA R0, R86, UR48, 0x3 ;  /* 0x0000003056007c11 */ /* 0x000fe2000f8e18ff */
[----:B------:R2:W-:Y:S01]  /*b720*/  STSM.16.M88.4 [R85+0x2000], R8 ;  /* 0x0020000855007844 */ /* 0x0005e20000000200 */
[----:B------:R-:W-:Y:S01]  /*b730*/  @P0 SHF.L.U32 R3, R60, 0x1f, RZ ;  /* 0x0000001f3c030819 */ /* 0x000fe200000006ff */
[----:B------:R-:W-:Y:S01]  /*b740*/  @P0 VIADD R2, R2, 0x60 ;  /* 0x0000006002020836 */ /* 0x000fe20000000000 */
[----:B------:R-:W-:Y:S01]  /*b750*/  @!PT LDS RZ, [RZ] ;  /* 0x00000000fffff984 */ /* 0x000fe20000000800 */
[----:B------:R-:W-:Y:S01]  /*b760*/  @!PT LDS RZ, [RZ] ;  /* 0x00000000fffff984 */ /* 0x000fe20000000800 */
[----:B------:R-:W-:Y:S01]  /*b770*/  @!PT LDS RZ, [RZ] ;  /* 0x00000000fffff984 */ /* 0x000fe20000000800 */
[----:B------:R-:W-:Y:S01]  /*b780*/  @!PT LDS RZ, [RZ] ;  /* 0x00000000fffff984 */ /* 0x000fe20000000800 */
[----:B------:R3:W-:Y:S06]  /*b790*/  MEMBAR.ALL.CTA ;  /* 0x0000000000007992 */ /* 0x0007ec0000008000 */
[----:B---3--:R-:W3:Y:S01]  /*b7a0*/  FENCE.VIEW.ASYNC.S ;  /* 0x00000000000073c6 */ /* 0x008ee20000000000 */
[----:B-1----:R-:W-:Y:S01]  /*b7b0*/  @P0 PRMT R2, R90, 0x654, R2 ;  /* 0x000006545a020816 */ /* 0x002fe20000000002 */
[----:B---3--:R-:W-:Y:S06]  /*b7c0*/  BAR.SYNC.DEFER_BLOCKING 0x1, 0x80 ;  /* 0x0042000000007b1d */ /* 0x008fec0000010000 */
[----:B------:R-:W-:Y:S05]  /*b7d0*/  @P1 BRA `(.L_x_100) ;  /* 0x0000000000301947 */ /* 0x000fea0003800000 */
[----:B------:R-:W1:Y:S01]  /*b7e0*/  LDCU.64 UR6, c[0x0][0x348] ;  /* 0x00006900ff0677ac */ /* 0x000e620008000a00 */
[----:B------:R-:W-:Y:S02]  /*b7f0*/  R2UR UR10, R77 ;  /* 0x000000004d0a72ca */ /* 0x000fe400000e0000 */
[----:B------:R-:W-:Y:S01]  /*b800*/  R2UR UR11, R76 ;  /* 0x000000004c0b72ca */ /* 0x000fe200000e0000 */
[----:B------:R-:W-:Y:S01]  /*b810*/  UIADD3 UR9, UPT, UPT, UR41, 0x20, URZ ;  /* 0x0000002029097890 */ /* 0x000fe2000fffe0ff */
[----:B------:R-:W-:Y:S01]  /*b820*/  R2UR UR12, R74 ;  /* 0x000000004a0c72ca */ /* 0x000fe200000e0000 */
[----:B------:R-:W-:Y:S01]  /*b830*/  UIADD3 UR8, UPT, UPT, UR48, 0x2400, URZ ;  /* 0x0000240030087890 */ /* 0x000fe2000fffe0ff */
[----:B------:R-:W-:Y:S01]  /*b840*/  R2UR UR13, R75 ;  /* 0x000000004b0d72ca */ /* 0x000fe200000e0000 */
[----:B-1----:R-:W-:Y:S04]  /*b850*/  UIADD3 UR4, UP0, UPT, UR6, 0x780, URZ ;  /* 0x0000078006047890 */ /* 0x002fe8000ff1e0ff */
[----:B------:R-:W-:Y:S09]  /*b860*/  UIADD3.X UR5, UPT, UPT, URZ, UR7, URZ, UP0, !UPT ;  /* 0x00000007ff057290 */ /* 0x000ff200087fe4ff */
[----:B------:R1:W-:Y:S01]  /*b870*/  UTMASTG.5D.IM2COL [UR8], [UR4] ;  /* 0x00000008040073b5 */ /* 0x0003e20008060000 */
[----:B------:R0:W-:Y:S01]  /*b880*/  UTMACMDFLUSH ;  /* 0x00000000000079b7 */ /* 0x0001e20000000000 */
[----:B-1----:R-:W-:Y:S04]  /*b890*/  DEPBAR.LE SB0, 0x1 ;  /* 0x000080400000791a */ /* 0x002fe80000000000 */
.L_x_100:
[----:B------:R-:W-:Y:S05]  /*b8a0*/  BSYNC.RECONVERGENT B0 ;  /* 0x0000000000007941 */ /* 0x000fea0003800200 */
.L_x_99:
[----:B------:R-:W-:Y:S01]  /*b8b0*/  BAR.SYNC.DEFER_BLOCKING 0x1, 0x80 ;  /* 0x0042000000007b1d */ /* 0x000fe20000010000 */
[----:B------:R-:W-:Y:S04]  /*b8c0*/  UIADD3 UR4, UPT, UPT, UR49, 0x1, URZ ;  /* 0x0000000131047890 */ /* 0x000fe8000fffe0ff */
[----:B------:R-:W-:Y:S04]  /*b8d0*/  UISETP.NE.AND UP0, UPT, UR4, 0x4, UPT ;  /* 0x000000040400788c */ /* 0x000fe8000bf05270 */
[----:B------:R-:W-:Y:S01]  /*b8e0*/  USEL UR40, UR4, URZ, UP0 ;  /* 0x000000ff04287287 */ /* 0x000fe20008000000 */
[----:B------:R1:W-:Y:S01]  /*b8f0*/  @P0 SYNCS.ARRIVE.TRANS64.RED.A1T0 RZ, [R2+URZ], RZ ;  /* 0x000000ff02ff09a7 */ /* 0x0003e200081004ff */
[----:B------:R-:W-:Y:S01]  /*b900*/  BSSY B1, `(.L_x_101) ;  /* 0x0000017000017945 */ /* 0x000fe20003800000 */
[----:B------:R-:W3:Y:S02]  /*b910*/  @P0 SYNCS.PHASECHK.TRANS64.TRYWAIT P1, [R0+URZ+0x40], R3 ;  /* 0x00004003000005a7 */ /* 0x000ee400080211ff */
[----:B---3--:R-:W-:Y:S01]  /*b920*/  @P0 SEL R88, RZ, 0x1, !P1 ;  /* 0x00000001ff580807 */ /* 0x008fe20004800000 */
[----:B-1----:R-:W-:Y:S06]  /*b930*/  @!P0 BRA `(.L_x_102) ;  /* 0x00000000004c8947 */ /* 0x002fec0003800000 */
[----:B------:R-:W-:Y:S01]  /*b940*/  ISETP.NE.U32.AND P0, PT, R89, 0x1, PT ;  /* 0x000000015900780c */ /* 0x000fe20003f05070 */
[----:B------:R-:W-:Y:S01]  /*b950*/  BSSY B0, `(.L_x_103) ;  /* 0x0000009000007945 */ /* 0x000fe20003800000 */
[----:B------:R-:W-:Y:S11]  /*b960*/  ISETP.NE.AND P1, PT, R88, RZ, PT ;  /* 0x000000ff5800720c */ /* 0x000ff60003f25270 */
[----:B--2---:R-:W-:Y:S05]  /*b970*/  @P0 IMAD R4, R86, 0x2000, R87 ;  /* 0x0000200056040824 */ /* 0x004fea00078e0257 */
[----:B------:R-:W-:Y:S05]  /*b980*/  @P0 IADD3 R3, PT, PT, R4, UR48, RZ ;  /* 0x0000003004030c10 */ /* 0x000fea000fffe0ff */
[----:B------:R-:W-:Y:S01]  /*b990*/  @P0 IMAD.IADD R2, R91, 0x1, R3 ;  /* 0x000000015b020824 */ /* 0x000fe200078e0203 */
[----:B------:R-:W-:Y:S06]  /*b9a0*/  @P1 BRA `(.L_x_104) ;  /* 0x00000000000c1947 */ /* 0x000fec0003800000 */
[----:B------:R-:W-:Y:S04]  /*b9b0*/  SHF.L.U32 R5, R60, 0x1f, RZ ;  /* 0x0000001f3c057819 */ /* 0x000fe800000006ff */
[----:B------:R-:W1:Y:S02]  /*b9c0*/  SYNCS.PHASECHK.TRANS64.TRYWAIT P1, [R0+URZ+0x40], R5 ;  /* 0x00004005000075a7 */ /* 0x000e6400080211ff */
[----:B-1----:R-:W-:Y:S05]  /*b9d0*/  @!P1 BRA `(.L_x_105) ;  /* 0x0000001c00b89947 */ /* 0x002fea0003800000 */
.L_x_104:
[----:B------:R-:W-:Y:S05]  /*b9e0*/  BSYNC B0 ;  /* 0x0000000000007941 */ /* 0x000fea0003800000 */
.L_x_103:
[C---:B------:R-:W-:Y:S01]  /*b9f0*/  @P0 IADD3 R3, PT, PT, R72.reuse, R3, RZ ;  /* 0x0000000348030210 */ /* 0x040fe20007ffe0ff */
[----:B------:R-:W-:Y:S05]  /*ba00*/  @P0 WARPSYNC.ALL ;  /* 0x0000000000000948 */ /* 0x000fea0003800000 */
[----:B------:R3:W4:Y:S01]  /*ba10*/  @P0 LDSM.16.M88.4 R44, [R4+UR48+0x400] ;  /* 0x00040030042c083b */ /* 0x0007220008000200 */
[----:B-1----:R-:W-:Y:S02]  /*ba20*/  @P0 IADD3 R0, PT, PT, R72, R2, RZ ;  /* 0x0000000248000210 */ /* 0x002fe40007ffe0ff */
[----:B------:R-:W-:Y:S01]  /*ba30*/  IADD3 R86, PT, PT, R86, 0x1, RZ ;  /* 0x0000000156567810 */ /* 0x000fe20007ffe0ff */
[----:B------:R3:W1:Y:S04]  /*ba40*/  @P0 LDSM.16.M88.4 R32, [R3+0x400] ;  /* 0x000400000320083b */ /* 0x0006680000000200 */
[----:B------:R3:W2:Y:S04]  /*ba50*/  @P0 LDSM.16.M88.4 R36, [R2+0x400] ;  /* 0x000400000224083b */ /* 0x0006a80000000200 */
[----:B------:R3:W1:Y:S02]  /*ba60*/  @P0 LDSM.16.M88.4 R40, [R0+0x400] ;  /* 0x000400000028083b */ /* 0x0006640000000200 */
.L_x_102:
[----:B------:R-:W-:Y:S05]  /*ba70*/  BSYNC B1 ;  /* 0x0000000000017941 */ /* 0x000fea0003800000 */
.L_x_101:
[----:B---3--:R-:W-:Y:S05]  /*ba80*/  VIADD R0, R25, 0x40 ;  /* 0x0000004019007836 */ /* 0x008fea0000000000 */
[----:B------:R-:W-:Y:S04]  /*ba90*/  SHF.R.U32.HI R0, RZ, 0x15, R0 ;  /* 0x00000015ff007819 */ /* 0x000fe80000011600 */
[----:B------:R-:W-:Y:S11]  /*baa0*/  LOP3.LUT P0, RZ, R0, 0x3, R64, 0x48, !PT ;  /* 0x0000000300ff7812 */ /* 0x000ff60007804840 */
[----:B------:R-:W-:Y:S02]  /*bab0*/  @!UPT UIADD3 URZ, UPT, UPT, URZ, URZ, URZ ;  /* 0x000000fffffff290 */ /* 0x000fe4000fffe0ff */
[----:B------:R-:W-:Y:S05]  /*bac0*/  @!P0 BRA `(.L_x_106) ;  /* 0x0000000000408947 */ /* 0x000fea0003800000 */
[----:B------:R-:W3:Y:S01]  /*bad0*/  LDCU.64 UR8, c[0x4][0x70] ;  /* 0x01000e00ff0877ac */ /* 0x000ee20008000a00 */
[----:B------:R-:W-:Y:S01]  /*bae0*/  MOV R3, 0x0 ;  /* 0x0000000000037802 */ /* 0x000fe20000000f00 */
[----:B------:R-:W-:Y:S02]  /*baf0*/  HFMA2 R12, -RZ, RZ, 0, 5.9604644775390625e-08 ;  /* 0x00000001ff0c7431 */ /* 0x000fe400000001ff */
[----:B--2---:R-:W-:Y:S02]  /*bb00*/  IMAD.MOV.U32 R8, RZ, RZ, 0x192 ;  /* 0x00000192ff087424 */ /* 0x004fe400078e00ff */
[----:B------:R-:W-:Y:S01]  /*bb10*/  IMAD.MOV.U32 R13, RZ, RZ, RZ ;  /* 0x000000ffff0d7224 */ /* 0x000fe200078e00ff */
[----:B------:R-:W2:Y:S01]  /*bb20*/  LDCU.64 UR6, c[0x4][0x78] ;  /* 0x01000f00ff0677ac */ /* 0x000ea20008000a00 */
[----:B------:R-:W1:Y:S01]  /*bb30*/  LDC.64 R2, c[0x4][R3] ;  /* 0x0100000003027b82 */ /* 0x000e620000000a00 */
[----:B------:R-:W5:Y:S01]  /*bb40*/  LDCU.64 UR4, c[0x4][0x10] ;  /* 0x01000200ff0477ac */ /* 0x000f620008000a00 */
[----:B---3--:R-:W-:Y:S01]  /*bb50*/  MOV R5, UR9 ;  /* 0x0000000900057c02 */ /* 0x008fe20008000f00 */
[----:B------:R-:W-:Y:S01]  /*bb60*/  IMAD.U32 R4, RZ, RZ, UR8 ;  /* 0x00000008ff047e24 */ /* 0x000fe2000f8e00ff */
[----:B--2---:R-:W-:Y:S01]  /*bb70*/  MOV R7, UR7 ;  /* 0x0000000700077c02 */ /* 0x004fe20008000f00 */
[----:B------:R-:W-:Y:S01]  /*bb80*/  IMAD.U32 R6, RZ, RZ, UR6 ;  /* 0x00000006ff067e24 */ /* 0x000fe2000f8e00ff */
[----:B-----5:R-:W-:Y:S01]  /*bb90*/  MOV R11, UR5 ;  /* 0x00000005000b7c02 */ /* 0x020fe20008000f00 */
[----:B------:R-:W-:Y:S02]  /*bba0*/  IMAD.U32 R10, RZ, RZ, UR4 ;  /* 0x00000004ff0a7e24 */ /* 0x000fe4000f8e00ff */
[----:B------:R-:W-:Y:S07]  /*bbb0*/  LEPC R20, `(.L_x_106) ;  /* 0x000000001014794e */ /* 0x000fee0000000000 */
[----:B-1--4-:R-:W-:Y:S05]  /*bbc0*/  CALL.ABS.NOINC R2 ;  /* 0x0000000002007343 */ /* 0x012fea0003c00000 */
.L_x_106:
[----:B----4-:R-:W-:Y:S01]  /*bbd0*/  LOP3.LUT R20, R44, 0xffffe000, RZ, 0xc0, !PT ;  /* 0xffffe0002c147812 */ /* 0x010fe200078ec0ff */
[----:B------:R-:W-:Y:S05]  /*bbe0*/  WARPSYNC.ALL ;  /* 0x0000000000007948 */ /* 0x000fea0003800000 */
[----:B------:R-:W-:Y:S01]  /*bbf0*/  R2UR UR4, R25 ;  /* 0x00000000190472ca */ /* 0x000fe200000e0000 */
[----:B------:R-:W-:Y:S01]  /*bc00*/  BSSY.RECONVERGENT B0, `(.L_x_107) ;  /* 0x0000062000007945 */ /* 0x000fe20003800200 */
[----:B------:R-:W-:Y:S02]  /*bc10*/  LOP3.LUT R21, R45, 0xffffe000, RZ, 0xc0, !PT ;  /* 0xffffe0002d157812 */ /* 0x000fe400078ec0ff */
[----:B------:R-:W-:Y:S02]  /*bc20*/  LOP3.LUT R26, R46, 0xffffe000, RZ, 0xc0, !PT ;  /* 0xffffe0002e1a7812 */ /* 0x000fe400078ec0ff */
[----:B--2---:R-:W-:Y:S02]  /*bc30*/  LOP3.LUT R31, R47, 0xffffe000, RZ, 0xc0, !PT ;  /* 0xffffe0002f1f7812 */ /* 0x004fe400078ec0ff */
[----:B------:R-:W-:Y:S02]  /*bc40*/  ISETP.NE.AND P6, PT, R80, RZ, PT ;  /* 0x000000ff5000720c */ /* 0x000fe40003fc5270 */
[----:B------:R-:W-:Y:S02]  /*bc50*/  ISETP.NE.AND P1, PT, R62, RZ, PT ;  /* 0x000000ff3e00720c */ /* 0x000fe40003f25270 */
[----:B------:R-:W-:Y:S01]  /*bc60*/  ISETP.NE.U32.OR P0, PT, R79, 0x1, !P6 ;  /* 0x000000014f00780c */ /* 0x000fe20007705470 */
[----:B------:R-:W2:Y:S02]  /*bc70*/  LDTM.16dp128bit.x8 R4, tmem[UR4+0x40] ;  /* 0x00004004000479ee */ /* 0x000ea40008180000 */
[C---:B--2---:R-:W-:Y:S01]  /*bc80*/  FMUL R0, R24.reuse, R4 ;  /* 0x0000000418007220 */ /* 0x044fe20000400000 */
[C---:B------:R-:W-:Y:S01]  /*bc90*/  FMUL R2, R24.reuse, R5 ;  /* 0x0000000518027220 */ /* 0x040fe20000400000 */
[C---:B------:R-:W-:Y:S01]  /*bca0*/  FMUL R3, R24.reuse, R6 ;  /* 0x0000000618037220 */ /* 0x040fe20000400000 */
[----:B------:R-:W-:Y:S01]  /*bcb0*/  FMUL R7, R24, R7 ;  /* 0x0000000718077220 */ /* 0x000fe20000400000 */
[C---:B------:R-:W-:Y:S01]  /*bcc0*/  FFMA R28, R27.reuse, R20, R0 ;  /* 0x000000141b1c7223 */ /* 0x040fe20000000000 */
[----:B-1----:R-:W-:Y:S01]  /*bcd0*/  LOP3.LUT R0, R32, 0xffffe000, RZ, 0xc0, !PT ;  /* 0xffffe00020007812 */ /* 0x002fe200078ec0ff */
[----:B------:R-:W-:Y:S01]  /*bce0*/  FFMA R29, R27, R21, R2 ;  /* 0x000000151b1d7223 */ /* 0x000fe20000000002 */
[----:B------:R-:W-:Y:S01]  /*bcf0*/  LOP3.LUT R2, R33, 0xffffe000, RZ, 0xc0, !PT ;  /* 0xffffe00021027812 */ /* 0x000fe200078ec0ff */
[C---:B------:R-:W-:Y:S01]  /*bd00*/  FFMA R30, R27.reuse, R26, R3 ;  /* 0x0000001a1b1e7223 */ /* 0x040fe20000000003 */
[----:B------:R-:W-:Y:S01]  /*bd10*/  LOP3.LUT R3, R34, 0xffffe000, RZ, 0xc0, !PT ;  /* 0xffffe00022037812 */ /* 0x000fe200078ec0ff */
[C---:B------:R-:W-:Y:S01]  /*bd20*/  FMUL R4, R24.reuse, R8 ;  /* 0x0000000818047220 */ /* 0x040fe20000400000 */
[----:B------:R-:W-:Y:S01]  /*bd30*/  F2FP.TF32.F32.PACK_B R28, R28 ;  /* 0x0000001cff1c723e */ /* 0x000fe200024050ff */
[----:B------:R-:W-:Y:S01]  /*bd40*/  FFMA R31, R27, R31, R7 ;  /* 0x0000001f1b1f7223 */ /* 0x000fe20000000007 */
[----:B------:R-:W-:Y:S01]  /*bd50*/  LOP3.LUT R7, R35, 0xffffe000, RZ, 0xc0, !PT ;  /* 0xffffe00023077812 */ /* 0x000fe200078ec0ff */
[C---:B------:R-:W-:Y:S01]  /*bd60*/  FMUL R5, R24.reuse, R9 ;  /* 0x0000000918057220 */ /* 0x040fe20000400000 */
[----:B------:R-:W-:Y:S01]  /*bd70*/  F2FP.TF32.F32.PACK_B R29, R29 ;  /* 0x0000001dff1d723e */ /* 0x000fe200024050ff */
[C---:B------:R-:W-:Y:S01]  /*bd80*/  FMUL R6, R24.reuse, R10 ;  /* 0x0000000a18067220 */ /* 0x040fe20000400000 */
[----:B------:R-:W-:Y:S01]  /*bd90*/  F2FP.TF32.F32.PACK_B R30, R30 ;  /* 0x0000001eff1e723e */ /* 0x000fe200024050ff */
[----:B------:R-:W-:Y:S01]  /*bda0*/  FMUL R11, R24, R11 ;  /* 0x0000000b180b7220 */ /* 0x000fe20000400000 */
[----:B------:R-:W-:Y:S01]  /*bdb0*/  F2FP.TF32.F32.PACK_B R31, R31 ;  /* 0x0000001fff1f723e */ /* 0x000fe200024050ff */
[C---:B------:R-:W-:Y:S01]  /*bdc0*/  FFMA R4, R27.reuse, R0, R4 ;  /* 0x000000001b047223 */ /* 0x040fe20000000004 */
[----:B------:R-:W-:Y:S01]  /*bdd0*/  LOP3.LUT R0, R36, 0xffffe000, RZ, 0xc0, !PT ;  /* 0xffffe00024007812 */ /* 0x000fe200078ec0ff */
        /* <DEDUP_REMOVED lines=18> */
[----:B------:R1:W-:Y:S01]  /*bf00*/  STSM.16.M88.4 [R82+0x4400], R28 ;  /* 0x0044001c52007844 */ /* 0x0003e20000000200 */
[----:B------:R-:W-:Y:S01]  /*bf10*/  F2FP.TF32.F32.PACK_B R8, R8 ;  /* 0x00000008ff08723e */ /* 0x000fe200024050ff */
[C---:B------:R-:W-:Y:S01]  /*bf20*/  FFMA R10, R27.reuse, R3, R10 ;  /* 0x000000031b0a7223 */ /* 0x040fe2000000000a */
[----:B------:R-:W-:Y:S05]  /*bf30*/  LOP3.LUT R3, R42, 0xffffe000, RZ, 0xc0, !PT ;  /* 0xffffe0002a037812 */ /* 0x000fea00078ec0ff */
[----:B------:R1:W-:Y:S01]  /*bf40*/  STSM.16.M88.4 [R81+0x4400], R4 ;  /* 0x0044000451007844 */ /* 0x0003e20000000200 */
[----:B------:R-:W-:Y:S01]  /*bf50*/  F2FP.TF32.F32.PACK_B R9, R9 ;  /* 0x00000009ff09723e */ /* 0x000fe200024050ff */
[C---:B------:R-:W-:Y:S01]  /*bf60*/  FMUL R12, R24.reuse, R16 ;  /* 0x00000010180c7220 */ /* 0x040fe20000400000 */
[----:B------:R-:W-:Y:S01]  /*bf70*/  F2FP.TF32.F32.PACK_B R10, R10 ;  /* 0x0000000aff0a723e */ /* 0x000fe200024050ff */
[----:B------:R-:W-:Y:S01]  /*bf80*/  FFMA R11, R27, R11, R15 ;  /* 0x0000000b1b0b7223 */ /* 0x000fe2000000000f */
[C---:B------:R-:W-:Y:S01]  /*bf90*/  FMUL R13, R24.reuse, R17 ;  /* 0x00000011180d7220 */ /* 0x040fe20000400000 */
[C---:B------:R-:W-:Y:S01]  /*bfa0*/  FMUL R14, R24.reuse, R18 ;  /* 0x00000012180e7220 */ /* 0x040fe20000400000 */
[----:B------:R-:W-:Y:S01]  /*bfb0*/  LOP3.LUT R15, R43, 0xffffe000, RZ, 0xc0, !PT ;  /* 0xffffe0002b0f7812 */ /* 0x000fe200078ec0ff */
[----:B------:R-:W-:Y:S01]  /*bfc0*/  FMUL R19, R24, R19 ;  /* 0x0000001318137220 */ /* 0x000fe20000400000 */
[C---:B------:R-:W-:Y:S01]  /*bfd0*/  FFMA R12, R27.reuse, R0, R12 ;  /* 0x000000001b0c7223 */ /* 0x040fe2000000000c */
[C---:B------:R-:W-:Y:S01]  /*bfe0*/  FFMA R13, R27.reuse, R2, R13 ;  /* 0x000000021b0d7223 */ /* 0x040fe2000000000d */
[C---:B------:R-:W-:Y:S01]  /*bff0*/  FFMA R14, R27.reuse, R3, R14 ;  /* 0x000000031b0e7223 */ /* 0x040fe2000000000e */
[----:B------:R-:W-:Y:S01]  /*c000*/  FFMA R15, R27, R15, R19 ;  /* 0x0000000f1b0f7223 */ /* 0x000fe20000000013 */
[----:B------:R-:W-:Y:S01]  /*c010*/  F2FP.TF32.F32.PACK_B R11, R11 ;  /* 0x0000000bff0b723e */ /* 0x000fe200024050ff */
[----:B------:R-:W-:Y:S01]  /*c020*/  IMAD.U32 R16, RZ, RZ, UR40 ;  /* 0x00000028ff107e24 */ /* 0x000fe2000f8e00ff */
        /* <DEDUP_REMOVED lines=15> */
[----:B--2---:R-:W2:Y:S01]  /*c120*/  FENCE.VIEW.ASYNC.S ;  /* 0x00000000000073c6 */ /* 0x004ea20000000000 */
[----:B------:R-:W-:Y:S01]  /*c130*/  @P0 PRMT R16, R90, 0x654, R16 ;  /* 0x000006545a100816 */ /* 0x000fe20000000010 */
[----:B--2---:R-:W-:Y:S06]  /*c140*/  BAR.SYNC.DEFER_BLOCKING 0x1, 0x80 ;  /* 0x0042000000007b1d */ /* 0x004fec0000010000 */
[----:B------:R-:W-:Y:S05]  /*c150*/  @P1 BRA `(.L_x_108) ;  /* 0x0000000000301947 */ /* 0x000fea0003800000 */
[----:B------:R-:W2:Y:S01]  /*c160*/  LDCU.64 UR6, c[0x0][0x348] ;  /* 0x00006900ff0677ac */ /* 0x000ea20008000a00 */
[----:B------:R-:W-:Y:S02]  /*c170*/  R2UR UR10, R77 ;  /* 0x000000004d0a72ca */ /* 0x000fe400000e0000 */
[----:B------:R-:W-:Y:S01]  /*c180*/  R2UR UR11, R76 ;  /* 0x000000004c0b72ca */ /* 0x000fe200000e0000 */
[----:B------:R-:W-:Y:S01]  /*c190*/  UIADD3 UR9, UPT, UPT, UR41, 0x40, URZ ;  /* 0x0000004029097890 */ /* 0x000fe2000fffe0ff */
[----:B------:R-:W-:Y:S01]  /*c1a0*/  R2UR UR12, R74 ;  /* 0x000000004a0c72ca */ /* 0x000fe200000e0000 */
[----:B------:R-:W-:Y:S01]  /*c1b0*/  UIADD3 UR8, UPT, UPT, UR48, 0x4400, URZ ;  /* 0x0000440030087890 */ /* 0x000fe2000fffe0ff */
[----:B------:R-:W-:Y:S01]  /*c1c0*/  R2UR UR13, R75 ;  /* 0x000000004b0d72ca */ /* 0x000fe200000e0000 */
[----:B--2---:R-:W-:Y:S04]  /*c1d0*/  UIADD3 UR4, UP0, UPT, UR6, 0x780, URZ ;  /* 0x0000078006047890 */ /* 0x004fe8000ff1e0ff */
[----:B------:R-:W-:Y:S09]  /*c1e0*/  UIADD3.X UR5, UPT, UPT, URZ, UR7, URZ, UP0, !UPT ;  /* 0x00000007ff057290 */ /* 0x000ff200087fe4ff */
[----:B------:R2:W-:Y:S01]  /*c1f0*/  UTMASTG.5D.IM2COL [UR8], [UR4] ;  /* 0x00000008040073b5 */ /* 0x0005e20008060000 */
[----:B------:R0:W-:Y:S01]  /*c200*/  UTMACMDFLUSH ;  /* 0x00000000000079b7 */ /* 0x0001e20000000000 */
[----:B--2---:R-:W-:Y:S04]  /*c210*/  DEPBAR.LE SB0, 0x1 ;  /* 0x000080400000791a */ /* 0x004fe80000000000 */
.L_x_108:
[----:B------:R-:W-:Y:S05]  /*c220*/  BSYNC.RECONVERGENT B0 ;  /* 0x0000000000007941 */ /* 0x000fea0003800200 */
.L_x_107:
        /* <DEDUP_REMOVED lines=8> */
[----:B--2---:R-:W-:Y:S06]  /*c2b0*/  @!P0 BRA `(.L_x_110) ;  /* 0x0000000000488947 */ /* 0x004fec0003800000 */
[----:B------:R-:W-:Y:S01]  /*c2c0*/  ISETP.NE.U32.AND P0, PT, R89, 0x1, PT ;  /* 0x000000015900780c */ /* 0x000fe20003f05070 */
[----:B------:R-:W-:Y:S01]  /*c2d0*/  BSSY B0, `(.L_x_111) ;  /* 0x0000009000007945 */ /* 0x000fe20003800000 */
[----:B------:R-:W-:Y:S11]  /*c2e0*/  ISETP.NE.AND P1, PT, R88, RZ, PT ;  /* 0x000000ff5800720c */ /* 0x000ff60003f25270 */
[----:B------:R-:W-:Y:S05]  /*c2f0*/  @P0 IMAD R86, R86, 0x2000, R87 ;  /* 0x0000200056560824 */ /* 0x000fea00078e0257 */
[----:B------:R-:W-:Y:S05]  /*c300*/  @P0 IADD3 R0, PT, PT, R86, UR48, RZ ;  /* 0x0000003056000c10 */ /* 0x000fea000fffe0ff */
[----:B------:R-:W-:Y:S01]  /*c310*/  @P0 IMAD.IADD R91, R91, 0x1, R0 ;  /* 0x000000015b5b0824 */ /* 0x000fe200078e0200 */
[----:B------:R-:W-:Y:S06]  /*c320*/  @P1 BRA `(.L_x_112) ;  /* 0x00000000000c1947 */ /* 0x000fec0003800000 */
[----:B------:R-:W-:Y:S04]  /*c330*/  SHF.L.U32 R3, R60, 0x1f, RZ ;  /* 0x0000001f3c037819 */ /* 0x000fe800000006ff */
[----:B------:R-:W2:Y:S02]  /*c340*/  SYNCS.PHASECHK.TRANS64.TRYWAIT P1, [R2+URZ+0x40], R3 ;  /* 0x00004003020075a7 */ /* 0x000ea400080211ff */
[----:B--2---:R-:W-:Y:S05]  /*c350*/  @!P1 BRA `(.L_x_113) ;  /* 0x00000014006c9947 */ /* 0x004fea0003800000 */
.L_x_112:
[----:B------:R-:W-:Y:S05]  /*c360*/  BSYNC B0 ;  /* 0x0000000000007941 */ /* 0x000fea0003800000 */
.L_x_111:
[C---:B--2---:R-:W-:Y:S01]  /*c370*/  @P0 IADD3 R2, PT, PT, R72.reuse, R0, RZ ;  /* 0x0000000048020210 */ /* 0x044fe20007ffe0ff */
[----:B------:R-:W-:Y:S05]  /*c380*/  @P0 WARPSYNC.ALL ;  /* 0x0000000000000948 */ /* 0x000fea0003800000 */
[----:B------:R2:W3:Y:S01]  /*c390*/  @P0 LDSM.16.M88.4 R44, [R86+UR48+0x400] ;  /* 0x00040030562c083b */ /* 0x0004e20008000200 */
[----:B------:R-:W-:Y:S03]  /*c3a0*/  @P0 IADD3 R0, PT, PT, R72, R91, RZ ;  /* 0x0000005b48000210 */ /* 0x000fe60007ffe0ff */
[----:B------:R2:W4:Y:S04]  /*c3b0*/  @P0 LDSM.16.M88.4 R32, [R2+0x400] ;  /* 0x000400000220083b */ /* 0x0005280000000200 */
[----:B------:R2:W1:Y:S04]  /*c3c0*/  @P0 LDSM.16.M88.4 R36, [R91+0x400] ;  /* 0x000400005b24083b */ /* 0x0004680000000200 */
[----:B------:R2:W1:Y:S02]  /*c3d0*/  @P0 LDSM.16.M88.4 R40, [R0+0x400] ;  /* 0x000400000028083b */ /* 0x0004640000000200 */
.L_x_110:
[----:B------:R-:W-:Y:S05]  /*c3e0*/  BSYNC B1 ;  /* 0x0000000000017941 */ /* 0x000fea0003800000 */
.L_x_109:
[----:B--2---:R-:W-:Y:S05]  /*c3f0*/  VIADD R0, R25, 0x60 ;  /* 0x0000006019007836 */ /* 0x004fea0000000000 */
[----:B------:R-:W-:Y:S04]  /*c400*/  SHF.R.U32.HI R0, RZ, 0x15, R0 ;  /* 0x00000015ff007819 */ /* 0x000fe80000011600 */
[----:B------:R-:W-:Y:S11]  /*c410*/  LOP3.LUT P0, RZ, R0, 0x3, R64, 0x48, !PT ;  /* 0x0000000300ff7812 */ /* 0x000ff60007804840 */
[----:B------:R-:W-:Y:S02]  /*c420*/  @!UPT UIADD3 URZ, UPT, UPT, URZ, URZ, URZ ;  /* 0x000000fffffff290 */ /* 0x000fe4000fffe0ff */
[----:B------:R-:W-:Y:S05]  /*c430*/  @!P0 BRA `(.L_x_114) ;  /* 0x0000000000408947 */ /* 0x000fea0003800000 */
[----:B------:R-:W2:Y:S01]  /*c440*/  LDCU.64 UR8, c[0x4][0x70] ;  /* 0x01000e00ff0877ac */ /* 0x000ea20008000a00 */
[----:B------:R-:W-:Y:S01]  /*c450*/  MOV R3, 0x0 ;  /* 0x0000000000037802 */ /* 0x000fe20000000f00 */
[----:B-1----:R-:W-:Y:S02]  /*c460*/  HFMA2 R12, -RZ, RZ, 0, 5.9604644775390625e-08 ;  /* 0x00000001ff0c7431 */ /* 0x002fe400000001ff */
[----:B------:R-:W-:Y:S02]  /*c470*/  IMAD.MOV.U32 R8, RZ, RZ, 0x192 ;  /* 0x00000192ff087424 */ /* 0x000fe400078e00ff */
[----:B------:R-:W-:Y:S01]  /*c480*/  IMAD.MOV.U32 R13, RZ, RZ, RZ ;  /* 0x000000ffff0d7224 */ /* 0x000fe200078e00ff */
[----:B------:R-:W1:Y:S01]  /*c490*/  LDCU.64 UR6, c[0x4][0x78] ;  /* 0x01000f00ff0677ac */ /* 0x000e620008000a00 */
[----:B------:R-:W3:Y:S01]  /*c4a0*/  LDC.64 R2, c[0x4][R3] ;  /* 0x0100000003027b82 */ /* 0x000ee20000000a00 */
[----:B------:R-:W5:Y:S01]  /*c4b0*/  LDCU.64 UR4, c[0x4][0x10] ;  /* 0x01000200ff0477ac */ /* 0x000f620008000a00 */
[----:B--2---:R-:W-:Y:S01]  /*c4c0*/  MOV R5, UR9 ;  /* 0x0000000900057c02 */ /* 0x004fe20008000f00 */
[----:B------:R-:W-:Y:S01]  /*c4d0*/  IMAD.U32 R4, RZ, RZ, UR8 ;  /* 0x00000008ff047e24 */ /* 0x000fe2000f8e00ff */
[----:B-1----:R-:W-:Y:S01]  /*c4e0*/  MOV R7, UR7 ;  /* 0x0000000700077c02 */ /* 0x002fe20008000f00 */
[----:B------:R-:W-:Y:S01]  /*c4f0*/  IMAD.U32 R6, RZ, RZ, UR6 ;  /* 0x00000006ff067e24 */ /* 0x000fe2000f8e00ff */
[----:B-----5:R-:W-:Y:S01]  /*c500*/  MOV R11, UR5 ;  /* 0x00000005000b7c02 */ /* 0x020fe20008000f00 */
[----:B------:R-:W-:Y:S02]  /*c510*/  IMAD.U32 R10, RZ, RZ, UR4 ;  /* 0x00000004ff0a7e24 */ /* 0x000fe4000f8e00ff */
[----:B------:R-:W-:Y:S07]  /*c520*/  LEPC R20, `(.L_x_114) ;  /* 0x000000001014794e */ /* 0x000fee0000000000 */
[----:B---34-:R-:W-:Y:S05]  /*c530*/  CALL.ABS.NOINC R2 ;  /* 0x0000000002007343 */ /* 0x018fea0003c00000 */
.L_x_114:
[----:B------:R-:W-:Y:S01]  /*c540*/  ISETP.NE.AND P0, PT, R62, RZ, PT ;  /* 0x000000ff3e00720c */ /* 0x000fe20003f05270 */
[----:B------:R-:W-:Y:S05]  /*c550*/  WARPSYNC.ALL ;  /* 0x0000000000007948 */ /* 0x000fea0003800000 */
[----:B------:R-:W-:Y:S01]  /*c560*/  R2UR UR4, R25 ;  /* 0x00000000190472ca */ /* 0x000fe200000e0000 */
[----:B------:R-:W2:Y:S01]  /*c570*/  S2UR UR5, SR_CgaCtaId ;  /* 0x00000000000579c3 */ /* 0x000ea20000008800 */
[----:B---3--:R-:W-:Y:S01]  /*c580*/  LOP3.LUT R20, R44, 0xffffe000, RZ, 0xc0, !PT ;  /* 0xffffe0002c147812 */ /* 0x008fe200078ec0ff */
[----:B------:R-:W-:Y:S01]  /*c590*/  BSSY.RECONVERGENT B0, `(.L_x_115) ;  /* 0x000005e000007945 */ /* 0x000fe20003800200 */
[----:B------:R-:W-:Y:S02]  /*c5a0*/  LOP3.LUT R21, R45, 0xffffe000, RZ, 0xc0, !PT ;  /* 0xffffe0002d157812 */ /* 0x000fe400078ec0ff */
[----:B------:R-:W-:Y:S02]  /*c5b0*/  LOP3.LUT R25, R46, 0xffffe000, RZ, 0xc0, !PT ;  /* 0xffffe0002e197812 */ /* 0x000fe400078ec0ff */
[----:B------:R-:W-:Y:S02]  /*c5c0*/  LOP3.LUT R26, R47, 0xffffe000, RZ, 0xc0, !PT ;  /* 0xffffe0002f1a7812 */ /* 0x000fe400078ec0ff */
[----:B----4-:R-:W-:Y:S02]  /*c5d0*/  LOP3.LUT R32, R32, 0xffffe000, RZ, 0xc0, !PT ;  /* 0xffffe00020207812 */ /* 0x010fe400078ec0ff */
[----:B------:R-:W-:Y:S01]  /*c5e0*/  LOP3.LUT R33, R33, 0xffffe000, RZ, 0xc0, !PT ;  /* 0xffffe00021217812 */ /* 0x000fe200078ec0ff */
[----:B-1----:R-:W1:Y:S01]  /*c5f0*/  LDTM.16dp128bit.x8 R4, tmem[UR4+0x60] ;  /* 0x00006004000479ee */ /* 0x002e620008180000 */
[----:B------:R-:W-:Y:S01]  /*c600*/  R2UR UR4, R84 ;  /* 0x00000000540472ca */ /* 0x000fe200000e0000 */
[----:B------:R-:W-:Y:S01]  /*c610*/  NOP ;  /* 0x0000000000007918 */ /* 0x000fe20000000000 */
[----:B------:R-:W-:Y:S02]  /*c620*/  LOP3.LUT R34, R34, 0xffffe000, RZ, 0xc0, !PT ;  /* 0xffffe00022227812 */ /* 0x000fe400078ec0ff */
[----:B------:R-:W-:Y:S02]  /*c630*/  LOP3.LUT R35, R35, 0xffffe000, RZ, 0xc0, !PT ;  /* 0xffffe00023237812 */ /* 0x000fe400078ec0ff */
[----:B------:R-:W-:Y:S02]  /*c640*/  LOP3.LUT R36, R36, 0xffffe000, RZ, 0xc0, !PT ;  /* 0xffffe00024247812 */ /* 0x000fe400078ec0ff */
[----:B------:R-:W-:Y:S02]  /*c650*/  LOP3.LUT R37, R37, 0xffffe000, RZ, 0xc0, !PT ;  /* 0xffffe00025257812 */ /* 0x000fe400078ec0ff */
[----:B------:R-:W-:Y:S02]  /*c660*/  LOP3.LUT R38, R38, 0xffffe000, RZ, 0xc0, !PT ;  /* 0xffffe00026267812 */ /* 0x000fe400078ec0ff */
[----:B------:R-:W-:Y:S01]  /*c670*/  LOP3.LUT R39, R39, 0xffffe000, RZ, 0xc0, !PT ;  /* 0xffffe00027277812 */ /* 0x000fe200078ec0ff */
[----:B------:R-:W-:Y:S01]  /*c680*/  UIADD3 UR4, UPT, UPT, UR4, 0xb0, URZ ;  /* 0x000000b004047890 */ /* 0x000fe2000fffe0ff */
[----:B------:R-:W-:Y:S02]  /*c690*/  LOP3.LUT R40, R40, 0xffffe000, RZ, 0xc0, !PT ;  /* 0xffffe00028287812 */ /* 0x000fe400078ec0ff */
[----:B------:R-:W-:Y:S02]  /*c6a0*/  LOP3.LUT R41, R41, 0xffffe000, RZ, 0xc0, !PT ;  /* 0xffffe00029297812 */ /* 0x000fe400078ec0ff */
[----:B------:R-:W-:Y:S02]  /*c6b0*/  LOP3.LUT R42, R42, 0xffffe000, RZ, 0xc0, !PT ;  /* 0xffffe0002a2a7812 */ /* 0x000fe400078ec0ff */
[----:B------:R-:W-:Y:S01]  /*c6c0*/  LOP3.LUT R43, R43, 0xffffe000, RZ, 0xc0, !PT ;  /* 0xffffe0002b2b7812 */ /* 0x000fe200078ec0ff */
[C---:B-1----:R-:W-:Y:S01]  /*c6d0*/  FMUL R0, R24.reuse, R4 ;  /* 0x0000000418007220 */ /* 0x042fe20000400000 */
[C---:B------:R-:W-:Y:S01]  /*c6e0*/  FMUL R2, R24.reuse, R5 ;  /* 0x0000000518027220 */ /* 0x040fe20000400000 */
[C---:B------:R-:W-:Y:S01]  /*c6f0*/  FMUL R3, R24.reuse, R6 ;  /* 0x0000000618037220 */ /* 0x040fe20000400000 */
[C---:B------:R-:W-:Y:S01]  /*c700*/  FMUL R7, R24.reuse, R7 ;  /* 0x0000000718077220 */ /* 0x040fe20000400000 */
[C---:B------:R-:W-:Y:S01]  /*c710*/  FFMA R28, R27.reuse, R20, R0 ;  /* 0x000000141b1c7223 */ /* 0x040fe20000000000 */
[C---:B------:R-:W-:Y:S01]  /*c720*/  FMUL R4, R24.reuse, R8 ;  /* 0x0000000818047220 */ /* 0x040fe20000400000 */
[C---:B------:R-:W-:Y:S01]  /*c730*/  FFMA R29, R27.reuse, R21, R2 ;  /* 0x000000151b1d7223 */ /* 0x040fe20000000002 */
[C---:B------:R-:W-:Y:S01]  /*c740*/  FMUL R5, R24.reuse, R9 ;  /* 0x0000000918057220 */ /* 0x040fe20000400000 */
[C---:B------:R-:W-:Y:S01]  /*c750*/  FFMA R30, R27.reuse, R25, R3 ;  /* 0x000000191b1e7223 */ /* 0x040fe20000000003 */
[----:B------:R-:W-:Y:S01]  /*c760*/  F2FP.TF32.F32.PACK_B R28, R28 ;  /* 0x0000001cff1c723e */ /* 0x000fe200024050ff */
[C---:B------:R-:W-:Y:S01]  /*c770*/  FMUL R6, R24.reuse, R10 ;  /* 0x0000000a18067220 */ /* 0x040fe20000400000 */
[----:B------:R-:W-:Y:S01]  /*c780*/  F2FP.TF32.F32.PACK_B R29, R29 ;  /* 0x0000001dff1d723e */ /* 0x000fe200024050ff */
[C---:B------:R-:W-:Y:S01]  /*c790*/  FFMA R31, R27.reuse, R26, R7 ;  /* 0x0000001a1b1f7223 */ /* 0x040fe20000000007 */
[C---:B------:R-:W-:Y:S01]  /*c7a0*/  FMUL R11, R24.reuse, R11 ;  /* 0x0000000b180b7220 */ /* 0x040fe20000400000 */
[----:B--2---:R-:W-:Y:S01]  /*c7b0*/  UPRMT UR4, UR5, 0x654, UR4 ;  /* 0x0000065405047896 */ /* 0x004fe20008000004 */
[C---:B------:R-:W-:Y:S01]  /*c7c0*/  FFMA R4, R27.reuse, R32, R4 ;  /* 0x000000201b047223 */ /* 0x040fe20000000004 */
[C---:B------:R-:W-:Y:S01]  /*c7d0*/  FMUL R8, R24.reuse, R12 ;  /* 0x0000000c18087220 */ /* 0x040fe20000400000 */
[C---:B------:R-:W-:Y:S01]  /*c7e0*/  FFMA R5, R27.reuse, R33, R5 ;  /* 0x000000211b057223 */ /* 0x040fe20000000005 */
[C---:B------:R-:W-:Y:S01]  /*c7f0*/  FMUL R9, R24.reuse, R13 ;  /* 0x0000000d18097220 */ /* 0x040fe20000400000 */
[C---:B------:R-:W-:Y:S01]  /*c800*/  FFMA R6, R27.reuse, R34, R6 ;  /* 0x000000221b067223 */ /* 0x040fe20000000006 */
[C---:B------:R-:W-:Y:S01]  /*c810*/  FMUL R10, R24.reuse, R14 ;  /* 0x0000000e180a7220 */ /* 0x040fe20000400000 */
[C---:B------:R-:W-:Y:S01]  /*c820*/  FFMA R7, R27.reuse, R35, R11 ;  /* 0x000000231b077223 */ /* 0x040fe2000000000b */
[C---:B------:R-:W-:Y:S01]  /*c830*/  FMUL R15, R24.reuse, R15 ;  /* 0x0000000f180f7220 */ /* 0x040fe20000400000 */
[----:B------:R-:W-:Y:S01]  /*c840*/  F2FP.TF32.F32.PACK_B R30, R30 ;  /* 0x0000001eff1e723e */ /* 0x000fe200024050ff */
[C---:B------:R-:W-:Y:S01]  /*c850*/  FFMA R8, R27.reuse, R36, R8 ;  /* 0x000000241b087223 */ /* 0x040fe20000000008 */
[----:B------:R-:W-:Y:S01]  /*c860*/  F2FP.TF32.F32.PACK_B R31, R31 ;  /* 0x0000001fff1f723e */ /* 0x000fe200024050ff */
[C---:B------:R-:W-:Y:S01]  /*c870*/  FMUL R12, R24.reuse, R16 ;  /* 0x00000010180c7220 */ /* 0x040fe20000400000 */
[C---:B------:R-:W-:Y:S01]  /*c880*/  FFMA R9, R27.reuse, R37, R9 ;  /* 0x000000251b097223 */ /* 0x040fe20000000009 */
[C---:B------:R-:W-:Y:S01]  /*c890*/  FMUL R13, R24.reuse, R17 ;  /* 0x00000011180d7220 */ /* 0x040fe20000400000 */
[C---:B------:R-:W-:Y:S01]  /*c8a0*/  FFMA R10, R27.reuse, R38, R10 ;  /* 0x000000261b0a7223 */ /* 0x040fe2000000000a */
[C---:B------:R-:W-:Y:S01]  /*c8b0*/  FMUL R14, R24.reuse, R18 ;  /* 0x00000012180e7220 */ /* 0x040fe20000400000 */
[C---:B------:R-:W-:Y:S01]  /*c8c0*/  FFMA R11, R27.reuse, R39, R15 ;  /* 0x000000271b0b7223 */ /* 0x040fe2000000000f */
[----:B------:R-:W-:Y:S01]  /*c8d0*/  FMUL R19, R24, R19 ;  /* 0x0000001318137220 */ /* 0x000fe20000400000 */
[----:B------:R-:W-:Y:S01]  /*c8e0*/  F2FP.TF32.F32.PACK_B R4, R4 ;  /* 0x00000004ff04723e */ /* 0x000fe200024050ff */
[C---:B------:R-:W-:Y:S01]  /*c8f0*/  FFMA R12, R27.reuse, R40, R12 ;  /* 0x000000281b0c7223 */ /* 0x040fe2000000000c */
[----:B------:R-:W-:Y:S01]  /*c900*/  F2FP.TF32.F32.PACK_B R5, R5 ;  /* 0x00000005ff05723e */ /* 0x000fe200024050ff */
[----:B------:R-:W-:Y:S01]  /*c910*/  SYNCS.ARRIVE.TRANS64.RED.A1T0 RZ, [UR4], RZ ;  /* 0x000000ffffff79a7 */ /* 0x000fe20008100404 */
[----:B------:R1:W-:Y:S01]  /*c920*/  STSM.16.M88.4 [R82+0x6400], R28 ;  /* 0x0064001c52007844 */ /* 0x0003e20000000200 */
[----:B------:R-:W-:Y:S01]  /*c930*/  F2FP.TF32.F32.PACK_B R6, R6 ;  /* 0x00000006ff06723e */ /* 0x000fe200024050ff */
[C---:B------:R-:W-:Y:S01]  /*c940*/  FFMA R13, R27.reuse, R41, R13 ;  /* 0x000000291b0d7223 */ /* 0x040fe2000000000d */
[----:B------:R-:W-:Y:S01]  /*c950*/  F2FP.TF32.F32.PACK_B R7, R7 ;  /* 0x00000007ff07723e */ /* 0x000fe200024050ff */
[C---:B------:R-:W-:Y:S01]  /*c960*/  FFMA R14, R27.reuse, R42, R14 ;  /* 0x0000002a1b0e7223 */ /* 0x040fe2000000000e */
[----:B------:R-:W-:Y:S01]  /*c970*/  FFMA R15, R27, R43, R19 ;  /* 0x0000002b1b0f7223 */ /* 0x000fe20000000013 */
[----:B------:R-:W-:Y:S02]  /*c980*/  F2FP.TF32.F32.PACK_B R8, R8 ;  /* 0x00000008ff08723e */ /* 0x000fe400024050ff */
[----:B------:R1:W-:Y:S01]  /*c990*/  STSM.16.M88.4 [R81+0x6400], R4 ;  /* 0x0064000451007844 */ /* 0x0003e20000000200 */
[----:B------:R-:W-:Y:S02]  /*c9a0*/  F2FP.TF32.F32.PACK_B R9, R9 ;  /* 0x00000009ff09723e */ /* 0x000fe400024050ff */
[----:B------:R-:W-:Y:S02]  /*c9b0*/  F2FP.TF32.F32.PACK_B R10, R10 ;  /* 0x0000000aff0a723e */ /* 0x000fe400024050ff */
[----:B------:R-:W-:Y:S02]  /*c9c0*/  F2FP.TF32.F32.PACK_B R11, R11 ;  /* 0x0000000bff0b723e */ /* 0x000fe400024050ff */
[----:B------:R-:W-:Y:S02]  /*c9d0*/  F2FP.TF32.F32.PACK_B R12, R12 ;  /* 0x0000000cff0c723e */ /* 0x000fe400024050ff */
[----:B------:R-:W-:Y:S01]  /*c9e0*/  F2FP.TF32.F32.PACK_B R13, R13 ;  /* 0x0000000dff0d723e */ /* 0x000fe200024050ff */
[----:B------:R1:W-:Y:S01]  /*c9f0*/  STSM.16.M88.4 [R83+0x6000], R8 ;  /* 0x0060000853007844 */ /* 0x0003e20000000200 */
[----:B------:R-:W-:Y:S02]  /*ca00*/  F2FP.TF32.F32.PACK_B R14, R14 ;  /* 0x0000000eff0e723e */ /* 0x000fe400024050ff */
[----:B------:R-:W-:Y:S05]  /*ca10*/  F2FP.TF32.F32.PACK_B R15, R15 ;  /* 0x0000000fff0f723e */ /* 0x000fea00024050ff */
[----:B------:R1:W-:Y:S01]  /*ca20*/  STSM.16.M88.4 [R85+0x6000], R12 ;  /* 0x0060000c55007844 */ /* 0x0003e20000000200 */
        /* <DEDUP_REMOVED lines=20> */
.L_x_116:
[----:B------:R-:W-:Y:S05]  /*cb70*/  BSYNC.RECONVERGENT B0 ;  /* 0x0000000000007941 */ /* 0x000fea0003800200 */
.L_x_115:
[----:B------:R-:W-:Y:S01]  /*cb80*/  BAR.SYNC.DEFER_BLOCKING 0x1, 0x80 ;  /* 0x0042000000007b1d */ /* 0x000fe20000010000 */
[----:B------:R-:W-:Y:S01]  /*cb90*/  UISETP.NE.AND UP0, UPT, UR52, -0x4, UPT ;  /* 0xfffffffc3400788c */ /* 0x000fe2000bf05270 */
[----:B------:R-:W-:Y:S08]  /*cba0*/  IADD3 R22, PT, PT, R22, 0x1, RZ ;  /* 0x0000000116167810 */ /* 0x000ff00007ffe0ff */
[----:B------:R-:W-:Y:S05]  /*cbb0*/  BRA.U !UP0, `(.L_x_117) ;  /* 0x0000000108287547 */ /* 0x000fea000b800000 */
[----:B------:R-:W-:Y:S01]  /*cbc0*/  ISETP.NE.AND P0, PT, R80, RZ, PT ;  /* 0x000000ff5000720c */ /* 0x000fe20003f05270 */
[----:B------:R-:W-:Y:S01]  /*cbd0*/  IMAD.U32 R0, RZ, RZ, UR49 ;  /* 0x00000031ff007e24 */ /* 0x000fe2000f8e00ff */
[----:B------:R-:W-:Y:S02]  /*cbe0*/  UIADD3 UR4, UPT, UPT, UR49, 0x1, URZ ;  /* 0x0000000131047890 */ /* 0x000fe4000fffe0ff */
[----:B------:R-:W-:Y:S02]  /*cbf0*/  ISETP.NE.U32.OR P0, PT, R79, 0x1, !P0 ;  /* 0x000000014f00780c */ /* 0x000fe40004705470 */
[----:B------:R-:W-:Y:S04]  /*cc00*/  UISETP.NE.AND UP0, UPT, UR4, 0x4, UPT ;  /* 0x000000040400788c */ /* 0x000fe8000bf05270 */
[----:B------:R-:W-:Y:S07]  /*cc10*/  USEL UR49, UR4, URZ, UP0 ;  /* 0x000000ff04317287 */ /* 0x000fee0008000000 */
[----:B------:R-:W-:Y:S05]  /*cc20*/  @P0 LEA R0, R0, UR48, 0x3 ;  /* 0x0000003000000c11 */ /* 0x000fea000f8e18ff */
[----:B------:R-:W-:Y:S05]  /*cc30*/  @P0 VIADD R0, R0, 0x60 ;  /* 0x0000006000000836 */ /* 0x000fea0000000000 */
[----:B------:R-:W-:Y:S04]  /*cc40*/  @P0 PRMT R0, R90, 0x654, R0 ;  /* 0x000006545a000816 */ /* 0x000fe80000000000 */
[----:B------:R2:W-:Y:S03]  /*cc50*/  @P0 SYNCS.ARRIVE.TRANS64.RED.A1T0 RZ, [R0+URZ], RZ ;  /* 0x000000ff00ff09a7 */ /* 0x0005e600081004ff */
.L_x_117:
[----:B------:R-:W-:Y:S01]  /*cc60*/  R2UR UR5, R56 ;  /* 0x00000000380572ca */ /* 0x000fe200000e0000 */
[----:B------:R-:W-:Y:S01]  /*cc70*/  UIADD3 UR52, UPT, UPT, UR52, 0x4, URZ ;  /* 0x0000000434347890 */ /* 0x000fe2000fffe0ff */
[----:B------:R-:W-:Y:S01]  /*cc80*/  R2UR UR4, R57 ;  /* 0x00000000390472ca */ /* 0x000fe200000e0000 */
[----:B------:R-:W-:Y:S01]  /*cc90*/  UMOV UR51, UR62 ;  /* 0x0000003e00337c82 */ /* 0x000fe20008000000 */
[----:B------:R-:W-:Y:S02]  /*cca0*/  LOP3.LUT P0, RZ, R54, 0x1, RZ, 0xc0, !PT ;  /* 0x0000000136ff7812 */ /* 0x000fe4000780c0ff */
[----:B------:R-:W-:Y:S02]  /*ccb0*/  ISETP.NE.AND P1, PT, R22, 0x2, PT ;  /* 0x000000021600780c */ /* 0x000fe40003f25270 */
[----:B------:R-:W-:Y:S02]  /*ccc0*/  LOP3.LUT R58, R58, 0x1, RZ, 0x3c, !PT ;  /* 0x000000013a3a7812 */ /* 0x000fe400078e3cff */
[----:B--2---:R-:W-:Y:S02]  /*ccd0*/  SEL R0, RZ, 0x1, P1 ;  /* 0x00000001ff007807 */ /* 0x004fe40000800000 */
[----:B------:R-:W-:Y:S01]  /*cce0*/  SEL R22, R22, RZ, P1 ;  /* 0x000000ff16167207 */ /* 0x000fe20000800000 */
[----:B------:R-:W-:Y:S01]  /*ccf0*/  UIADD3 UR21, UPT, UPT, UR36, UR5, URZ ;  /* 0x0000000524157290 */ /* 0x000fe2000fffe0ff */
[----:B------:R-:W-:Y:S01]  /*cd00*/  LOP3.LUT R59, R59, R0, RZ, 0x3c, !PT ;  /* 0x000000003b3b7212 */ /* 0x000fe200078e3cff */
[----:B------:R-:W-:Y:S02]  /*cd10*/  UIADD3 UR50, UPT, UPT, UR37, UR4, URZ ;  /* 0x0000000425327290 */ /* 0x000fe4000fffe0ff */
[----:B------:R-:W-:Y:S10]  /*cd20*/  @P0 BRA `(.L_x_118) ;  /* 0xffffffc800300947 */ /* 0x000ff4000383ffff */
[----:B------:R-:W-:-:S09]  /*cd30*/  UISETP.NE.AND UP0, UPT, UR63, URZ, UPT ;  /* 0x000000ff3f00728c */ /* 0x000fd2000bf05270 */
[----:B------:R-:W-:Y:S05]  /*cd40*/  BRA.U !UP0, `(.L_x_119) ;  /* 0x0000000108487547 */ /* 0x000fea000b800000 */
[----:B------:R-:W2:Y:S02]  /*cd50*/  LDCU.64 UR4, c[0x0][0x990] ;  /* 0x00013200ff0477ac */ /* 0x000ea40008000a00 */
[----:B--2---:R-:W-:-:S04]  /*cd60*/  UISETP.NE.U32.AND UP0, UPT, UR4, URZ, UPT ;  /* 0x000000ff0400728c */ /* 0x004fc8000bf05070 */
[----:B------:R-:W-:-:S09]  /*cd70*/  UISETP.NE.AND.EX UP0, UPT, UR5, URZ, UPT, UP0 ;  /* 0x000000ff0500728c */ /* 0x000fd2000bf05300 */
[----:B------:R-:W-:Y:S05]  /*cd80*/  BRA.U UP0, `(.L_x_120) ;  /* 0x00000001000c7547 */ /* 0x000fea000b800000 */
[----:B------:R-:W-:-:S13]  /*cd90*/  FSETP.NEU.AND P0, PT, R27, RZ, PT ;  /* 0x000000ff1b00720b */ /* 0x000fda0003f0d000 */
[----:B------:R-:W-:Y:S05]  /*cda0*/  @!P0 EXIT ;  /* 0x000000000000894d */ /* 0x000fea0003800000 */
[----:B------:R-:W-:Y:S05]  /*cdb0*/  BRA `(.L_x_119) ;  /* 0x00000000002c7947 */ /* 0x000fea0003800000 */
.L_x_120:
[----:B------:R-:W-:Y:S01]  /*cdc0*/  ISETP.NE.AND P0, PT, R78, RZ, PT ;  /* 0x000000ff4e00720c */ /* 0x000fe20003f05270 */
[----:B------:R-:W-:-:S12]  /*cdd0*/  BSSY.RECONVERGENT B0, `(.L_x_119) ;  /* 0x0000009000007945 */ /* 0x000fd80003800200 */
[----:B------:R-:W-:Y:S05]  /*cde0*/  @P0 BRA `(.L_x_121) ;  /* 0x0000000000140947 */ /* 0x000fea0003800000 */
[----:B------:R-:W2:Y:S02]  /*cdf0*/  LDCU.64 UR4, c[0x0][0x988] ;  /* 0x00013100ff0477ac */ /* 0x000ea40008000a00 */
[----:B--2---:R-:W-:-:S04]  /*ce00*/  ISETP.NE.U32.AND P0, PT, RZ, UR4, PT ;  /* 0x00000004ff007c0c */ /* 0x004fc8000bf05070 */
[----:B------:R-:W-:-:S13]  /*ce10*/  ISETP.NE.AND.EX P0, PT, RZ, UR5, PT, P0 ;  /* 0x00000005ff007c0c */ /* 0x000fda000bf05300 */
[----:B------:R-:W-:Y:S05]  /*ce20*/  @!P0 EXIT ;  /* 0x000000000000894d */ /* 0x000fea0003800000 */
[----:B------:R-:W-:Y:S05]  /*ce30*/  BRA `(.L_x_122) ;  /* 0x0000000000087947 */ /* 0x000fea0003800000 */
.L_x_121:
[----:B------:R-:W-:-:S13]  /*ce40*/  FSETP.NEU.AND P0, PT, R27, RZ, PT ;  /* 0x000000ff1b00720b */ /* 0x000fda0003f0d000 */
[----:B------:R-:W-:Y:S05]  /*ce50*/  @!P0 EXIT ;  /* 0x000000000000894d */ /* 0x000fea0003800000 */
.L_x_122:
[----:B------:R-:W-:Y:S05]  /*ce60*/  BSYNC.RECONVERGENT B0 ;  /* 0x0000000000007941 */ /* 0x000fea0003800200 */
.L_x_119:
[----:B------:R-:W2:Y:S01]  /*ce70*/  S2UR UR5, SR_CgaCtaId ;  /* 0x00000000000579c3 */ /* 0x000ea20000008800 */
[----:B------:R-:W-:Y:S01]  /*ce80*/  ULEA UR4, UR49, UR48, 0x3 ;  /* 0x0000003031047291 */ /* 0x000fe2000f8e18ff */
[----:B------:R-:W-:-:S04]  /*ce90*/  DEPBAR.LE SB0, 0x0 ;  /* 0x000080000000791a */ /* 0x000fc80000000000 */
[----:B------:R-:W-:-:S04]  /*cea0*/  UIADD3 UR4, UPT, UPT, UR4, 0x60, URZ ;  /* 0x0000006004047890 */ /* 0x000fc8000fffe0ff */
[----:B--2---:R-:W-:-:S09]  /*ceb0*/  UPRMT UR4, UR5, 0x654, UR4 ;  /* 0x0000065405047896 */ /* 0x004fd20008000004 */
[----:B------:R-:W-:Y:S01]  /*cec0*/  SYNCS.ARRIVE.TRANS64.RED.A1T0 RZ, [UR4], RZ ;  /* 0x000000ffffff79a7 */ /* 0x000fe20008100404 */
[----:B------:R-:W-:Y:S05]  /*ced0*/  EXIT ;  /* 0x000000000000794d */ /* 0x000fea0003800000 */
.L_x_19:
[----:B------:R-:W-:Y:S11]  /*cee0*/  R2UR UR4, R58 ;  /* 0x000000003a0472ca */ /* 0x000ff600000e0000 */
[----:B------:R-:W-:Y:S02]  /*cef0*/  @!UPT UIADD3 URZ, UPT, UPT, URZ, URZ, URZ ;  /* 0x000000fffffff290 */ /* 0x000fe4000fffe0ff */
[----:B------:R-:W-:Y:S07]  /*cf00*/  MOV R52, UR4 ;  /* 0x0000000400347c02 */ /* 0x000fee0008000f00 */
.L_x_123:
[----:B-1----:R1:W2:Y:S02]  /*cf10*/  SYNCS.PHASECHK.TRANS64.TRYWAIT P0, [R52+URZ+0x20], R54 ;  /* 0x00002036340075a7 */ /* 0x0022a400080011ff */
[----:B--2---:R-:W-:Y:S05]  /*cf20*/  @!P0 NANOSLEEP.SYNCS 0x989680 ;  /* 0x009896800000895d */ /* 0x004fea0003900000 */
[----:B------:R-:W2:Y:S02]  /*cf30*/  @!P0 SYNCS.PHASECHK.TRANS64 P0, [R52+URZ+0x20], R54 ;  /* 0x00002036340085a7 */ /* 0x000ea400080010ff */
[----:B--2---:R-:W-:Y:S05]  /*cf40*/  @!P0 BRA `(.L_x_123) ;  /* 0xfffffffc00f08947 */ /* 0x004fea000383ffff */
[----:B------:R-:W-:Y:S05]  /*cf50*/  BRA `(.L_x_18) ;  /* 0xffffff5400ac7947 */ /* 0x000fea000383ffff */
.L_x_25:
[----:B------:R-:W-:Y:S11]  /*cf60*/  R2UR UR4, R55 ;  /* 0x00000000370472ca */ /* 0x000ff600000e0000 */
[----:B------:R-:W-:Y:S02]  /*cf70*/  @!UPT UIADD3 URZ, UPT, UPT, URZ, URZ, URZ ;  /* 0x000000fffffff290 */ /* 0x000fe4000fffe0ff */
[----:B------:R-:W-:Y:S07]  /*cf80*/  MOV R44, UR4 ;  /* 0x00000004002c7c02 */ /* 0x000fee0008000f00 */
.L_x_124:
[----:B-1----:R1:W2:Y:S02]  /*cf90*/  SYNCS.PHASECHK.TRANS64.TRYWAIT P0, [R44+URZ+0x20], R53 ;  /* 0x000020352c0075a7 */ /* 0x0022a400080011ff */
[----:B--2---:R-:W-:Y:S05]  /*cfa0*/  @!P0 NANOSLEEP.SYNCS 0x989680 ;  /* 0x009896800000895d */ /* 0x004fea0003900000 */
[----:B------:R-:W2:Y:S02]  /*cfb0*/  @!P0 SYNCS.PHASECHK.TRANS64 P0, [R44+URZ+0x20], R53 ;  /* 0x000020352c0085a7 */ /* 0x000ea400080010ff */
[----:B--2---:R-:W-:Y:S05]  /*cfc0*/  @!P0 BRA `(.L_x_124) ;  /* 0xfffffffc00f08947 */ /* 0x004fea000383ffff */
[----:B------:R-:W-:Y:S05]  /*cfd0*/  BRA `(.L_x_24) ;  /* 0xffffff7800ec7947 */ /* 0x000fea000383ffff */
.L_x_29:
[----:B------:R-:W-:-:S07]  /*cfe0*/  MOV R0, UR39 ;  /* 0x0000002700007c02 */ /* 0x000fce0008000f00 */
.L_x_125:
[----:B-1----:R1:W3:Y:S02]  /*cff0*/  SYNCS.PHASECHK.TRANS64.TRYWAIT P0, [R0+URZ+0x90], R3 ;  /* 0x00009003000075a7 */ /* 0x0022e400080011ff */
[----:B---3--:R-:W-:Y:S05]  /*d000*/  @!P0 NANOSLEEP.SYNCS 0x989680 ;  /* 0x009896800000895d */ /* 0x008fea0003900000 */
[----:B------:R-:W3:Y:S02]  /*d010*/  @!P0 SYNCS.PHASECHK.TRANS64 P0, [R0+URZ+0x90], R3 ;  /* 0x00009003000085a7 */ /* 0x000ee400080010ff */
[----:B---3--:R-:W-:Y:S05]  /*d020*/  @!P0 BRA `(.L_x_125) ;  /* 0xfffffffc00f08947 */ /* 0x008fea000383ffff */
[----:B------:R-:W-:Y:S05]  /*d030*/  BRA `(.L_x_126) ;  /* 0xffffff90009c7947 */ /* 0x000fea000383ffff */
.L_x_33:
[----:B------:R-:W-:-:S07]  /*d040*/  MOV R0, UR4 ;  /* 0x0000000400007c02 */ /* 0x000fce0008000f00 */
.L_x_127:
[----:B-1----:R1:W3:Y:S02]  /*d050*/  SYNCS.PHASECHK.TRANS64.TRYWAIT P0, [R0+URZ], R2 ;  /* 0x00000002000075a7 */ /* 0x0022e400080011ff */
[----:B---3--:R-:W-:Y:S05]  /*d060*/  @!P0 NANOSLEEP.SYNCS 0x989680 ;  /* 0x009896800000895d */ /* 0x008fea0003900000 */
[----:B------:R-:W3:Y:S02]  /*d070*/  @!P0 SYNCS.PHASECHK.TRANS64 P0, [R0+URZ], R2 ;  /* 0x00000002000085a7 */ /* 0x000ee400080010ff */
[----:B---3--:R-:W-:Y:S05]  /*d080*/  @!P0 BRA `(.L_x_127) ;  /* 0xfffffffc00f08947 */ /* 0x008fea000383ffff */
[----:B------:R-:W-:Y:S05]  /*d090*/  BRA `(.L_x_128) ;  /* 0xffffff98003c7947 */ /* 0x000fea000383ffff */
.L_x_34:
[----:B------:R-:W-:-:S07]  /*d0a0*/  MOV R0, UR5 ;  /* 0x0000000500007c02 */ /* 0x000fce0008000f00 */
.L_x_129:
[----:B-1----:R1:W3:Y:S02]  /*d0b0*/  SYNCS.PHASECHK.TRANS64.TRYWAIT P0, [R0+URZ], R2 ;  /* 0x00000002000075a7 */ /* 0x0022e400080011ff */
[----:B---3--:R-:W-:Y:S05]  /*d0c0*/  @!P0 NANOSLEEP.SYNCS 0x989680 ;  /* 0x009896800000895d */ /* 0x008fea0003900000 */
[----:B------:R-:W3:Y:S02]  /*d0d0*/  @!P0 SYNCS.PHASECHK.TRANS64 P0, [R0+URZ], R2 ;  /* 0x00000002000085a7 */ /* 0x000ee400080010ff */
[----:B---3--:R-:W-:Y:S05]  /*d0e0*/  @!P0 BRA `(.L_x_129) ;  /* 0xfffffffc00f08947 */ /* 0x008fea000383ffff */
[----:B------:R-:W-:Y:S05]  /*d0f0*/  BRA `(.L_x_130) ;  /* 0xffffff98004c7947 */ /* 0x000fea000383ffff */
.L_x_35:
[----:B------:R-:W-:-:S07]  /*d100*/  MOV R0, UR5 ;  /* 0x0000000500007c02 */ /* 0x000fce0008000f00 */
.L_x_131:
[----:B-1----:R1:W3:Y:S02]  /*d110*/  SYNCS.PHASECHK.TRANS64.TRYWAIT P0, [R0+URZ], R2 ;  /* 0x00000002000075a7 */ /* 0x0022e400080011ff */
[----:B---3--:R-:W-:Y:S05]  /*d120*/  @!P0 NANOSLEEP.SYNCS 0x989680 ;  /* 0x009896800000895d */ /* 0x008fea0003900000 */
[----:B------:R-:W3:Y:S02]  /*d130*/  @!P0 SYNCS.PHASECHK.TRANS64 P0, [R0+URZ], R2 ;  /* 0x00000002000085a7 */ /* 0x000ee400080010ff */
[----:B---3--:R-:W-:Y:S05]  /*d140*/  @!P0 BRA `(.L_x_131) ;  /* 0xfffffffc00f08947 */ /* 0x008fea000383ffff */
[----:B------:R-:W-:Y:S05]  /*d150*/  BRA `(.L_x_132) ;  /* 0xffffff98005c7947 */ /* 0x000fea000383ffff */
.L_x_38:
[----:B------:R-:W-:-:S07]  /*d160*/  MOV R4, UR4 ;  /* 0x0000000400047c02 */ /* 0x000fce0008000f00 */
.L_x_133:
[----:B--2---:R2:W3:Y:S02]  /*d170*/  SYNCS.PHASECHK.TRANS64.TRYWAIT P1, [R4+URZ+0x98], R6 ;  /* 0x00009806040075a7 */ /* 0x0044e400080211ff */
[----:B---3--:R-:W-:Y:S05]  /*d180*/  @!P1 NANOSLEEP.SYNCS 0x989680 ;  /* 0x009896800000995d */ /* 0x008fea0003900000 */
[----:B------:R-:W3:Y:S02]  /*d190*/  @!P1 SYNCS.PHASECHK.TRANS64 P1, [R4+URZ+0x98], R6 ;  /* 0x00009806040095a7 */ /* 0x000ee400080210ff */
[----:B---3--:R-:W-:Y:S05]  /*d1a0*/  @!P1 BRA `(.L_x_133) ;  /* 0xfffffffc00f09947 */ /* 0x008fea000383ffff */
[----:B------:R-:W-:Y:S05]  /*d1b0*/  BRA `(.L_x_134) ;  /* 0xffffff9800cc7947 */ /* 0x000fea000383ffff */
.L_x_39:
[----:B--2---:R-:W-:-:S07]  /*d1c0*/  MOV R4, UR4 ;  /* 0x0000000400047c02 */ /* 0x004fce0008000f00 */
.L_x_135:
[----:B--2---:R2:W3:Y:S02]  /*d1d0*/  SYNCS.PHASECHK.TRANS64.TRYWAIT P1, [R4+URZ+0x90], R5 ;  /* 0x00009005040075a7 */ /* 0x0044e400080211ff */
[----:B---3--:R-:W-:Y:S05]  /*d1e0*/  @!P1 NANOSLEEP.SYNCS 0x989680 ;  /* 0x009896800000995d */ /* 0x008fea0003900000 */
[----:B------:R-:W3:Y:S02]  /*d1f0*/  @!P1 SYNCS.PHASECHK.TRANS64 P1, [R4+URZ+0x90], R5 ;  /* 0x00009005040095a7 */ /* 0x000ee400080210ff */
[----:B---3--:R-:W-:Y:S05]  /*d200*/  @!P1 BRA `(.L_x_135) ;  /* 0xfffffffc00f09947 */ /* 0x008fea000383ffff */
[----:B------:R-:W-:Y:S05]  /*d210*/  BRA `(.L_x_136) ;  /* 0xffffff9800d47947 */ /* 0x000fea000383ffff */
.L_x_47:
[----:B------:R-:W-:-:S07]  /*d220*/  MOV R0, UR23 ;  /* 0x0000001700007c02 */ /* 0x000fce0008000f00 */
.L_x_137:
[----:B-1----:R1:W2:Y:S02]  /*d230*/  SYNCS.PHASECHK.TRANS64.TRYWAIT P0, [R0+URZ+0x90], R2 ;  /* 0x00009002000075a7 */ /* 0x0022a400080011ff */
[----:B--2---:R-:W-:Y:S05]  /*d240*/  @!P0 NANOSLEEP.SYNCS 0x989680 ;  /* 0x009896800000895d */ /* 0x004fea0003900000 */
[----:B------:R-:W2:Y:S02]  /*d250*/  @!P0 SYNCS.PHASECHK.TRANS64 P0, [R0+URZ+0x90], R2 ;  /* 0x00009002000085a7 */ /* 0x000ea400080010ff */
[----:B--2---:R-:W-:Y:S05]  /*d260*/  @!P0 BRA `(.L_x_137) ;  /* 0xfffffffc00f08947 */ /* 0x004fea000383ffff */
[----:B------:R-:W-:Y:S05]  /*d270*/  BRA `(.L_x_138) ;  /* 0xffffffa000807947 */ /* 0x000fea000383ffff */
.L_x_48:
[----:B------:R-:W-:-:S07]  /*d280*/  MOV R0, UR27 ;  /* 0x0000001b00007c02 */ /* 0x000fce0008000f00 */
.L_x_139:
[----:B-1----:R1:W2:Y:S02]  /*d290*/  SYNCS.PHASECHK.TRANS64.TRYWAIT P0, [R0+URZ+0xb0], R2 ;  /* 0x0000b002000075a7 */ /* 0x0022a400080011ff */
[----:B--2---:R-:W-:Y:S05]  /*d2a0*/  @!P0 NANOSLEEP.SYNCS 0x989680 ;  /* 0x009896800000895d */ /* 0x004fea0003900000 */
[----:B------:R-:W2:Y:S02]  /*d2b0*/  @!P0 SYNCS.PHASECHK.TRANS64 P0, [R0+URZ+0xb0], R2 ;  /* 0x0000b002000085a7 */ /* 0x000ea400080010ff */
[----:B--2---:R-:W-:Y:S05]  /*d2c0*/  @!P0 BRA `(.L_x_139) ;  /* 0xfffffffc00f08947 */ /* 0x004fea000383ffff */
[----:B------:R-:W-:Y:S05]  /*d2d0*/  BRA `(.L_x_140) ;  /* 0xffffffa000987947 */ /* 0x000fea000383ffff */
.L_x_51:
[----:B-1----:R-:W-:Y:S07]  /*d2e0*/  MOV R0, UR21 ;  /* 0x0000001500007c02 */ /* 0x002fee0008000f00 */
.L_x_141:
[----:B-1----:R1:W2:Y:S02]  /*d2f0*/  SYNCS.PHASECHK.TRANS64.TRYWAIT P0, [R0+URZ], R3 ;  /* 0x00000003000075a7 */ /* 0x0022a400080011ff */
[----:B--2---:R-:W-:Y:S05]  /*d300*/  @!P0 NANOSLEEP.SYNCS 0x989680 ;  /* 0x009896800000895d */ /* 0x004fea0003900000 */
[----:B------:R-:W2:Y:S02]  /*d310*/  @!P0 SYNCS.PHASECHK.TRANS64 P0, [R0+URZ], R3 ;  /* 0x00000003000085a7 */ /* 0x000ea400080010ff */
[----:B--2---:R-:W-:Y:S05]  /*d320*/  @!P0 BRA `(.L_x_141) ;  /* 0xfffffffc00f08947 */ /* 0x004fea000383ffff */
[----:B------:R-:W-:Y:S05]  /*d330*/  BRA `(.L_x_50) ;  /* 0xffffffa000bc7947 */ /* 0x000fea000383ffff */
.L_x_54:
[----:B------:R-:W-:-:S07]  /*d340*/  MOV R0, UR4 ;  /* 0x0000000400007c02 */ /* 0x000fce0008000f00 */
.L_x_142:
[----:B-1----:R1:W3:Y:S02]  /*d350*/  SYNCS.PHASECHK.TRANS64.TRYWAIT P0, [R0+URZ], R2 ;  /* 0x00000002000075a7 */ /* 0x0022e400080011ff */
[----:B---3--:R-:W-:Y:S05]  /*d360*/  @!P0 NANOSLEEP.SYNCS 0x989680 ;  /* 0x009896800000895d */ /* 0x008fea0003900000 */
[----:B------:R-:W3:Y:S02]  /*d370*/  @!P0 SYNCS.PHASECHK.TRANS64 P0, [R0+URZ], R2 ;  /* 0x00000002000085a7 */ /* 0x000ee400080010ff */
[----:B---3--:R-:W-:Y:S05]  /*d380*/  @!P0 BRA `(.L_x_142) ;  /* 0xfffffffc00f08947 */ /* 0x008fea000383ffff */
[----:B------:R-:W-:Y:S05]  /*d390*/  BRA `(.L_x_143) ;  /* 0xffffffa800187947 */ /* 0x000fea000383ffff */
.L_x_55:
[----:B------:R-:W-:-:S07]  /*d3a0*/  MOV R0, UR4 ;  /* 0x0000000400007c02 */ /* 0x000fce0008000f00 */
.L_x_144:
[----:B-1----:R1:W2:Y:S02]  /*d3b0*/  SYNCS.PHASECHK.TRANS64.TRYWAIT P0, [R0+URZ], R2 ;  /* 0x00000002000075a7 */ /* 0x0022a400080011ff */
[----:B--2---:R-:W-:Y:S05]  /*d3c0*/  @!P0 NANOSLEEP.SYNCS 0x989680 ;  /* 0x009896800000895d */ /* 0x004fea0003900000 */
[----:B------:R-:W2:Y:S02]  /*d3d0*/  @!P0 SYNCS.PHASECHK.TRANS64 P0, [R0+URZ], R2 ;  /* 0x00000002000085a7 */ /* 0x000ea400080010ff */
[----:B--2---:R-:W-:Y:S05]  /*d3e0*/  @!P0 BRA `(.L_x_144) ;  /* 0xfffffffc00f08947 */ /* 0x004fea000383ffff */
[----:B------:R-:W-:Y:S05]  /*d3f0*/  BRA `(.L_x_145) ;  /* 0xffffffa800247947 */ /* 0x000fea000383ffff */
.L_x_60:
[----:B------:R-:W-:Y:S07]  /*d400*/  MOV R0, UR20 ;  /* 0x0000001400007c02 */ /* 0x000fee0008000f00 */
.L_x_146:
[----:B-1----:R1:W2:Y:S02]  /*d410*/  SYNCS.PHASECHK.TRANS64.TRYWAIT P0, [R0+URZ+0x90], R2 ;  /* 0x00009002000075a7 */ /* 0x0022a400080011ff */
[----:B--2---:R-:W-:Y:S05]  /*d420*/  @!P0 NANOSLEEP.SYNCS 0x989680 ;  /* 0x009896800000895d */ /* 0x004fea0003900000 */
[----:B------:R-:W2:Y:S02]  /*d430*/  @!P0 SYNCS.PHASECHK.TRANS64 P0, [R0+URZ+0x90], R2 ;  /* 0x00009002000085a7 */ /* 0x000ea400080010ff */
[----:B--2---:R-:W-:Y:S05]  /*d440*/  @!P0 BRA `(.L_x_146) ;  /* 0xfffffffc00f08947 */ /* 0x004fea000383ffff */
[----:B------:R-:W-:Y:S05]  /*d450*/  BRA `(.L_x_147) ;  /* 0xffffffac00807947 */ /* 0x000fea000383ffff */
.L_x_63:
[----:B------:R-:W-:Y:S07]  /*d460*/  MOV R0, UR20 ;  /* 0x0000001400007c02 */ /* 0x000fee0008000f00 */
.L_x_148:
[----:B-1----:R1:W2:Y:S02]  /*d470*/  SYNCS.PHASECHK.TRANS64.TRYWAIT P2, [R0+URZ+0x88], R2 ;  /* 0x00008802000075a7 */ /* 0x0022a400080411ff */
[----:B--2---:R-:W-:Y:S05]  /*d480*/  @!P2 NANOSLEEP.SYNCS 0x989680 ;  /* 0x009896800000a95d */ /* 0x004fea0003900000 */
[----:B------:R-:W2:Y:S02]  /*d490*/  @!P2 SYNCS.PHASECHK.TRANS64 P2, [R0+URZ+0x88], R2 ;  /* 0x000088020000a5a7 */ /* 0x000ea400080410ff */
[----:B--2---:R-:W-:Y:S05]  /*d4a0*/  @!P2 BRA `(.L_x_148) ;  /* 0xfffffffc00f0a947 */ /* 0x004fea000383ffff */
[----:B------:R-:W-:Y:S05]  /*d4b0*/  BRA `(.L_x_62) ;  /* 0xffffffb000d87947 */ /* 0x000fea000383ffff */
.L_x_66:
[----:B------:R-:W-:Y:S07]  /*d4c0*/  MOV R2, UR20 ;  /* 0x0000001400027c02 */ /* 0x000fee0008000f00 */
.L_x_149:
[----:B-1----:R1:W2:Y:S02]  /*d4d0*/  SYNCS.PHASECHK.TRANS64.TRYWAIT P1, [R2+URZ+0x60], R8 ;  /* 0x00006008020075a7 */ /* 0x0022a400080211ff */
[----:B--2---:R-:W-:Y:S05]  /*d4e0*/  @!P1 NANOSLEEP.SYNCS 0x989680 ;  /* 0x009896800000995d */ /* 0x004fea0003900000 */
[----:B------:R-:W2:Y:S02]  /*d4f0*/  @!P1 SYNCS.PHASECHK.TRANS64 P1, [R2+URZ+0x60], R8 ;  /* 0x00006008020095a7 */ /* 0x000ea400080210ff */
[----:B--2---:R-:W-:Y:S05]  /*d500*/  @!P1 BRA `(.L_x_149) ;  /* 0xfffffffc00f09947 */ /* 0x004fea000383ffff */
[----:B------:R-:W-:Y:S05]  /*d510*/  BRA `(.L_x_150) ;  /* 0xffffffb4008c7947 */ /* 0x000fea000383ffff */
.L_x_67:
[----:B------:R-:W-:Y:S07]  /*d520*/  MOV R2, UR20 ;  /* 0x0000001400027c02 */ /* 0x000fee0008000f00 */
.L_x_151:
[----:B-1----:R1:W2:Y:S02]  /*d530*/  SYNCS.PHASECHK.TRANS64.TRYWAIT P1, [R2+URZ+0x68], R8 ;  /* 0x00006808020075a7 */ /* 0x0022a400080211ff */
[----:B--2---:R-:W-:Y:S05]  /*d540*/  @!P1 NANOSLEEP.SYNCS 0x989680 ;  /* 0x009896800000995d */ /* 0x004fea0003900000 */
[----:B------:R-:W2:Y:S02]  /*d550*/  @!P1 SYNCS.PHASECHK.TRANS64 P1, [R2+URZ+0x68], R8 ;  /* 0x00006808020095a7 */ /* 0x000ea400080210ff */
[----:B--2---:R-:W-:Y:S05]  /*d560*/  @!P1 BRA `(.L_x_151) ;  /* 0xfffffffc00f09947 */ /* 0x004fea000383ffff */
[----:B------:R-:W-:Y:S05]  /*d570*/  BRA `(.L_x_152) ;  /* 0xffffffb400d47947 */ /* 0x000fea000383ffff */
.L_x_68:
[----:B------:R-:W-:Y:S07]  /*d580*/  MOV R2, UR20 ;  /* 0x0000001400027c02 */ /* 0x000fee0008000f00 */
.L_x_153:
[----:B-1----:R1:W2:Y:S02]  /*d590*/  SYNCS.PHASECHK.TRANS64.TRYWAIT P1, [R2+URZ+0x70], R8 ;  /* 0x00007008020075a7 */ /* 0x0022a400080211ff */
[----:B--2---:R-:W-:Y:S05]  /*d5a0*/  @!P1 NANOSLEEP.SYNCS 0x989680 ;  /* 0x009896800000995d */ /* 0x004fea0003900000 */
[----:B------:R-:W2:Y:S02]  /*d5b0*/  @!P1 SYNCS.PHASECHK.TRANS64 P1, [R2+URZ+0x70], R8 ;  /* 0x00007008020095a7 */ /* 0x000ea400080210ff */
[----:B--2---:R-:W-:Y:S05]  /*d5c0*/  @!P1 BRA `(.L_x_153) ;  /* 0xfffffffc00f09947 */ /* 0x004fea000383ffff */
[----:B------:R-:W-:Y:S05]  /*d5d0*/  BRA `(.L_x_154) ;  /* 0xffffffb8001c7947 */ /* 0x000fea000383ffff */
.L_x_69:
[----:B------:R-:W-:Y:S07]  /*d5e0*/  MOV R0, UR20 ;  /* 0x0000001400007c02 */ /* 0x000fee0008000f00 */
.L_x_155:
[----:B-1----:R1:W2:Y:S02]  /*d5f0*/  SYNCS.PHASECHK.TRANS64.TRYWAIT P0, [R0+URZ+0x78], R8 ;  /* 0x00007808000075a7 */ /* 0x0022a400080011ff */
[----:B--2---:R-:W-:Y:S05]  /*d600*/  @!P0 NANOSLEEP.SYNCS 0x989680 ;  /* 0x009896800000895d */ /* 0x004fea0003900000 */
[----:B------:R-:W2:Y:S02]  /*d610*/  @!P0 SYNCS.PHASECHK.TRANS64 P0, [R0+URZ+0x78], R8 ;  /* 0x00007808000085a7 */ /* 0x000ea400080010ff */
[----:B--2---:R-:W-:Y:S05]  /*d620*/  @!P0 BRA `(.L_x_155) ;  /* 0xfffffffc00f08947 */ /* 0x004fea000383ffff */
[----:B------:R-:W-:Y:S05]  /*d630*/  BRA `(.L_x_156) ;  /* 0xffffffb800687947 */ /* 0x000fea000383ffff */
.L_x_71:
[----:B------:R-:W-:-:S07]  /*d640*/  MOV R0, UR20 ;  /* 0x0000001400007c02 */ /* 0x000fce0008000f00 */
.L_x_157:
[----:B--2---:R2:W3:Y:S02]  /*d650*/  SYNCS.PHASECHK.TRANS64.TRYWAIT P0, [R0+URZ+0x60], R2 ;  /* 0x00006002000075a7 */ /* 0x0044e400080011ff */
[----:B---3--:R-:W-:Y:S05]  /*d660*/  @!P0 NANOSLEEP.SYNCS 0x989680 ;  /* 0x009896800000895d */ /* 0x008fea0003900000 */
[----:B------:R-:W3:Y:S02]  /*d670*/  @!P0 SYNCS.PHASECHK.TRANS64 P0, [R0+URZ+0x60], R2 ;  /* 0x00006002000085a7 */ /* 0x000ee400080010ff */
[----:B---3--:R-:W-:Y:S05]  /*d680*/  @!P0 BRA `(.L_x_157) ;  /* 0xfffffffc00f08947 */ /* 0x008fea000383ffff */
[----:B------:R-:W-:Y:S05]  /*d690*/  BRA `(.L_x_158) ;  /* 0xffffffb800d07947 */ /* 0x000fea000383ffff */
.L_x_72:
[----:B--2---:R-:W-:-:S07]  /*d6a0*/  MOV R0, UR20 ;  /* 0x0000001400007c02 */ /* 0x004fce0008000f00 */
.L_x_159:
[----:B--2---:R2:W3:Y:S02]  /*d6b0*/  SYNCS.PHASECHK.TRANS64.TRYWAIT P0, [R0+URZ+0x68], R2 ;  /* 0x00006802000075a7 */ /* 0x0044e400080011ff */
[----:B---3--:R-:W-:Y:S05]  /*d6c0*/  @!P0 NANOSLEEP.SYNCS 0x989680 ;  /* 0x009896800000895d */ /* 0x008fea0003900000 */
[----:B------:R-:W3:Y:S02]  /*d6d0*/  @!P0 SYNCS.PHASECHK.TRANS64 P0, [R0+URZ+0x68], R2 ;  /* 0x00006802000085a7 */ /* 0x000ee400080010ff */
[----:B---3--:R-:W-:Y:S05]  /*d6e0*/  @!P0 BRA `(.L_x_159) ;  /* 0xfffffffc00f08947 */ /* 0x008fea000383ffff */
[----:B------:R-:W-:Y:S05]  /*d6f0*/  BRA `(.L_x_160) ;  /* 0xffffffb800c07947 */ /* 0x000fea000383ffff */
.L_x_73:
[----:B--2---:R-:W-:-:S07]  /*d700*/  MOV R0, UR20 ;  /* 0x0000001400007c02 */ /* 0x004fce0008000f00 */
.L_x_161:
[----:B--2---:R2:W3:Y:S02]  /*d710*/  SYNCS.PHASECHK.TRANS64.TRYWAIT P0, [R0+URZ+0x70], R2 ;  /* 0x00007002000075a7 */ /* 0x0044e400080011ff */
[----:B---3--:R-:W-:Y:S05]  /*d720*/  @!P0 NANOSLEEP.SYNCS 0x989680 ;  /* 0x009896800000895d */ /* 0x008fea0003900000 */
[----:B------:R-:W3:Y:S02]  /*d730*/  @!P0 SYNCS.PHASECHK.TRANS64 P0, [R0+URZ+0x70], R2 ;  /* 0x00007002000085a7 */ /* 0x000ee400080010ff */
[----:B---3--:R-:W-:Y:S05]  /*d740*/  @!P0 BRA `(.L_x_161) ;  /* 0xfffffffc00f08947 */ /* 0x008fea000383ffff */
[----:B------:R-:W-:Y:S05]  /*d750*/  BRA `(.L_x_162) ;  /* 0xffffffb800b07947 */ /* 0x000fea000383ffff */
.L_x_75:
[----:B------:R-:W-:Y:S07]  /*d760*/  MOV R0, UR48 ;  /* 0x0000003000007c02 */ /* 0x000fee0008000f00 */
.L_x_163:
[----:B-1----:R1:W2:Y:S02]  /*d770*/  SYNCS.PHASECHK.TRANS64.TRYWAIT P0, [R0+URZ+0x90], R2 ;  /* 0x00009002000075a7 */ /* 0x0022a400080011ff */
[----:B--2---:R-:W-:Y:S05]  /*d780*/  @!P0 NANOSLEEP.SYNCS 0x989680 ;  /* 0x009896800000895d */ /* 0x004fea0003900000 */
[----:B------:R-:W2:Y:S02]  /*d790*/  @!P0 SYNCS.PHASECHK.TRANS64 P0, [R0+URZ+0x90], R2 ;  /* 0x00009002000085a7 */ /* 0x000ea400080010ff */
[----:B--2---:R-:W-:Y:S05]  /*d7a0*/  @!P0 BRA `(.L_x_163) ;  /* 0xfffffffc00f08947 */ /* 0x004fea000383ffff */
[----:B------:R-:W-:Y:S05]  /*d7b0*/  BRA `(.L_x_164) ;  /* 0xffffffbc00987947 */ /* 0x000fea000383ffff */
.L_x_86:
[----:B-1----:R-:W-:Y:S04]  /*d7c0*/  MOV R2, UR48 ;  /* 0x0000003000027c02 */ /* 0x002fe80008000f00 */
[----:B------:R1:W2:Y:S03]  /*d7d0*/  SYNCS.PHASECHK.TRANS64.TRYWAIT P1, [R2+URZ+0x40], R3 ;  /* 0x00004003020075a7 */ /* 0x0002a600080211ff */
[----:B--2---:R-:W-:Y:S05]  /*d7e0*/  @!P1 NANOSLEEP.SYNCS 0x989680 ;  /* 0x009896800000995d */ /* 0x004fea0003900000 */
[----:B------:R-:W2:Y:S02]  /*d7f0*/  @!P1 SYNCS.PHASECHK.TRANS64 P1, [R2+URZ+0x40], R3 ;  /* 0x00004003020095a7 */ /* 0x000ea400080210ff */
[----:B--2---:R-:W-:Y:S05]  /*d800*/  @!P1 BRA `(.L_x_86) ;  /* 0xfffffffc00ec9947 */ /* 0x004fea000383ffff */
[----:B------:R-:W-:Y:S05]  /*d810*/  BRA `(.L_x_85) ;  /* 0xffffffcc008c7947 */ /* 0x000fea000383ffff */
.L_x_88:
[----:B-1----:R1:W4:Y:S02]  /*d820*/  SYNCS.PHASECHK.TRANS64.TRYWAIT P1, [R84+URZ+0xa0], R0 ;  /* 0x0000a000540075a7 */ /* 0x00232400080211ff */
[----:B----4-:R-:W-:Y:S05]  /*d830*/  @!P1 NANOSLEEP.SYNCS 0x989680 ;  /* 0x009896800000995d */ /* 0x010fea0003900000 */
[----:B------:R-:W4:Y:S02]  /*d840*/  @!P1 SYNCS.PHASECHK.TRANS64 P1, [R84+URZ+0xa0], R0 ;  /* 0x0000a000540095a7 */ /* 0x000f2400080210ff */
[----:B----4-:R-:W-:Y:S05]  /*d850*/  @!P1 BRA `(.L_x_88) ;  /* 0xfffffffc00f09947 */ /* 0x010fea000383ffff */
[----:B------:R-:W-:Y:S05]  /*d860*/  BRA `(.L_x_87) ;  /* 0xffffffcc00b07947 */ /* 0x000fea000383ffff */
.L_x_97:
[----:B-1----:R1:W2:Y:S02]  /*d870*/  SYNCS.PHASECHK.TRANS64.TRYWAIT P1, [R2+URZ+0x40], R0 ;  /* 0x00004000020075a7 */ /* 0x0022a400080211ff */
[----:B--2---:R-:W-:Y:S05]  /*d880*/  @!P1 NANOSLEEP.SYNCS 0x989680 ;  /* 0x009896800000995d */ /* 0x004fea0003900000 */
[----:B------:R-:W2:Y:S02]  /*d890*/  @!P1 SYNCS.PHASECHK.TRANS64 P1, [R2+URZ+0x40], R0 ;  /* 0x00004000020095a7 */ /* 0x000ea400080210ff */
[----:B--2---:R-:W-:Y:S05]  /*d8a0*/  @!P1 BRA `(.L_x_97) ;  /* 0xfffffffc00f09947 */ /* 0x004fea000383ffff */
[----:B------:R-:W-:Y:S05]  /*d8b0*/  BRA `(.L_x_96) ;  /* 0xffffffd400e47947 */ /* 0x000fea000383ffff */
.L_x_105:
[----:B-1----:R1:W2:Y:S02]  /*d8c0*/  SYNCS.PHASECHK.TRANS64.TRYWAIT P1, [R0+URZ+0x40], R5 ;  /* 0x00004005000075a7 */ /* 0x0022a400080211ff */
[----:B--2---:R-:W-:Y:S05]  /*d8d0*/  @!P1 NANOSLEEP.SYNCS 0x989680 ;  /* 0x009896800000995d */ /* 0x004fea0003900000 */
[----:B------:R-:W2:Y:S02]  /*d8e0*/  @!P1 SYNCS.PHASECHK.TRANS64 P1, [R0+URZ+0x40], R5 ;  /* 0x00004005000095a7 */ /* 0x000ea400080210ff */
[----:B--2---:R-:W-:Y:S05]  /*d8f0*/  @!P1 BRA `(.L_x_105) ;  /* 0xfffffffc00f09947 */ /* 0x004fea000383ffff */
[----:B------:R-:W-:Y:S05]  /*d900*/  BRA `(.L_x_104) ;  /* 0xffffffe000347947 */ /* 0x000fea000383ffff */
.L_x_113:
[----:B--2---:R2:W3:Y:S02]  /*d910*/  SYNCS.PHASECHK.TRANS64.TRYWAIT P1, [R2+URZ+0x40], R3 ;  /* 0x00004003020075a7 */ /* 0x0044e400080211ff */
[----:B---3--:R-:W-:Y:S05]  /*d920*/  @!P1 NANOSLEEP.SYNCS 0x989680 ;  /* 0x009896800000995d */ /* 0x008fea0003900000 */
[----:B------:R-:W3:Y:S02]  /*d930*/  @!P1 SYNCS.PHASECHK.TRANS64 P1, [R2+URZ+0x40], R3 ;  /* 0x00004003020095a7 */ /* 0x000ee400080210ff */
[----:B---3--:R-:W-:Y:S05]  /*d940*/  @!P1 BRA `(.L_x_113) ;  /* 0xfffffffc00f09947 */ /* 0x008fea000383ffff */
[----:B------:R-:W-:Y:S05]  /*d950*/  BRA `(.L_x_112) ;  /* 0xffffffe800807947 */ /* 0x000fea000383ffff */
        .weak           $__internal_0_$__cuda_sm10x_tcgen05_guardrail_trap_col_being_dealloced_not_returned_by_alloc
        .type           $__internal_0_$__cuda_sm10x_tcgen05_guardrail_trap_col_being_dealloced_not_returned_by_alloc,@function
        .size           $__internal_0_$__cuda_sm10x_tcgen05_guardrail_trap_col_being_dealloced_not_returned_by_alloc,($__internal_1_$__cuda_sm10x_tcgen05_guardrail_trap_phase_invalid_during_alloc - $__internal_0_$__cuda_sm10x_tcgen05_guardrail_trap_col_being_dealloced_not_returned_by_alloc)
$__internal_0_$__cuda_sm10x_tcgen05_guardrail_trap_col_being_dealloced_not_returned_by_alloc:
[----:B------:R-:W-:Y:S05]  /*d960*/  BPT.TRAP 0x1 ;  /* 0x000000040000795c */ /* 0x000fea0000300000 */
[----:B------:R-:W-:-:S04]  /*d970*/  HFMA2 R3, -RZ, RZ, 0, 0 ;  /* 0x00000000ff037431 */ /* 0x000fc800000001ff */
[----:B------:R-:W-:Y:S05]  /*d980*/  RET.REL.NODEC R2 `(_ZN7cutlass13device_kernelINS_4conv6kernel13ConvUniversalINS1_16ConvProblemShapeILNS1_8OperatorE0ELi3EEENS1_10collective14CollectiveConvINS1_47MainloopSm100TmaUmmaWarpSpecializedImplicitGemmILS5_0ELi4ELi3ELi1ELi2EN4cute5tupleIJNSA_1CILi1EEESD_SD_EEEEENSB_IJNSC_ILi64EEENSC_ILi128EEENSB_IJSG_EEEEEENS_10tfloat32_tESK_NSA_8TiledMMAINSA_8MMA_AtomIJNSA_17SM100_MMA_TF32_SSISK_SK_fLi64ELi128ELNSA_4UMMA5MajorE0ELSP_0ELNSO_7ScaleInE0ELSQ_0EEEEEENSA_6LayoutISE_NSB_IJNSC_ILi0EEESU_SU_EEEEENSB_IJNSA_10UnderscoreESX_SX_EEEEENS7_6detail27Sm100ImplicitGemmTileTraitsINSA_20SM90_TMA_LOAD_IM2COLENSA_14ComposedLayoutINSA_7SwizzleILi3ELi4ELi3EEENSA_18smem_ptr_flag_bitsILi32EEENST_INSB_IJNSC_ILi8EEENSC_ILi32EEEEEENSB_IJS19_SD_EEEEEEEvEENS11_INSA_13SM90_TMA_LOADES1D_vEEEENS_8epilogue10collective18CollectiveEpilogueINS1I_23Sm100TmaWarpSpecializedILi4ELi2ELi16ELb1ELb0EEEJSJ_NSB_IJNST_ISG_SD_EENST_IS19_SD_EEEEESK_NSB_IJNSB_IJllllEEESD_SU_EEESK_S1R_NS1I_6fusion15FusionCallbacksIS1M_NS1S_17LinearCombinationISK_fSK_fLNS_15FloatRoundStyleE2EEESJ_S1P_JEEENSA_5SM1004TMEM4LOAD26SM100_TMEM_LOAD_16dp128b8xES12_S1D_NSA_17SM75_U32x4_LDSM_NENSA_21SM90_TMA_STORE_IM2COLES1D_NSA_17SM90_U32x4_STSM_NENSA_39AutoVectorizingCopyWithAssumedAlignmentILi128EEEEEEvvEEEEvNT_6ParamsE) ;  /* 0xffffff24029c7950 */ /* 0x000fea0003c3ffff */
        .weak           $__internal_1_$__cuda_sm10x_tcgen05_guardrail_trap_phase_invalid_during_alloc
        .type           $__internal_1_$__cuda_sm10x_tcgen05_guardrail_trap_phase_invalid_during_alloc,@function
        .size           $__internal_1_$__cuda_sm10x_tcgen05_guardrail_trap_phase_invalid_during_alloc,($__internal_2_$__cuda_sm10x_tcgen05_guardrail_trap_unallocated_columns_being_dealloced - $__internal_1_$__cuda_sm10x_tcgen05_guardrail_trap_phase_invalid_during_alloc)
$__internal_1_$__cuda_sm10x_tcgen05_guardrail_trap_phase_invalid_during_alloc:
[----:B------:R-:W-:Y:S05]  /*d990*/  BPT.TRAP 0x1 ;  /* 0x000000040000795c */ /* 0x000fea0000300000 */
[----:B------:R-:W-:-:S04]  /*d9a0*/  MOV R3, 0x0 ;  /* 0x0000000000037802 */ /* 0x000fc80000000f00 */
[----:B------:R-:W-:Y:S05]  /*d9b0*/  RET.REL.NODEC R2 `(_ZN7cutlass13device_kernelINS_4conv6kernel13ConvUniversalINS1_16ConvProblemShapeILNS1_8OperatorE0ELi3EEENS1_10collective14CollectiveConvINS1_47MainloopSm100TmaUmmaWarpSpecializedImplicitGemmILS5_0ELi4ELi3ELi1ELi2EN4cute5tupleIJNSA_1CILi1EEESD_SD_EEEEENSB_IJNSC_ILi64EEENSC_ILi128EEENSB_IJSG_EEEEEENS_10tfloat32_tESK_NSA_8TiledMMAINSA_8MMA_AtomIJNSA_17SM100_MMA_TF32_SSISK_SK_fLi64ELi128ELNSA_4UMMA5MajorE0ELSP_0ELNSO_7ScaleInE0ELSQ_0EEEEEENSA_6LayoutISE_NSB_IJNSC_ILi0EEESU_SU_EEEEENSB_IJNSA_10UnderscoreESX_SX_EEEEENS7_6detail27Sm100ImplicitGemmTileTraitsINSA_20SM90_TMA_LOAD_IM2COLENSA_14ComposedLayoutINSA_7SwizzleILi3ELi4ELi3EEENSA_18smem_ptr_flag_bitsILi32EEENST_INSB_IJNSC_ILi8EEENSC_ILi32EEEEEENSB_IJS19_SD_EEEEEEEvEENS11_INSA_13SM90_TMA_LOADES1D_vEEEENS_8epilogue10collective18CollectiveEpilogueINS1I_23Sm100TmaWarpSpecializedILi4ELi2ELi16ELb1ELb0EEEJSJ_NSB_IJNST_ISG_SD_EENST_IS19_SD_EEEEESK_NSB_IJNSB_IJllllEEESD_SU_EEESK_S1R_NS1I_6fusion15FusionCallbacksIS1M_NS1S_17LinearCombinationISK_fSK_fLNS_15FloatRoundStyleE2EEESJ_S1P_JEEENSA_5SM1004TMEM4LOAD26SM100_TMEM_LOAD_16dp128b8xES12_S1D_NSA_17SM75_U32x4_LDSM_NENSA_21SM90_TMA_STORE_IM2COLES1D_NSA_17SM90_U32x4_STSM_NENSA_39AutoVectorizingCopyWithAssumedAlignmentILi128EEEEEEvvEEEEvNT_6ParamsE) ;  /* 0xffffff2402907950 */ /* 0x000fea0003c3ffff */
        .weak           $__internal_2_$__cuda_sm10x_tcgen05_guardrail_trap_unallocated_columns_being_dealloced
        .type           $__internal_2_$__cuda_sm10x_tcgen05_guardrail_trap_unallocated_columns_being_dealloced,@function
        .size           $__internal_2_$__cuda_sm10x_tcgen05_guardrail_trap_unallocated_columns_being_dealloced,(.L_x_166 - $__internal_2_$__cuda_sm10x_tcgen05_guardrail_trap_unallocated_columns_being_dealloced)
$__internal_2_$__cuda_sm10x_tcgen05_guardrail_trap_unallocated_columns_being_dealloced:
[----:B------:R-:W-:Y:S05]  /*d9c0*/  BPT.TRAP 0x1 ;  /* 0x000000040000795c */ /* 0x000fea0000300000 */
[----:B------:R-:W-:-:S04]  /*d9d0*/  HFMA2 R3, -RZ, RZ, 0, 0 ;  /* 0x00000000ff037431 */ /* 0x000fc800000001ff */
[----:B------:R-:W-:Y:S05]  /*d9e0*/  RET.REL.NODEC R2 `(_ZN7cutlass13device_kernelINS_4conv6kernel13ConvUniversalINS1_16ConvProblemShapeILNS1_8OperatorE0ELi3EEENS1_10collective14CollectiveConvINS1_47MainloopSm100TmaUmmaWarpSpecializedImplicitGemmILS5_0ELi4ELi3ELi1ELi2EN4cute5tupleIJNSA_1CILi1EEESD_SD_EEEEENSB_IJNSC_ILi64EEENSC_ILi128EEENSB_IJSG_EEEEEENS_10tfloat32_tESK_NSA_8TiledMMAINSA_8MMA_AtomIJNSA_17SM100_MMA_TF32_SSISK_SK_fLi64ELi128ELNSA_4UMMA5MajorE0ELSP_0ELNSO_7ScaleInE0ELSQ_0EEEEEENSA_6LayoutISE_NSB_IJNSC_ILi0EEESU_SU_EEEEENSB_IJNSA_10UnderscoreESX_SX_EEEEENS7_6detail27Sm100ImplicitGemmTileTraitsINSA_20SM90_TMA_LOAD_IM2COLENSA_14ComposedLayoutINSA_7SwizzleILi3ELi4ELi3EEENSA_18smem_ptr_flag_bitsILi32EEENST_INSB_IJNSC_ILi8EEENSC_ILi32EEEEEENSB_IJS19_SD_EEEEEEEvEENS11_INSA_13SM90_TMA_LOADES1D_vEEEENS_8epilogue10collective18CollectiveEpilogueINS1I_23Sm100TmaWarpSpecializedILi4ELi2ELi16ELb1ELb0EEEJSJ_NSB_IJNST_ISG_SD_EENST_IS19_SD_EEEEESK_NSB_IJNSB_IJllllEEESD_SU_EEESK_S1R_NS1I_6fusion15FusionCallbacksIS1M_NS1S_17LinearCombinationISK_fSK_fLNS_15FloatRoundStyleE2EEESJ_S1P_JEEENSA_5SM1004TMEM4LOAD26SM100_TMEM_LOAD_16dp128b8xES12_S1D_NSA_17SM75_U32x4_LDSM_NENSA_21SM90_TMA_STORE_IM2COLES1D_NSA_17SM90_U32x4_STSM_NENSA_39AutoVectorizingCopyWithAssumedAlignmentILi128EEEEEEvvEEEEvNT_6ParamsE) ;  /* 0xffffff2402847950 */ /* 0x000fea0003c3ffff */
.L_x_165:
[----:B------:R-:W-:-:S00]  /*d9f0*/  BRA `(.L_x_165) ;  /* 0xfffffffc00fc7947 */ /* 0x000fc0000383ffff */
[----:B------:R-:W-:-:S00]  /*da00*/  NOP ;  /* 0x0000000000007918 */ /* 0x000fc00000000000 */
[----:B------:R-:W-:-:S00]  /*da10*/  NOP ;  /* 0x0000000000007918 */ /* 0x000fc00000000000 */
[----:B------:R-:W-:-:S00]  /*da20*/  NOP ;  /* 0x0000000000007918 */ /* 0x000fc00000000000 */
[----:B------:R-:W-:-:S00]  /*da30*/  NOP ;  /* 0x0000000000007918 */ /* 0x000fc00000000000 */
[----:B------:R-:W-:-:S00]  /*da40*/  NOP ;  /* 0x0000000000007918 */ /* 0x000fc00000000000 */
[----:B------:R-:W-:-:S00]  /*da50*/  NOP ;  /* 0x0000000000007918 */ /* 0x000fc00000000000 */
[----:B------:R-:W-:-:S00]  /*da60*/  NOP ;  /* 0x0000000000007918 */ /* 0x000fc00000000000 */
[----:B------:R-:W-:-:S00]  /*da70*/  NOP ;  /* 0x0000000000007918 */ /* 0x000fc00000000000 */
.L_x_166:


//--------------------- .nv.global.init           --------------------------
	.section	.nv.global.init,"aw",@progbits
.nv.global.init:
	.type		$str$29,@object
	.size		$str$29,($str$30 - $str$29)
$str$29:
        /*0000*/ 	.byte	0x28, 0x61, 0x64, 0x64, 0x72, 0x65, 0x73, 0x73, 0x20, 0x26, 0x20, 0x6d, 0x61, 0x73, 0x6b, 0x29
        /*0010*/ 	.byte	0x20, 0x3d, 0x3d, 0x20, 0x30, 0x00
	.type		$str$30,@object
	.size		$str$30,($str$28 - $str$30)
$str$30:
        /*0016*/ 	.byte	0x2f, 0x74, 0x6d, 0x70, 0x2f, 0x63, 0x75, 0x74, 0x6c, 0x61, 0x73, 0x73, 0x5f, 0x73, 0x77, 0x65
        /*0026*/ 	.byte	0x65, 0x70, 0x5f, 0x73, 0x72, 0x63, 0x2f, 0x69, 0x6e, 0x63, 0x6c, 0x75, 0x64, 0x65, 0x2f, 0x63
        /*0036*/ 	.byte	0x75, 0x74, 0x65, 0x2f, 0x70, 0x6f, 0x69, 0x6e, 0x74, 0x65, 0x72, 0x5f, 0x66, 0x6c, 0x61, 0x67
        /*0046*/ 	.byte	0x67, 0x65, 0x64, 0x2e, 0x68, 0x70, 0x70, 0x00
	.type		$str$28,@object
	.size		$str$28,($str$27 - $str$28)
$str$28:
        /*004e*/ 	.byte	0x2f, 0x74, 0x6d, 0x70, 0x2f, 0x63, 0x75, 0x74, 0x6c, 0x61, 0x73, 0x73, 0x5f, 0x73, 0x77, 0x65
        /*005e*/ 	.byte	0x65, 0x70, 0x5f, 0x73, 0x72, 0x63, 0x2f, 0x69, 0x6e, 0x63, 0x6c, 0x75, 0x64, 0x65, 0x2f, 0x63
        /*006e*/ 	.byte	0x75, 0x74, 0x65, 0x2f, 0x61, 0x74, 0x6f, 0x6d, 0x2f, 0x63, 0x6f, 0x70, 0x79, 0x5f, 0x74, 0x72
        /*007e*/ 	.byte	0x61, 0x69, 0x74, 0x73, 0x5f, 0x73, 0x6d, 0x31, 0x30, 0x30, 0x2e, 0x68, 0x70, 0x70, 0x00
	.type		$str$27,@object
	.size		$str$27,(__unnamed_1 - $str$27)
$str$27:
        /*008d*/ 	.byte	0x28, 0x28, 0x75, 0x69, 0x6e, 0x74, 0x33, 0x32, 0x5f, 0x74, 0x28, 0x74, 0x68, 0x72, 0x65, 0x61
        /*009d*/ 	.byte	0x64, 0x49, 0x64, 0x78, 0x2e, 0x78, 0x29, 0x20, 0x2f, 0x20, 0x33, 0x32, 0x29, 0x20, 0x25, 0x20
        /*00ad*/ 	.byte	0x34, 0x29, 0x20, 0x3d, 0x3d, 0x20, 0x28, 0x28, 0x28, 0x74, 0x6d, 0x65, 0x6d, 0x5f, 0x61, 0x64
        /*00bd*/ 	.byte	0x64, 0x72, 0x20, 0x3e, 0x3e, 0x20, 0x31, 0x36, 0x29, 0x20, 0x2f, 0x20, 0x33, 0x32, 0x29, 0x20
        /*00cd*/ 	.byte	0x25, 0x20, 0x34, 0x29, 0x00
	.type		__unnamed_1,@object
	.size		__unnamed_1,(__unnamed_2 - __unnamed_1)
__unnamed_1:
        /*00d2*/ 	.byte	0x61, 0x75, 0x74, 0x6f, 0x20, 0x63, 0x75, 0x74, 0x65, 0x3a, 0x3a, 0x61, 0x73, 0x5f, 0x70, 0x6f
        /* <DEDUP_REMOVED lines=24> */
        /*0262*/ 	.byte	0x30, 0x34, 0x38, 0x3e, 0x3e, 0x3e, 0x3e, 0x5d, 0x00
	.type		__unnamed_2,@object
	.size		__unnamed_2,(.L_2 - __unnamed_2)
__unnamed_2:
        /* <DEDUP_REMOVED lines=45> */
        /*053b*/ 	.byte	0x3e, 0x3e, 0x3e, 0x5d, 0x00
.L_2:


//--------------------- .nv.shared._ZN7cutlass13device_kernelINS_4conv6kernel13ConvUniversalINS1_16ConvProblemShapeILNS1_8OperatorE0ELi3EEENS1_10collective14CollectiveConvINS1_47MainloopSm100TmaUmmaWarpSpecializedImplicitGemmILS5_0ELi4ELi3ELi1ELi2EN4cute5tupleIJNSA_1CILi1EEESD_SD_EEEEENSB_IJNSC_ILi64EEENSC_ILi128EEENSB_IJSG_EEEEEENS_10tfloat32_tESK_NSA_8TiledMMAINSA_8MMA_AtomIJNSA_17SM100_MMA_TF32_SSISK_SK_fLi64ELi128ELNSA_4UMMA5MajorE0ELSP_0ELNSO_7ScaleInE0ELSQ_0EEEEEENSA_6LayoutISE_NSB_IJNSC_ILi0EEESU_SU_EEEEENSB_IJNSA_10UnderscoreESX_SX_EEEEENS7_6detail27Sm100ImplicitGemmTileTraitsINSA_20SM90_TMA_LOAD_IM2COLENSA_14ComposedLayoutINSA_7SwizzleILi3ELi4ELi3EEENSA_18smem_ptr_flag_bitsILi32EEENST_INSB_IJNSC_ILi8EEENSC_ILi32EEEEEENSB_IJS19_SD_EEEEEEEvEENS11_INSA_13SM90_TMA_LOADES1D_vEEEENS_8epilogue10collective18CollectiveEpilogueINS1I_23Sm100TmaWarpSpecializedILi4ELi2ELi16ELb1ELb0EEEJSJ_NSB_IJNST_ISG_SD_EENST_IS19_SD_EEEEESK_NSB_IJNSB_IJllllEEESD_SU_EEESK_S1R_NS1I_6fusion15FusionCallbacksIS1M_NS1S_17LinearCombinationISK_fSK_fLNS_15FloatRoundStyleE2EEESJ_S1P_JEEENSA_5SM1004TMEM4LOAD26SM100_TMEM_LOAD_16dp128b8xES12_S1D_NSA_17SM75_U32x4_LDSM_NENSA_21SM90_TMA_STORE_IM2COLES1D_NSA_17SM90_U32x4_STSM_NENSA_39AutoVectorizingCopyWithAssumedAlignmentILi128EEEEEEvvEEEEvNT_6ParamsE --------------------------
	.section	.nv.shared._ZN7cutlass13device_kernelINS_4conv6kernel13ConvUniversalINS1_16ConvProblemShapeILNS1_8OperatorE0ELi3EEENS1_10collective14CollectiveConvINS1_47MainloopSm100TmaUmmaWarpSpecializedImplicitGemmILS5_0ELi4ELi3ELi1ELi2EN4cute5tupleIJNSA_1CILi1EEESD_SD_EEEEENSB_IJNSC_ILi64EEENSC_ILi128EEENSB_IJSG_EEEEEENS_10tfloat32_tESK_NSA_8TiledMMAINSA_8MMA_AtomIJNSA_17SM100_MMA_TF32_SSISK_SK_fLi64ELi128ELNSA_4UMMA5MajorE0ELSP_0ELNSO_7ScaleInE0ELSQ_0EEEEEENSA_6LayoutISE_NSB_IJNSC_ILi0EEESU_SU_EEEEENSB_IJNSA_10UnderscoreESX_SX_EEEEENS7_6detail27Sm100ImplicitGemmTileTraitsINSA_20SM90_TMA_LOAD_IM2COLENSA_14ComposedLayoutINSA_7SwizzleILi3ELi4ELi3EEENSA_18smem_ptr_flag_bitsILi32EEENST_INSB_IJNSC_ILi8EEENSC_ILi32EEEEEENSB_IJS19_SD_EEEEEEEvEENS11_INSA_13SM90_TMA_LOADES1D_vEEEENS_8epilogue10collective18CollectiveEpilogueINS1I_23Sm100TmaWarpSpecializedILi4ELi2ELi16ELb1ELb0EEEJSJ_NSB_IJNST_ISG_SD_EENST_IS19_SD_EEEEESK_NSB_IJNSB_IJllllEEESD_SU_EEESK_S1R_NS1I_6fusion15FusionCallbacksIS1M_NS1S_17LinearCombinationISK_fSK_fLNS_15FloatRoundStyleE2EEESJ_S1P_JEEENSA_5SM1004TMEM4LOAD26SM100_TMEM_LOAD_16dp128b8xES12_S1D_NSA_17SM75_U32x4_LDSM_NENSA_21SM90_TMA_STORE_IM2COLES1D_NSA_17SM90_U32x4_STSM_NENSA_39AutoVectorizingCopyWithAssumedAlignmentILi128EEEEEEvvEEEEvNT_6ParamsE,"aw",@nobits
	.sectionflags	@""
	.align	16
	.zero		1024


//--------------------- .nv.shared.reserved.0     --------------------------
	.section	.nv.shared.reserved.0,"aw",@nobits
	.weak		__nv_reservedSMEM_offset_0_alias
	.size		__nv_reservedSMEM_offset_0_alias, 0, 64
	.other		__nv_reservedSMEM_offset_0_alias,@"STO_CUDA_RESERVED_SHARED STV_DEFAULT"
__nv_reservedSMEM_offset_0_alias:
	.zero		0
.nv.shared.reserved.0:
	.zero		64
	.weak		__nv_reservedSMEM_tcgen05_partition
	.type		__nv_reservedSMEM_tcgen05_partition,@object
	.size		__nv_reservedSMEM_tcgen05_partition,(.L_0 - __nv_reservedSMEM_tcgen05_partition)
__nv_reservedSMEM_tcgen05_partition:
	.zero		32
.L_0:


//--------------------- .nv.global                --------------------------
	.section	.nv.global,"aw",@nobits
.nv.global:
	.type		_ZN39_INTERNAL_9b103bd6_4_k_cu_039217d3_30604cute1_E,@object
	.size		_ZN39_INTERNAL_9b103bd6_4_k_cu_039217d3_30604cute1_E,(_ZN39_INTERNAL_9b103bd6_4_k_cu_039217d3_30604cuda3std3__45__cpo6cbeginE - _ZN39_INTERNAL_9b103bd6_4_k_cu_039217d3_30604cute1_E)
_ZN39_INTERNAL_9b103bd6_4_k_cu_039217d3_30604cute1_E:
	.zero		1
	.type		_ZN39_INTERNAL_9b103bd6_4_k_cu_039217d3_30604cuda3std3__45__cpo6cbeginE,@object
	.size		_ZN39_INTERNAL_9b103bd6_4_k_cu_039217d3_30604cuda3std3__45__cpo6cbeginE,(_ZN39_INTERNAL_9b103bd6_4_k_cu_039217d3_30604cuda3std3__48in_placeE - _ZN39_INTERNAL_9b103bd6_4_k_cu_039217d3_30604cuda3std3__45__cpo6cbeginE)
_ZN39_INTERNAL_9b103bd6_4_k_cu_039217d3_30604cuda3std3__45__cpo6cbeginE:
	.zero		1
	.type		_ZN39_INTERNAL_9b103bd6_4_k_cu_039217d3_30604cuda3std3__48in_placeE,@object
	.size		_ZN39_INTERNAL_9b103bd6_4_k_cu_039217d3_30604cuda3std3__48in_placeE,(_ZN39_INTERNAL_9b103bd6_4_k_cu_039217d3_30604cuda3std6ranges3__45__cpo9iter_moveE - _ZN39_INTERNAL_9b103bd6_4_k_cu_039217d3_30604cuda3std3__48in_placeE)
_ZN39_INTERNAL_9b103bd6_4_k_cu_039217d3_30604cuda3std3__48in_placeE:
	.zero		1
	.type		_ZN39_INTERNAL_9b103bd6_4_k_cu_039217d3_30604cuda3std6ranges3__45__cpo9iter_moveE,@object
	.size		_ZN39_INTERNAL_9b103bd6_4_k_cu_039217d3_30604cuda3std6ranges3__45__cpo9iter_moveE,(_ZN39_INTERNAL_9b103bd6_4_k_cu_039217d3_30604cuda3std3__45__cpo5beginE - _ZN39_INTERNAL_9b103bd6_4_k_cu_039217d3_30604cuda3std6ranges3__45__cpo9iter_moveE)
_ZN39_INTERNAL_9b103bd6_4_k_cu_039217d3_30604cuda3std6ranges3__45__cpo9iter_moveE:
	.zero		1
	.type		_ZN39_INTERNAL_9b103bd6_4_k_cu_039217d3_30604cuda3std3__45__cpo5beginE,@object
	.size		_ZN39_INTERNAL_9b103bd6_4_k_cu_039217d3_30604cuda3std3__45__cpo5beginE,(_ZN39_INTERNAL_9b103bd6_4_k_cu_039217d3_30604cuda3std3__441_GLOBAL__N__9b103bd6_4_k_cu_039217d3_30606ignoreE - _ZN39_INTERNAL_9b103bd6_4_k_cu_039217d3_30604cuda3std3__45__cpo5beginE)
_ZN39_INTERNAL_9b103bd6_4_k_cu_039217d3_30604cuda3std3__45__cpo5beginE:
	.zero		1
	.type		_ZN39_INTERNAL_9b103bd6_4_k_cu_039217d3_30604cuda3std3__441_GLOBAL__N__9b103bd6_4_k_cu_039217d3_30606ignoreE,@object
	.size		_ZN39_INTERNAL_9b103bd6_4_k_cu_039217d3_30604cuda3std3__441_GLOBAL__N__9b103bd6_4_k_cu_039217d3_30606ignoreE,(_ZN39_INTERNAL_9b103bd6_4_k_cu_039217d3_30604cute7productE - _ZN39_INTERNAL_9b103bd6_4_k_cu_039217d3_30604cuda3std3__441_GLOBAL__N__9b103bd6_4_k_cu_039217d3_30606ignoreE)
_ZN39_INTERNAL_9b103bd6_4_k_cu_039217d3_30604cuda3std3__441_GLOBAL__N__9b103bd6_4_k_cu_039217d3_30606ignoreE:
	.zero		1
	.type		_ZN39_INTERNAL_9b103bd6_4_k_cu_039217d3_30604cute7productE,@object
	.size		_ZN39_INTERNAL_9b103bd6_4_k_cu_039217d3_30604cute7productE,(_ZN39_INTERNAL_9b103bd6_4_k_cu_039217d3_30604cuda3std3__45__cpo3endE - _ZN39_INTERNAL_9b103bd6_4_k_cu_039217d3_30604cute7productE)
_ZN39_INTERNAL_9b103bd6_4_k_cu_039217d3_30604cute7productE:
	.zero		1
	.type		_ZN39_INTERNAL_9b103bd6_4_k_cu_039217d3_30604cuda3std3__45__cpo3endE,@object
	.size		_ZN39_INTERNAL_9b103bd6_4_k_cu_039217d3_30604cuda3std3__45__cpo3endE,(_ZN39_INTERNAL_9b103bd6_4_k_cu_039217d3_30604cuda3std3__419piecewise_constructE - _ZN39_INTERNAL_9b103bd6_4_k_cu_039217d3_30604cuda3std3__45__cpo3endE)
_ZN39_INTERNAL_9b103bd6_4_k_cu_039217d3_30604cuda3std3__45__cpo3endE:
	.zero		1
	.type		_ZN39_INTERNAL_9b103bd6_4_k_cu_039217d3_30604cuda3std3__419piecewise_constructE,@object
	.size		_ZN39_INTERNAL_9b103bd6_4_k_cu_039217d3_30604cuda3std3__419piecewise_constructE,(_ZN39_INTERNAL_9b103bd6_4_k_cu_039217d3_30604cuda3std3__45__cpo4cendE - _ZN39_INTERNAL_9b103bd6_4_k_cu_039217d3_30604cuda3std3__419piecewise_constructE)
_ZN39_INTERNAL_9b103bd6_4_k_cu_039217d3_30604cuda3std3__419piecewise_constructE:
	.zero		1
	.type		_ZN39_INTERNAL_9b103bd6_4_k_cu_039217d3_30604cuda3std3__45__cpo4cendE,@object
	.size		_ZN39_INTERNAL_9b103bd6_4_k_cu_039217d3_30604cuda3std3__45__cpo4cendE,(_ZN39_INTERNAL_9b103bd6_4_k_cu_039217d3_30604cuda3std6ranges3__45__cpo4swapE - _ZN39_INTERNAL_9b103bd6_4_k_cu_039217d3_30604cuda3std3__45__cpo4cendE)
_ZN39_INTERNAL_9b103bd6_4_k_cu_039217d3_30604cuda3std3__45__cpo4cendE:
	.zero		1
	.type		_ZN39_INTERNAL_9b103bd6_4_k_cu_039217d3_30604cuda3std6ranges3__45__cpo4swapE,@object
	.size		_ZN39_INTERNAL_9b103bd6_4_k_cu_039217d3_30604cuda3std6ranges3__45__cpo4swapE,(.L_10 - _ZN39_INTERNAL_9b103bd6_4_k_cu_039217d3_30604cuda3std6ranges3__45__cpo4swapE)
_ZN39_INTERNAL_9b103bd6_4_k_cu_039217d3_30604cuda3std6ranges3__45__cpo4swapE:
	.zero		1
.L_10:


//--------------------- .nv.constant0._ZN7cutlass13device_kernelINS_4conv6kernel13ConvUniversalINS1_16ConvProblemShapeILNS1_8OperatorE0ELi3EEENS1_10collective14CollectiveConvINS1_47MainloopSm100TmaUmmaWarpSpecializedImplicitGemmILS5_0ELi4ELi3ELi1ELi2EN4cute5tupleIJNSA_1CILi1EEESD_SD_EEEEENSB_IJNSC_ILi64EEENSC_ILi128EEENSB_IJSG_EEEEEENS_10tfloat32_tESK_NSA_8TiledMMAINSA_8MMA_AtomIJNSA_17SM100_MMA_TF32_SSISK_SK_fLi64ELi128ELNSA_4UMMA5MajorE0ELSP_0ELNSO_7ScaleInE0ELSQ_0EEEEEENSA_6LayoutISE_NSB_IJNSC_ILi0EEESU_SU_EEEEENSB_IJNSA_10UnderscoreESX_SX_EEEEENS7_6detail27Sm100ImplicitGemmTileTraitsINSA_20SM90_TMA_LOAD_IM2COLENSA_14ComposedLayoutINSA_7SwizzleILi3ELi4ELi3EEENSA_18smem_ptr_flag_bitsILi32EEENST_INSB_IJNSC_ILi8EEENSC_ILi32EEEEEENSB_IJS19_SD_EEEEEEEvEENS11_INSA_13SM90_TMA_LOADES1D_vEEEENS_8epilogue10collective18CollectiveEpilogueINS1I_23Sm100TmaWarpSpecializedILi4ELi2ELi16ELb1ELb0EEEJSJ_NSB_IJNST_ISG_SD_EENST_IS19_SD_EEEEESK_NSB_IJNSB_IJllllEEESD_SU_EEESK_S1R_NS1I_6fusion15FusionCallbacksIS1M_NS1S_17LinearCombinationISK_fSK_fLNS_15FloatRoundStyleE2EEESJ_S1P_JEEENSA_5SM1004TMEM4LOAD26SM100_TMEM_LOAD_16dp128b8xES12_S1D_NSA_17SM75_U32x4_LDSM_NENSA_21SM90_TMA_STORE_IM2COLES1D_NSA_17SM90_U32x4_STSM_NENSA_39AutoVectorizingCopyWithAssumedAlignmentILi128EEEEEEvvEEEEvNT_6ParamsE --------------------------
	.section	.nv.constant0._ZN7cutlass13device_kernelINS_4conv6kernel13ConvUniversalINS1_16ConvProblemShapeILNS1_8OperatorE0ELi3EEENS1_10collective14CollectiveConvINS1_47MainloopSm100TmaUmmaWarpSpecializedImplicitGemmILS5_0ELi4ELi3ELi1ELi2EN4cute5tupleIJNSA_1CILi1EEESD_SD_EEEEENSB_IJNSC_ILi64EEENSC_ILi128EEENSB_IJSG_EEEEEENS_10tfloat32_tESK_NSA_8TiledMMAINSA_8MMA_AtomIJNSA_17SM100_MMA_TF32_SSISK_SK_fLi64ELi128ELNSA_4UMMA5MajorE0ELSP_0ELNSO_7ScaleInE0ELSQ_0EEEEEENSA_6LayoutISE_NSB_IJNSC_ILi0EEESU_SU_EEEEENSB_IJNSA_10UnderscoreESX_SX_EEEEENS7_6detail27Sm100ImplicitGemmTileTraitsINSA_20SM90_TMA_LOAD_IM2COLENSA_14ComposedLayoutINSA_7SwizzleILi3ELi4ELi3EEENSA_18smem_ptr_flag_bitsILi32EEENST_INSB_IJNSC_ILi8EEENSC_ILi32EEEEEENSB_IJS19_SD_EEEEEEEvEENS11_INSA_13SM90_TMA_LOADES1D_vEEEENS_8epilogue10collective18CollectiveEpilogueINS1I_23Sm100TmaWarpSpecializedILi4ELi2ELi16ELb1ELb0EEEJSJ_NSB_IJNST_ISG_SD_EENST_IS19_SD_EEEEESK_NSB_IJNSB_IJllllEEESD_SU_EEESK_S1R_NS1I_6fusion15FusionCallbacksIS1M_NS1S_17LinearCombinationISK_fSK_fLNS_15FloatRoundStyleE2EEESJ_S1P_JEEENSA_5SM1004TMEM4LOAD26SM100_TMEM_LOAD_16dp128b8xES12_S1D_NSA_17SM75_U32x4_LDSM_NENSA_21SM90_TMA_STORE_IM2COLES1D_NSA_17SM90_U32x4_STSM_NENSA_39AutoVectorizingCopyWithAssumedAlignmentILi128EEEEEEvvEEEEvNT_6ParamsE,"a",@progbits
	.sectionflags	@""
	.align	4
.nv.constant0._ZN7cutlass13device_kernelINS_4conv6kernel13ConvUniversalINS1_16ConvProblemShapeILNS1_8OperatorE0ELi3EEENS1_10collective14CollectiveConvINS1_47MainloopSm100TmaUmmaWarpSpecializedImplicitGemmILS5_0ELi4ELi3ELi1ELi2EN4cute5tupleIJNSA_1CILi1EEESD_SD_EEEEENSB_IJNSC_ILi64EEENSC_ILi128EEENSB_IJSG_EEEEEENS_10tfloat32_tESK_NSA_8TiledMMAINSA_8MMA_AtomIJNSA_17SM100_MMA_TF32_SSISK_SK_fLi64ELi128ELNSA_4UMMA5MajorE0ELSP_0ELNSO_7ScaleInE0ELSQ_0EEEEEENSA_6LayoutISE_NSB_IJNSC_ILi0EEESU_SU_EEEEENSB_IJNSA_10UnderscoreESX_SX_EEEEENS7_6detail27Sm100ImplicitGemmTileTraitsINSA_20SM90_TMA_LOAD_IM2COLENSA_14ComposedLayoutINSA_7SwizzleILi3ELi4ELi3EEENSA_18smem_ptr_flag_bitsILi32EEENST_INSB_IJNSC_ILi8EEENSC_ILi32EEEEEENSB_IJS19_SD_EEEEEEEvEENS11_INSA_13SM90_TMA_LOADES1D_vEEEENS_8epilogue10collective18CollectiveEpilogueINS1I_23Sm100TmaWarpSpecializedILi4ELi2ELi16ELb1ELb0EEEJSJ_NSB_IJNST_ISG_SD_EENST_IS19_SD_EEEEESK_NSB_IJNSB_IJllllEEESD_SU_EEESK_S1R_NS1I_6fusion15FusionCallbacksIS1M_NS1S_17LinearCombinationISK_fSK_fLNS_15FloatRoundStyleE2EEESJ_S1P_JEEENSA_5SM1004TMEM4LOAD26SM100_TMEM_LOAD_16dp128b8xES12_S1D_NSA_17SM75_U32x4_LDSM_NENSA_21SM90_TMA_STORE_IM2COLES1D_NSA_17SM90_U32x4_STSM_NENSA_39AutoVectorizingCopyWithAssumedAlignmentILi128EEEEEEvvEEEEvNT_6ParamsE:
	.zero		3200


//--------------------- SYMBOLS --------------------------

	.type		.nv.reservedSmem.offset0,@object
	.size		.nv.reservedSmem.offset0,0x4
	.type		.nv.reservedSmem.cap,@object
	.size		.nv.reservedSmem.cap,0x4
	.type		__assertfail,@function
